	.target	sm_90a

	.elftype	@"ET_EXEC"


//--------------------- .note.nv.tkinfo           --------------------------
	.section	.note.nv.tkinfo,"",@"SHT_NOTE"
	.sectionflags	@"SHF_NOTE_NV_TKINFO"
	.tkinfo
        /*0018*/ 	.word	0x00000002
        /*0030*/ 	.string	""
        /*0030*/ 	.string	"ptxas"
        /*0030*/ 	.string	"Cuda compilation tools, release 13.0, V13.0.88"
        /*0030*/ 	.string	"Build cuda_13.0.r13.0/compiler.36424714_0"
        /*0030*/ 	.string	"-v  -suppress-debug-info  -lineinfo  -arch sm_90a "



//--------------------- .note.nv.cuinfo           --------------------------
	.section	.note.nv.cuinfo,"",@"SHT_NOTE"
	.sectionflags	@"SHF_NOTE_NV_CUINFO"
        /*0018*/ 	.short	0x0002
        /*001a*/ 	.short	0x005a
        /*001c*/ 	.short	0x0082
	.zero		2


//--------------------- .nv.info                  --------------------------
	.section	.nv.info,"",@"SHT_CUDA_INFO"
	.align	4


	//----- nvinfo : EIATTR_REGCOUNT
	.align		4
        /*0000*/ 	.byte	0x04, 0x2f
        /*0002*/ 	.short	(.L_1 - .L_0)
	.align		4
.L_0:
        /*0004*/ 	.word	index@(matmul_kernel)
        /*0008*/ 	.word	0x000000ff


	//----- nvinfo : EIATTR_FRAME_SIZE
	.align		4
.L_1:
        /*000c*/ 	.byte	0x04, 0x11
        /*000e*/ 	.short	(.L_3 - .L_2)
	.align		4
.L_2:
        /*0010*/ 	.word	index@(matmul_kernel)
        /*0014*/ 	.word	0x00001bd0


	//----- nvinfo : EIATTR_MIN_STACK_SIZE
	.align		4
.L_3:
        /*0018*/ 	.byte	0x04, 0x12
        /*001a*/ 	.short	(.L_5 - .L_4)
	.align		4
.L_4:
        /*001c*/ 	.word	index@(matmul_kernel)
        /*0020*/ 	.word	0x00001bd0
.L_5:


//--------------------- .nv.compat                --------------------------
	.section	.nv.compat,"",@"SHT_CUDA_COMPAT_INFO"
	.align	4
        /*0000*/ 	.byte	0x02, 0x09, 0x01, 0x00, 0x02, 0x02, 0x04, 0x00, 0x02, 0x05, 0x05, 0x00, 0x03, 0x07, 0x01, 0x01
        /*0010*/ 	.byte	0x02, 0x03, 0x00, 0x00, 0x02, 0x06, 0x01, 0x00, 0x04, 0x0b, 0x08, 0x00, 0x00, 0x00, 0x00, 0x00
        /*0020*/ 	.byte	0x00, 0x00, 0x00, 0x00


//--------------------- .nv.info.matmul_kernel    --------------------------
	.section	.nv.info.matmul_kernel,"",@"SHT_CUDA_INFO"
	.sectionflags	@""
	.align	4


	//----- nvinfo : EIATTR_CUDA_API_VERSION
	.align		4
        /*0000*/ 	.byte	0x04, 0x37
        /*0002*/ 	.short	(.L_7 - .L_6)
.L_6:
        /*0004*/ 	.word	0x00000082


	//----- nvinfo : EIATTR_KPARAM_INFO
	.align		4
.L_7:
        /*0008*/ 	.byte	0x04, 0x17
        /*000a*/ 	.short	(.L_9 - .L_8)
.L_8:
        /*000c*/ 	.word	0x00000000
        /*0010*/ 	.short	0x000d
        /*0012*/ 	.short	0x0048
        /*0014*/ 	.byte	0x00, 0xf4, 0x21, 0x00


	//----- nvinfo : EIATTR_KPARAM_INFO
	.align		4
.L_9:
        /*0018*/ 	.byte	0x04, 0x17
        /*001a*/ 	.short	(.L_11 - .L_10)
.L_10:
        /*001c*/ 	.word	0x00000000
        /*0020*/ 	.short	0x000c
        /*0022*/ 	.short	0x0040
        /*0024*/ 	.byte	0x00, 0xf4, 0x21, 0x00


	//----- nvinfo : EIATTR_KPARAM_INFO
	.align		4
.L_11:
        /*0028*/ 	.byte	0x04, 0x17
        /*002a*/ 	.short	(.L_13 - .L_12)
.L_12:
        /*002c*/ 	.word	0x00000000
        /*0030*/ 	.short	0x000b
        /*0032*/ 	.short	0x0038
        /*0034*/ 	.byte	0x00, 0xf0, 0x11, 0x00


	//----- nvinfo : EIATTR_KPARAM_INFO
	.align		4
.L_13:
        /*0038*/ 	.byte	0x04, 0x17
        /*003a*/ 	.short	(.L_15 - .L_14)
.L_14:
        /*003c*/ 	.word	0x00000000
        /*0040*/ 	.short	0x000a
        /*0042*/ 	.short	0x0034
        /*0044*/ 	.byte	0x00, 0xf0, 0x11, 0x00


	//----- nvinfo : EIATTR_KPARAM_INFO
	.align		4
.L_15:
        /*0048*/ 	.byte	0x04, 0x17
        /*004a*/ 	.short	(.L_17 - .L_16)
.L_16:
        /*004c*/ 	.word	0x00000000
        /*0050*/ 	.short	0x0009
        /*0052*/ 	.short	0x0030
        /*0054*/ 	.byte	0x00, 0xf0, 0x11, 0x00


	//----- nvinfo : EIATTR_KPARAM_INFO
	.align		4
.L_17:
        /*0058*/ 	.byte	0x04, 0x17
        /*005a*/ 	.short	(.L_19 - .L_18)
.L_18:
        /*005c*/ 	.word	0x00000000
        /*0060*/ 	.short	0x0008
        /*0062*/ 	.short	0x002c
        /*0064*/ 	.byte	0x00, 0xf0, 0x11, 0x00


	//----- nvinfo : EIATTR_KPARAM_INFO
	.align		4
.L_19:
        /*0068*/ 	.byte	0x04, 0x17
        /*006a*/ 	.short	(.L_21 - .L_20)
.L_20:
        /*006c*/ 	.word	0x00000000
        /*0070*/ 	.short	0x0007
        /*0072*/ 	.short	0x0028
        /*0074*/ 	.byte	0x00, 0xf0, 0x11, 0x00


	//----- nvinfo : EIATTR_KPARAM_INFO
	.align		4
.L_21:
        /*0078*/ 	.byte	0x04, 0x17
        /*007a*/ 	.short	(.L_23 - .L_22)
.L_22:
        /*007c*/ 	.word	0x00000000
        /*0080*/ 	.short	0x0006
        /*0082*/ 	.short	0x0024
        /*0084*/ 	.byte	0x00, 0xf0, 0x11, 0x00


	//----- nvinfo : EIATTR_KPARAM_INFO
	.align		4
.L_23:
        /*0088*/ 	.byte	0x04, 0x17
        /*008a*/ 	.short	(.L_25 - .L_24)
.L_24:
        /*008c*/ 	.word	0x00000000
        /*0090*/ 	.short	0x0005
        /*0092*/ 	.short	0x0020
        /*0094*/ 	.byte	0x00, 0xf0, 0x11, 0x00


	//----- nvinfo : EIATTR_KPARAM_INFO
	.align		4
.L_25:
        /*0098*/ 	.byte	0x04, 0x17
        /*009a*/ 	.short	(.L_27 - .L_26)
.L_26:
        /*009c*/ 	.word	0x00000000
        /*00a0*/ 	.short	0x0004
        /*00a2*/ 	.short	0x001c
        /*00a4*/ 	.byte	0x00, 0xf0, 0x11, 0x00


	//----- nvinfo : EIATTR_KPARAM_INFO
	.align		4
.L_27:
        /*00a8*/ 	.byte	0x04, 0x17
        /*00aa*/ 	.short	(.L_29 - .L_28)
.L_28:
        /*00ac*/ 	.word	0x00000000
        /*00b0*/ 	.short	0x0003
        /*00b2*/ 	.short	0x0018
        /*00b4*/ 	.byte	0x00, 0xf0, 0x11, 0x00


	//----- nvinfo : EIATTR_KPARAM_INFO
	.align		4
.L_29:
        /*00b8*/ 	.byte	0x04, 0x17
        /*00ba*/ 	.short	(.L_31 - .L_30)
.L_30:
        /*00bc*/ 	.word	0x00000000
        /*00c0*/ 	.short	0x0002
        /*00c2*/ 	.short	0x0010
        /*00c4*/ 	.byte	0x00, 0xf4, 0x21, 0x00


	//----- nvinfo : EIATTR_KPARAM_INFO
	.align		4
.L_31:
        /*00c8*/ 	.byte	0x04, 0x17
        /*00ca*/ 	.short	(.L_33 - .L_32)
.L_32:
        /*00cc*/ 	.word	0x00000000
        /*00d0*/ 	.short	0x0001
        /*00d2*/ 	.short	0x0008
        /*00d4*/ 	.byte	0x00, 0xf4, 0x21, 0x00


	//----- nvinfo : EIATTR_KPARAM_INFO
	.align		4
.L_33:
        /*00d8*/ 	.byte	0x04, 0x17
        /*00da*/ 	.short	(.L_35 - .L_34)
.L_34:
        /*00dc*/ 	.word	0x00000000
        /*00e0*/ 	.short	0x0000
        /*00e2*/ 	.short	0x0000
        /*00e4*/ 	.byte	0x00, 0xf4, 0x21, 0x00


	//----- nvinfo : EIATTR_SPARSE_MMA_MASK
	.align		4
.L_35:
        /*00e8*/ 	.byte	0x03, 0x50
        /*00ea*/ 	.short	0x0000


	//----- nvinfo : EIATTR_MAXREG_COUNT
	.align		4
        /*00ec*/ 	.byte	0x03, 0x1b
        /*00ee*/ 	.short	0x00ff


	//----- nvinfo : EIATTR_NUM_BARRIERS
	.align		4
        /*00f0*/ 	.byte	0x02, 0x4c
        /*00f2*/ 	.byte	0x01
	.zero		1


	//----- nvinfo : EIATTR_ANNOTATIONS
	.align		4
        /*00f4*/ 	.byte	0x04, 0x55
        /*00f6*/ 	.short	(.L_37 - .L_36)


	//   ....[0]....
.L_36:
        /*00f8*/ 	.word	0x00000001
        /*00fc*/ 	.byte	0x70, 0x00, 0x00, 0x00, 0x01, 0x00, 0x00, 0x00, 0x00, 0x06, 0x00, 0x00, 0x01, 0x00, 0x00, 0x00
        /* <DEDUP_REMOVED lines=3964> */
        /*f8cc*/ 	.byte	0xf0, 0xbb, 0x05, 0x00


	//----- nvinfo : EIATTR_MERCURY_ISA_VERSION
	.align		4
.L_37:
        /*f8d0*/ 	.byte	0x03, 0x5f
        /*f8d2*/ 	.short	0x0101


	//----- nvinfo : EIATTR_EXIT_INSTR_OFFSETS
	.align		4
        /*f8d4*/ 	.byte	0x04, 0x1c
        /*f8d6*/ 	.short	(.L_39 - .L_38)


	//   ....[0]....
.L_38:
        /*f8d8*/ 	.word	0x0005bfb0


	//   ....[1]....
        /*f8dc*/ 	.word	0x0005bfd0


	//----- nvinfo : EIATTR_REQNTID
	.align		4
.L_39:
        /*f8e0*/ 	.byte	0x04, 0x10
        /*f8e2*/ 	.short	(.L_41 - .L_40)
.L_40:
        /*f8e4*/ 	.word	0x00000080
        /*f8e8*/ 	.word	0x00000001
        /*f8ec*/ 	.word	0x00000001


	//----- nvinfo : EIATTR_CBANK_PARAM_SIZE
	.align		4
.L_41:
        /*f8f0*/ 	.byte	0x03, 0x19
        /*f8f2*/ 	.short	0x0050


	//----- nvinfo : EIATTR_PARAM_CBANK
	.align		4
        /*f8f4*/ 	.byte	0x04, 0x0a
        /*f8f6*/ 	.short	(.L_43 - .L_42)
	.align		4
.L_42:
        /*f8f8*/ 	.word	index@(.nv.constant0.matmul_kernel)
        /*f8fc*/ 	.short	0x0210
        /*f8fe*/ 	.short	0x0050


	//----- nvinfo : EIATTR_SW_WAR
	.align		4
.L_43:
        /*f900*/ 	.byte	0x04, 0x36
        /*f902*/ 	.short	(.L_45 - .L_44)
.L_44:
        /*f904*/ 	.word	0x00000008
.L_45:


//--------------------- .nv.callgraph             --------------------------
	.section	.nv.callgraph,"",@"SHT_CUDA_CALLGRAPH"
	.align	4
	.sectionentsize	8
	.align		4
        /*0000*/ 	.word	0x00000000
	.align		4
        /*0004*/ 	.word	0xffffffff
	.align		4
        /*0008*/ 	.word	0x00000000
	.align		4
        /*000c*/ 	.word	0xfffffffe
	.align		4
        /*0010*/ 	.word	0x00000000
	.align		4
        /*0014*/ 	.word	0xfffffffd
	.align		4
        /*0018*/ 	.word	0x00000000
	.align		4
        /*001c*/ 	.word	0xfffffffc


//--------------------- .text.matmul_kernel       --------------------------
	.section	.text.matmul_kernel,"ax",@progbits
	.align	128
        .global         matmul_kernel
        .type           matmul_kernel,@function
        .size           matmul_kernel,(.L_x_3 - matmul_kernel)
        .other          matmul_kernel,@"STO_CUDA_ENTRY STV_DEFAULT"
matmul_kernel:
.text.matmul_kernel:
[----:B------:R-:W1:Y:S08]  /*0000*/  LDC R1, c[0x0][0x28] ;  /* 0x00000a00ff017b82 */ /* 0x000e700000000800 */
[----:B------:R-:W2:Y:S01]  /*0010*/  LDC.64 R2, c[0x0][0x228] ;  /* 0x00008a00ff027b82 */ /* 0x000ea20000000a00 */
[----:B-1----:R-:W-:Y:S01]  /*0020*/  VIADD R1, R1, 0xffffe430 ;  /* 0xffffe43001017836 */ /* 0x002fe20000000000 */
[----:B------:R-:W1:Y:S01]  /*0030*/  S2R R5, SR_CTAID.X ;  /* 0x0000000000057919 */ /* 0x000e620000002500 */
[----:B------:R-:W-:Y:S01]  /*0040*/  ULDC UR4, c[0x0][0x234] ;  /* 0x00008d0000047ab9 */ /* 0x000fe20000000800 */
[----:B------:R-:W-:Y:S01]  /*0050*/  ULDC.64 UR6, c[0x0][0x210] ;  /* 0x0000840000067ab9 */ /* 0x000fe20000000a00 */
[----:B--2---:R-:W-:Y:S01]  /*0060*/  IMAD.MOV.U32 R13, RZ, RZ, R3 ;  /* 0x000000ffff0d7224 */ /* 0x004fe200078e0003 */
[----:B------:R2:W-:Y:S01]  /*0070*/  STL.64 [R1+0x20], R2 ;  /* 0x0000200201007387 */ /* 0x0005e20000100a00 */
[----:B------:R-:W-:-:S02]  /*0080*/  IMAD.MOV.U32 R11, RZ, RZ, R2 ;  /* 0x000000ffff0b7224 */ /* 0x000fc400078e0002 */
[----:B------:R-:W-:Y:S01]  /*0090*/  VIADD R0, R13, 0xff ;  /* 0x000000ff0d007836 */ /* 0x000fe20000000000 */
[----:B------:R-:W-:Y:S02]  /*00a0*/  IABS R252, R13 ;  /* 0x0000000d00fc7213 */ /* 0x000fe40000000000 */
[----:B------:R-:W-:Y:S02]  /*00b0*/  IABS R245, R11 ;  /* 0x0000000b00f57213 */ /* 0x000fe40000000000 */
[----:B-1----:R-:W-:Y:S02]  /*00c0*/  IABS R8, R5 ;  /* 0x0000000500087213 */ /* 0x002fe40000000000 */
[----:B--2---:R-:W-:-:S04]  /*00d0*/  SHF.R.S32.HI R3, RZ, 0x1f, R0 ;  /* 0x0000001fff037819 */ /* 0x004fc80000011400 */
[----:B------:R-:W-:-:S04]  /*00e0*/  LEA.HI R3, R3, R0, RZ, 0x8 ;  /* 0x0000000003037211 */ /* 0x000fc800078f40ff */
[----:B------:R-:W-:-:S05]  /*00f0*/  SHF.R.S32.HI R3, RZ, 0x8, R3 ;  /* 0x00000008ff037819 */ /* 0x000fca0000011403 */
[----:B------:R-:W-:-:S05]  /*0100*/  IMAD.SHL.U32 R4, R3, 0x8, RZ ;  /* 0x0000000803047824 */ /* 0x000fca00078e00ff */
[-C--:B------:R-:W-:Y:S02]  /*0110*/  IABS R7, R4.reuse ;  /* 0x0000000400077213 */ /* 0x080fe40000000000 */
[----:B------:R-:W-:Y:S02]  /*0120*/  IABS R10, R4 ;  /* 0x00000004000a7213 */ /* 0x000fe40000000000 */
[----:B------:R-:W1:Y:S08]  /*0130*/  I2F.RP R0, R7 ;  /* 0x0000000700007306 */ /* 0x000e700000209400 */
[----:B-1----:R-:W1:Y:S02]  /*0140*/  MUFU.RCP R0, R0 ;  /* 0x0000000000007308 */ /* 0x002e640000001000 */
[----:B-1----:R-:W-:Y:S01]  /*0150*/  IADD3 R2, R0, 0xffffffe, RZ ;  /* 0x0ffffffe00027810 */ /* 0x002fe20007ffe0ff */
[----:B------:R-:W-:-:S05]  /*0160*/  IMAD.MOV R0, RZ, RZ, -R10 ;  /* 0x000000ffff007224 */ /* 0x000fca00078e0a0a */
[----:B------:R1:W2:Y:S02]  /*0170*/  F2I.FTZ.U32.TRUNC.NTZ R3, R2 ;  /* 0x0000000200037305 */ /* 0x0002a4000021f000 */
[----:B-1----:R-:W-:Y:S02]  /*0180*/  IMAD.MOV.U32 R2, RZ, RZ, RZ ;  /* 0x000000ffff027224 */ /* 0x002fe400078e00ff */
[----:B--2---:R-:W-:-:S04]  /*0190*/  IMAD.MOV R6, RZ, RZ, -R3 ;  /* 0x000000ffff067224 */ /* 0x004fc800078e0a03 */
[----:B------:R-:W-:Y:S02]  /*01a0*/  IMAD R9, R6, R7, RZ ;  /* 0x0000000706097224 */ /* 0x000fe400078e02ff */
[----:B------:R-:W-:Y:S02]  /*01b0*/  IMAD.MOV.U32 R6, RZ, RZ, R8 ;  /* 0x000000ffff067224 */ /* 0x000fe400078e0008 */
[----:B------:R-:W-:-:S06]  /*01c0*/  IMAD.HI.U32 R3, R3, R9, R2 ;  /* 0x0000000903037227 */ /* 0x000fcc00078e0002 */
[----:B------:R-:W-:-:S04]  /*01d0*/  IMAD.HI.U32 R3, R3, R6, RZ ;  /* 0x0000000603037227 */ /* 0x000fc800078e00ff */
[----:B------:R-:W-:Y:S02]  /*01e0*/  IMAD R0, R3, R0, R6 ;  /* 0x0000000003007224 */ /* 0x000fe400078e0206 */
[----:B------:R-:W1:Y:S03]  /*01f0*/  I2F.RP R6, R245 ;  /* 0x000000f500067306 */ /* 0x000e660000209400 */
[----:B------:R-:W-:-:S05]  /*0200*/  ISETP.GT.U32.AND P1, PT, R7, R0, PT ;  /* 0x000000000700720c */ /* 0x000fca0003f24070 */
[----:B-1----:R-:W-:Y:S08]  /*0210*/  MUFU.RCP R6, R6 ;  /* 0x0000000600067308 */ /* 0x002ff00000001000 */
[----:B------:R-:W-:Y:S01]  /*0220*/  @!P1 IMAD.IADD R0, R0, 0x1, -R7 ;  /* 0x0000000100009824 */ /* 0x000fe200078e0a07 */
[----:B------:R-:W-:Y:S02]  /*0230*/  @!P1 IADD3 R3, R3, 0x1, RZ ;  /* 0x0000000103039810 */ /* 0x000fe40007ffe0ff */
[----:B------:R-:W-:-:S02]  /*0240*/  ISETP.NE.AND P1, PT, R4, RZ, PT ;  /* 0x000000ff0400720c */ /* 0x000fc40003f25270 */
[----:B------:R-:W-:Y:S02]  /*0250*/  ISETP.GE.U32.AND P0, PT, R0, R7, PT ;  /* 0x000000070000720c */ /* 0x000fe40003f06070 */
[----:B------:R-:W-:-:S04]  /*0260*/  LOP3.LUT R0, R5, R4, RZ, 0x3c, !PT ;  /* 0x0000000405007212 */ /* 0x000fc800078e3cff */
[----:B------:R-:W-:Y:S01]  /*0270*/  ISETP.GE.AND P2, PT, R0, RZ, PT ;  /* 0x000000ff0000720c */ /* 0x000fe20003f46270 */
[----:B------:R-:W-:-:S06]  /*0280*/  VIADD R0, R11, 0x7f ;  /* 0x0000007f0b007836 */ /* 0x000fcc0000000000 */
[----:B------:R-:W-:-:S04]  /*0290*/  @P0 VIADD R3, R3, 0x1 ;  /* 0x0000000103030836 */ /* 0x000fc80000000000 */
[----:B------:R-:W-:Y:S01]  /*02a0*/  IMAD.MOV.U32 R2, RZ, RZ, R3 ;  /* 0x000000ffff027224 */ /* 0x000fe200078e0003 */
[----:B------:R-:W-:-:S03]  /*02b0*/  SHF.R.S32.HI R3, RZ, 0x1f, R0 ;  /* 0x0000001fff037819 */ /* 0x000fc60000011400 */
[----:B------:R-:W-:Y:S01]  /*02c0*/  @!P2 IMAD.MOV R2, RZ, RZ, -R2 ;  /* 0x000000ffff02a224 */ /* 0x000fe200078e0a02 */
[----:B------:R-:W-:Y:S02]  /*02d0*/  @!P1 LOP3.LUT R2, RZ, R4, RZ, 0x33, !PT ;  /* 0x00000004ff029212 */ /* 0x000fe400078e33ff */
[----:B------:R-:W-:-:S03]  /*02e0*/  LEA.HI R3, R3, R0, RZ, 0x7 ;  /* 0x0000000003037211 */ /* 0x000fc600078f38ff */
[----:B------:R-:W-:Y:S02]  /*02f0*/  IMAD.SHL.U32 R8, R2, 0x8, RZ ;  /* 0x0000000802087824 */ /* 0x000fe400078e00ff */
[----:B------:R-:W-:-:S03]  /*0300*/  IMAD.MOV R2, RZ, RZ, -R2 ;  /* 0x000000ffff027224 */ /* 0x000fc600078e0a02 */
[----:B------:R-:W-:Y:S01]  /*0310*/  LEA.HI.SX32 R3, R3, -R8, 0x19 ;  /* 0x8000000803037211 */ /* 0x000fe200078fcaff */
[----:B------:R-:W-:Y:S02]  /*0320*/  IMAD R11, R4, R2, R5 ;  /* 0x00000002040b7224 */ /* 0x000fe400078e0205 */
[----:B------:R-:W-:Y:S01]  /*0330*/  IMAD.MOV.U32 R2, RZ, RZ, RZ ;  /* 0x000000ffff027224 */ /* 0x000fe200078e00ff */
[----:B------:R-:W-:-:S04]  /*0340*/  VIMNMX R10, R3, 0x8, PT ;  /* 0x00000008030a7848 */ /* 0x000fc80003fe0100 */
[-C--:B------:R-:W-:Y:S02]  /*0350*/  IABS R7, R10.reuse ;  /* 0x0000000a00077213 */ /* 0x080fe40000000000 */
[----:B------:R-:W-:Y:S02]  /*0360*/  IABS R4, R10 ;  /* 0x0000000a00047213 */ /* 0x000fe40000000000 */
[----:B------:R-:W1:Y:S08]  /*0370*/  I2F.RP R0, R7 ;  /* 0x0000000700007306 */ /* 0x000e700000209400 */
[----:B-1----:R-:W1:Y:S02]  /*0380*/  MUFU.RCP R0, R0 ;  /* 0x0000000000007308 */ /* 0x002e640000001000 */
[----:B-1----:R-:W-:-:S02]  /*0390*/  IADD3 R3, R0, 0xffffffe, RZ ;  /* 0x0ffffffe00037810 */ /* 0x002fc40007ffe0ff */
[----:B------:R-:W-:-:S04]  /*03a0*/  IABS R0, R11 ;  /* 0x0000000b00007213 */ /* 0x000fc80000000000 */
[----:B------:R-:W1:Y:S02]  /*03b0*/  F2I.FTZ.U32.TRUNC.NTZ R3, R3 ;  /* 0x0000000300037305 */ /* 0x000e64000021f000 */
[----:B-1----:R-:W-:-:S04]  /*03c0*/  IMAD.MOV R12, RZ, RZ, -R3 ;  /* 0x000000ffff0c7224 */ /* 0x002fc800078e0a03 */
[----:B------:R-:W-:-:S04]  /*03d0*/  IMAD R5, R12, R7, RZ ;  /* 0x000000070c057224 */ /* 0x000fc800078e02ff */
[----:B------:R-:W-:Y:S02]  /*03e0*/  IMAD.HI.U32 R2, R3, R5, R2 ;  /* 0x0000000503027227 */ /* 0x000fe400078e0002 */
[----:B------:R-:W1:Y:S02]  /*03f0*/  I2F.RP R3, R252 ;  /* 0x000000fc00037306 */ /* 0x000e640000209400 */
[----:B------:R-:W-:Y:S02]  /*0400*/  IMAD.MOV.U32 R5, RZ, RZ, R0 ;  /* 0x000000ffff057224 */ /* 0x000fe400078e0000 */
[----:B------:R-:W-:Y:S02]  /*0410*/  IMAD.MOV R0, RZ, RZ, -R4 ;  /* 0x000000ffff007224 */ /* 0x000fe400078e0a04 */
[----:B------:R-:W-:-:S04]  /*0420*/  IMAD.HI.U32 R2, R2, R5, RZ ;  /* 0x0000000502027227 */ /* 0x000fc800078e00ff */
[----:B------:R-:W-:Y:S02]  /*0430*/  IMAD R0, R2, R0, R5 ;  /* 0x0000000002007224 */ /* 0x000fe400078e0205 */
[----:B------:R-:W-:Y:S01]  /*0440*/  VIADD R4, R6, 0xffffffe ;  /* 0x0ffffffe06047836 */ /* 0x000fe20000000000 */
[----:B------:R-:W-:Y:S02]  /*0450*/  MOV R6, RZ ;  /* 0x000000ff00067202 */ /* 0x000fe40000000f00 */
[----:B------:R-:W-:Y:S01]  /*0460*/  ISETP.GT.U32.AND P1, PT, R7, R0, PT ;  /* 0x000000000700720c */ /* 0x000fe20003f24070 */
[----:B-1----:R-:W1:Y:S08]  /*0470*/  MUFU.RCP R3, R3 ;  /* 0x0000000300037308 */ /* 0x002e700000001000 */
[----:B------:R2:W3:Y:S04]  /*0480*/  F2I.FTZ.U32.TRUNC.NTZ R5, R4 ;  /* 0x0000000400057305 */ /* 0x0004e8000021f000 */
[----:B------:R-:W-:Y:S01]  /*0490*/  @!P1 IADD3 R0, R0, -R7, RZ ;  /* 0x8000000700009210 */ /* 0x000fe20007ffe0ff */
[----:B------:R-:W-:Y:S01]  /*04a0*/  @!P1 VIADD R2, R2, 0x1 ;  /* 0x0000000102029836 */ /* 0x000fe20000000000 */
[----:B------:R-:W-:-:S02]  /*04b0*/  ISETP.NE.AND P1, PT, R10, RZ, PT ;  /* 0x000000ff0a00720c */ /* 0x000fc40003f25270 */
[----:B------:R-:W-:Y:S01]  /*04c0*/  ISETP.GE.U32.AND P0, PT, R0, R7, PT ;  /* 0x000000070000720c */ /* 0x000fe20003f06070 */
[----:B-1----:R-:W-:Y:S01]  /*04d0*/  VIADD R7, R3, 0xffffffe ;  /* 0x0ffffffe03077836 */ /* 0x002fe20000000000 */
[----:B------:R-:W-:Y:S01]  /*04e0*/  LOP3.LUT R0, R11, R10, RZ, 0x3c, !PT ;  /* 0x0000000a0b007212 */ /* 0x000fe200078e3cff */
[----:B--2---:R-:W-:-:S03]  /*04f0*/  IMAD.MOV.U32 R4, RZ, RZ, RZ ;  /* 0x000000ffff047224 */ /* 0x004fc600078e00ff */
[----:B------:R-:W-:Y:S01]  /*0500*/  ISETP.GE.AND P2, PT, R0, RZ, PT ;  /* 0x000000ff0000720c */ /* 0x000fe20003f46270 */
[----:B------:R-:W1:Y:S01]  /*0510*/  F2I.FTZ.U32.TRUNC.NTZ R7, R7 ;  /* 0x0000000700077305 */ /* 0x000e62000021f000 */
[----:B---3--:R-:W-:-:S04]  /*0520*/  IMAD.MOV R0, RZ, RZ, -R5 ;  /* 0x000000ffff007224 */ /* 0x008fc800078e0a05 */
[----:B------:R-:W-:Y:S02]  /*0530*/  IMAD R9, R0, R245, RZ ;  /* 0x000000f500097224 */ /* 0x000fe400078e02ff */
[----:B------:R-:W-:Y:S02]  /*0540*/  @P0 VIADD R2, R2, 0x1 ;  /* 0x0000000102020836 */ /* 0x000fe40000000000 */
[----:B------:R-:W-:-:S03]  /*0550*/  IMAD.HI.U32 R244, R5, R9, R4 ;  /* 0x0000000905f47227 */ /* 0x000fc600078e0004 */
[----:B------:R-:W-:Y:S02]  /*0560*/  @!P2 IADD3 R2, -R2, RZ, RZ ;  /* 0x000000ff0202a210 */ /* 0x000fe40007ffe1ff */
[----:B------:R-:W-:Y:S01]  /*0570*/  @!P1 LOP3.LUT R2, RZ, R10, RZ, 0x33, !PT ;  /* 0x0000000aff029212 */ /* 0x000fe200078e33ff */
[----:B-1----:R-:W-:-:S04]  /*0580*/  IMAD.MOV R13, RZ, RZ, -R7 ;  /* 0x000000ffff0d7224 */ /* 0x002fc800078e0a07 */
[----:B------:R-:W-:Y:S02]  /*0590*/  IMAD.SHL.U32 R3, R2, 0x100, RZ ;  /* 0x0000010002037824 */ /* 0x000fe400078e00ff */
[----:B------:R-:W-:Y:S02]  /*05a0*/  IMAD R5, R13, R252, RZ ;  /* 0x000000fc0d057224 */ /* 0x000fe400078e02ff */
[----:B------:R-:W-:Y:S01]  /*05b0*/  VIADD R14, R3, 0xff ;  /* 0x000000ff030e7836 */ /* 0x000fe20000000000 */
[----:B------:R-:W-:Y:S01]  /*05c0*/  IABS R0, R3 ;  /* 0x0000000300007213 */ /* 0x000fe20000000000 */
[----:B------:R-:W-:-:S03]  /*05d0*/  IMAD.HI.U32 R6, R7, R5, R6 ;  /* 0x0000000507067227 */ /* 0x000fc600078e0006 */
[----:B------:R-:W-:Y:S01]  /*05e0*/  IABS R13, R14 ;  /* 0x0000000e000d7213 */ /* 0x000fe20000000000 */
[----:B------:R-:W-:Y:S01]  /*05f0*/  IMAD.MOV R239, RZ, RZ, -R2 ;  /* 0x000000ffffef7224 */ /* 0x000fe200078e0a02 */
[----:B------:R-:W-:Y:S01]  /*0600*/  STL [R1+0x1350], R14 ;  /* 0x0013500e01007387 */ /* 0x000fe20000100800 */
[----:B------:R-:W-:Y:S02]  /*0610*/  IMAD.MOV.U32 R5, RZ, RZ, R0 ;  /* 0x000000ffff057224 */ /* 0x000fe400078e0000 */
[C---:B------:R-:W-:Y:S02]  /*0620*/  VIADD R7, R3.reuse, 0x1 ;  /* 0x0000000103077836 */ /* 0x040fe40000000000 */
[C---:B------:R-:W-:Y:S02]  /*0630*/  VIADD R2, R3.reuse, 0x2 ;  /* 0x0000000203027836 */ /* 0x040fe40000000000 */
[----:B------:R-:W-:Y:S01]  /*0640*/  IMAD.HI.U32 R0, R6, R5, RZ ;  /* 0x0000000506007227 */ /* 0x000fe200078e00ff */
[----:B------:R1:W-:Y:S02]  /*0650*/  STL [R1+0xf60], R7 ;  /* 0x000f600701007387 */ /* 0x0003e40000100800 */
[----:B------:R-:W-:Y:S01]  /*0660*/  IABS R9, R2 ;  /* 0x0000000200097213 */ /* 0x000fe20000000000 */
[C---:B------:R-:W-:Y:S01]  /*0670*/  VIADD R4, R3.reuse, 0x3 ;  /* 0x0000000303047836 */ /* 0x040fe20000000000 */
[----:B------:R2:W-:Y:S01]  /*0680*/  STL [R1+0xf5c], R2 ;  /* 0x000f5c0201007387 */ /* 0x0005e20000100800 */
[----:B------:R-:W-:Y:S01]  /*0690*/  IMAD R239, R10, R239, R11 ;  /* 0x000000ef0aef7224 */ /* 0x000fe200078e020b */
[----:B------:R-:W-:Y:S01]  /*06a0*/  IADD3 R0, -R0, RZ, RZ ;  /* 0x000000ff00007210 */ /* 0x000fe20007ffe1ff */
[----:B------:R-:W-:Y:S01]  /*06b0*/  VIADD R12, R3, 0x4 ;  /* 0x00000004030c7836 */ /* 0x000fe20000000000 */
[----:B------:R-:W-:Y:S01]  /*06c0*/  IABS R11, R4 ;  /* 0x00000004000b7213 */ /* 0x000fe20000000000 */
[----:B------:R-:W-:Y:S01]  /*06d0*/  IMAD.IADD R239, R8, 0x1, R239 ;  /* 0x0000000108ef7824 */ /* 0x000fe200078e02ef */
[----:B-1----:R-:W-:Y:S01]  /*06e0*/  IABS R7, R7 ;  /* 0x0000000700077213 */ /* 0x002fe20000000000 */
[----:B------:R1:W-:Y:S01]  /*06f0*/  STL [R1+0xf58], R4 ;  /* 0x000f580401007387 */ /* 0x0003e20000100800 */
[----:B------:R-:W-:-:S02]  /*0700*/  IMAD R126, R252, R0, R5 ;  /* 0x00000000fc7e7224 */ /* 0x000fc400078e0205 */
[C---:B--2---:R-:W-:Y:S01]  /*0710*/  IMAD.HI.U32 R2, R6.reuse, R13, RZ ;  /* 0x0000000d06027227 */ /* 0x044fe200078e00ff */
[----:B------:R2:W-:Y:S03]  /*0720*/  STL [R1+0xf64], R12 ;  /* 0x000f640c01007387 */ /* 0x0005e60000100800 */
[----:B------:R-:W-:Y:S02]  /*0730*/  IMAD.MOV R8, RZ, RZ, -R2 ;  /* 0x000000ffff087224 */ /* 0x000fe400078e0a02 */
[----:B------:R-:W-:-:S04]  /*0740*/  IMAD.HI.U32 R2, R6, R7, RZ ;  /* 0x0000000706027227 */ /* 0x000fc800078e00ff */
[----:B-1----:R-:W-:-:S04]  /*0750*/  IMAD.HI.U32 R4, R6, R9, RZ ;  /* 0x0000000906047227 */ /* 0x002fc800078e00ff */
[----:B------:R-:W-:-:S04]  /*0760*/  IMAD.HI.U32 R5, R6, R11, RZ ;  /* 0x0000000b06057227 */ /* 0x000fc800078e00ff */
[----:B------:R-:W-:Y:S01]  /*0770*/  IMAD.MOV R2, RZ, RZ, -R2 ;  /* 0x000000ffff027224 */ /* 0x000fe200078e0a02 */
[----:B------:R-:W-:Y:S01]  /*0780*/  IADD3 R5, -R5, RZ, RZ ;  /* 0x000000ff05057210 */ /* 0x000fe20007ffe1ff */
[----:B------:R-:W-:Y:S02]  /*0790*/  IMAD.MOV R4, RZ, RZ, -R4 ;  /* 0x000000ffff047224 */ /* 0x000fe400078e0a04 */
[----:B------:R-:W-:Y:S02]  /*07a0*/  VIADD R10, R3, 0x5 ;  /* 0x00000005030a7836 */ /* 0x000fe40000000000 */
[C---:B------:R-:W-:Y:S02]  /*07b0*/  IMAD R2, R252.reuse, R2, R7 ;  /* 0x00000002fc027224 */ /* 0x040fe400078e0207 */
[C---:B------:R-:W-:Y:S01]  /*07c0*/  IMAD R0, R252.reuse, R8, R13 ;  /* 0x00000008fc007224 */ /* 0x040fe200078e020d */
[----:B------:R-:W-:Y:S01]  /*07d0*/  IABS R8, R12 ;  /* 0x0000000c00087213 */ /* 0x000fe20000000000 */
[C---:B------:R-:W-:Y:S01]  /*07e0*/  IMAD R4, R252.reuse, R4, R9 ;  /* 0x00000004fc047224 */ /* 0x040fe200078e0209 */
[----:B------:R-:W-:Y:S01]  /*07f0*/  STL [R1+0xf80], R10 ;  /* 0x000f800a01007387 */ /* 0x000fe20000100800 */
[----:B------:R-:W-:-:S02]  /*0800*/  IMAD R5, R252, R5, R11 ;  /* 0x00000005fc057224 */ /* 0x000fc400078e020b */
[----:B------:R-:W-:Y:S01]  /*0810*/  IMAD.MOV.U32 R7, RZ, RZ, R8 ;  /* 0x000000ffff077224 */ /* 0x000fe200078e0008 */
[----:B------:R1:W-:Y:S01]  /*0820*/  STL [R1+0x1c], R2 ;  /* 0x00001c0201007387 */ /* 0x0003e20000100800 */
[C---:B------:R-:W-:Y:S02]  /*0830*/  VIADD R9, R3.reuse, 0x6 ;  /* 0x0000000603097836 */ /* 0x040fe40000000000 */
[C---:B------:R-:W-:Y:S01]  /*0840*/  VIADD R8, R3.reuse, 0x8 ;  /* 0x0000000803087836 */ /* 0x040fe20000000000 */
[----:B------:R3:W-:Y:S01]  /*0850*/  STL [R1+0x18], R4 ;  /* 0x0000180401007387 */ /* 0x0007e20000100800 */
[C---:B--2---:R-:W-:Y:S02]  /*0860*/  VIADD R12, R3.reuse, 0x9 ;  /* 0x00000009030c7836 */ /* 0x044fe40000000000 */
[----:B------:R-:W-:Y:S01]  /*0870*/  VIADD R248, R3, 0xf6 ;  /* 0x000000f603f87836 */ /* 0x000fe20000000000 */
[----:B------:R2:W-:Y:S01]  /*0880*/  STL [R1+0x14], R5 ;  /* 0x0000140501007387 */ /* 0x0005e20000100800 */
[----:B-1----:R-:W-:-:S03]  /*0890*/  IABS R2, R10 ;  /* 0x0000000a00027213 */ /* 0x002fc60000000000 */
[----:B------:R1:W-:Y:S01]  /*08a0*/  STL [R1+0xf84], R9 ;  /* 0x000f840901007387 */ /* 0x0003e20000100800 */
[----:B------:R-:W-:Y:S01]  /*08b0*/  IABS R10, R8 ;  /* 0x00000008000a7213 */ /* 0x000fe20000000000 */
[----:B---3--:R-:W-:Y:S02]  /*08c0*/  VIADD R4, R3, 0x7 ;  /* 0x0000000703047836 */ /* 0x008fe40000000000 */
[----:B--2---:R-:W-:-:S03]  /*08d0*/  IMAD.MOV.U32 R5, RZ, RZ, R2 ;  /* 0x000000ffff057224 */ /* 0x004fc600078e0002 */
[----:B------:R2:W-:Y:S01]  /*08e0*/  STL [R1+0xf8c], R4 ;  /* 0x000f8c0401007387 */ /* 0x0005e20000100800 */
[----:B------:R-:W-:Y:S01]  /*08f0*/  IMAD.HI.U32 R2, R6, R7, RZ ;  /* 0x0000000706027227 */ /* 0x000fe200078e00ff */
[----:B------:R-:W-:Y:S02]  /*0900*/  IABS R11, R4 ;  /* 0x00000004000b7213 */ /* 0x000fe40000000000 */
[----:B------:R3:W-:Y:S01]  /*0910*/  STL [R1+0xf94], R8 ;  /* 0x000f940801007387 */ /* 0x0007e20000100800 */
[----:B-1----:R-:W-:Y:S02]  /*0920*/  IABS R9, R9 ;  /* 0x0000000900097213 */ /* 0x002fe40000000000 */
[----:B------:R-:W-:Y:S01]  /*0930*/  IADD3 R2, -R2, RZ, RZ ;  /* 0x000000ff02027210 */ /* 0x000fe20007ffe1ff */
[----:B--2---:R-:W-:-:S04]  /*0940*/  IMAD.HI.U32 R4, R6, R5, RZ ;  /* 0x0000000506047227 */ /* 0x004fc800078e00ff */
[----:B---3--:R-:W-:Y:S02]  /*0950*/  IMAD.MOV R8, RZ, RZ, -R4 ;  /* 0x000000ffff087224 */ /* 0x008fe400078e0a04 */
[C---:B------:R-:W-:Y:S02]  /*0960*/  IMAD R4, R252.reuse, R2, R7 ;  /* 0x00000002fc047224 */ /* 0x040fe400078e0207 */
[----:B------:R-:W-:Y:S02]  /*0970*/  IMAD R8, R252, R8, R5 ;  /* 0x00000008fc087224 */ /* 0x000fe400078e0205 */
[----:B------:R-:W-:Y:S01]  /*0980*/  IMAD.HI.U32 R2, R6, R9, RZ ;  /* 0x0000000906027227 */ /* 0x000fe200078e00ff */
[----:B------:R1:W-:Y:S03]  /*0990*/  STL [R1+0x10], R4 ;  /* 0x0000100401007387 */ /* 0x0003e60000100800 */
[----:B------:R-:W-:Y:S01]  /*09a0*/  IMAD.MOV R2, RZ, RZ, -R2 ;  /* 0x000000ffff027224 */ /* 0x000fe200078e0a02 */
[----:B------:R2:W-:Y:S01]  /*09b0*/  STL [R1+0xc], R8 ;  /* 0x00000c0801007387 */ /* 0x0005e20000100800 */
[----:B------:R-:W-:Y:S01]  /*09c0*/  IMAD.MOV.U32 R7, RZ, RZ, R10 ;  /* 0x000000ffff077224 */ /* 0x000fe200078e000a */
[----:B------:R-:W-:Y:S01]  /*09d0*/  IADD3 R10, R3, 0xa, RZ ;  /* 0x0000000a030a7810 */ /* 0x000fe20007ffe0ff */
[----:B------:R-:W-:Y:S01]  /*09e0*/  IMAD R2, R252, R2, R9 ;  /* 0x00000002fc027224 */ /* 0x000fe200078e0209 */
[----:B------:R-:W-:Y:S01]  /*09f0*/  STL [R1+0xf98], R12 ;  /* 0x000f980c01007387 */ /* 0x000fe20000100800 */
[----:B------:R-:W-:-:S03]  /*0a00*/  IMAD.HI.U32 R5, R6, R7, RZ ;  /* 0x0000000706057227 */ /* 0x000fc600078e00ff */
[----:B------:R3:W-:Y:S01]  /*0a10*/  STL [R1+0xfa0], R10 ;  /* 0x000fa00a01007387 */ /* 0x0007e20000100800 */
[----:B-1----:R-:W-:Y:S01]  /*0a20*/  IMAD.HI.U32 R4, R6, R11, RZ ;  /* 0x0000000b06047227 */ /* 0x002fe200078e00ff */
[----:B--2---:R-:W-:Y:S02]  /*0a30*/  IABS R8, R12 ;  /* 0x0000000c00087213 */ /* 0x004fe40000000000 */
[----:B------:R1:W-:Y:S01]  /*0a40*/  STL [R1+0x8], R2 ;  /* 0x0000080201007387 */ /* 0x0003e20000100800 */
[----:B------:R-:W-:Y:S02]  /*0a50*/  IMAD.MOV R4, RZ, RZ, -R4 ;  /* 0x000000ffff047224 */ /* 0x000fe400078e0a04 */
[----:B------:R-:W-:Y:S02]  /*0a60*/  IMAD.MOV.U32 R9, RZ, RZ, R8 ;  /* 0x000000ffff097224 */ /* 0x000fe400078e0008 */
[----:B------:R-:W-:Y:S01]  /*0a70*/  IMAD R251, R252, R4, R11 ;  /* 0x00000004fcfb7224 */ /* 0x000fe200078e020b */
[----:B------:R-:W-:Y:S01]  /*0a80*/  IABS R11, R10 ;  /* 0x0000000a000b7213 */ /* 0x000fe20000000000 */
[----:B------:R-:W-:-:S02]  /*0a90*/  IMAD.MOV R5, RZ, RZ, -R5 ;  /* 0x000000ffff057224 */ /* 0x000fc400078e0a05 */
[----:B---3--:R-:W-:Y:S02]  /*0aa0*/  VIADD R10, R3, 0xd ;  /* 0x0000000d030a7836 */ /* 0x008fe40000000000 */
[----:B-1----:R-:W-:-:S04]  /*0ab0*/  IMAD.HI.U32 R2, R6, R9, RZ ;  /* 0x0000000906027227 */ /* 0x002fc800078e00ff */
[C---:B------:R-:W-:Y:S01]  /*0ac0*/  VIADD R12, R3.reuse, 0xb ;  /* 0x0000000b030c7836 */ /* 0x040fe20000000000 */
[----:B------:R-:W-:Y:S01]  /*0ad0*/  IADD3 R2, -R2, RZ, RZ ;  /* 0x000000ff02027210 */ /* 0x000fe20007ffe1ff */
[----:B------:R-:W-:Y:S02]  /*0ae0*/  VIADD R4, R3, 0xc ;  /* 0x0000000c03047836 */ /* 0x000fe40000000000 */
[C---:B------:R-:W-:Y:S01]  /*0af0*/  IMAD R250, R252.reuse, R5, R7 ;  /* 0x00000005fcfa7224 */ /* 0x040fe200078e0207 */
[----:B------:R-:W-:Y:S01]  /*0b00*/  IABS R5, R10 ;  /* 0x0000000a00057213 */ /* 0x000fe20000000000 */
[----:B------:R-:W-:Y:S01]  /*0b10*/  IMAD R2, R252, R2, R9 ;  /* 0x00000002fc027224 */ /* 0x000fe200078e0209 */
[----:B------:R-:W-:Y:S01]  /*0b20*/  IABS R13, R12 ;  /* 0x0000000c000d7213 */ /* 0x000fe20000000000 */
[----:B------:R-:W-:Y:S01]  /*0b30*/  STL [R1+0xfa8], R12 ;  /* 0x000fa80c01007387 */ /* 0x000fe20000100800 */
[----:B------:R-:W-:Y:S01]  /*0b40*/  IABS R15, R4 ;  /* 0x00000004000f7213 */ /* 0x000fe20000000000 */
[----:B------:R-:W-:-:S02]  /*0b50*/  IMAD.MOV.U32 R9, RZ, RZ, R5 ;  /* 0x000000ffff097224 */ /* 0x000fc400078e0005 */
[----:B------:R1:W-:Y:S01]  /*0b60*/  STL [R1+0xfac], R4 ;  /* 0x000fac0401007387 */ /* 0x0003e20000100800 */
[----:B------:R-:W-:-:S03]  /*0b70*/  IMAD.HI.U32 R5, R6, R13, RZ ;  /* 0x0000000d06057227 */ /* 0x000fc600078e00ff */
[----:B------:R2:W-:Y:S01]  /*0b80*/  STL [R1+0xfb8], R10 ;  /* 0x000fb80a01007387 */ /* 0x0005e20000100800 */
[----:B------:R-:W-:-:S04]  /*0b90*/  IMAD.HI.U32 R7, R6, R15, RZ ;  /* 0x0000000f06077227 */ /* 0x000fc800078e00ff */
[----:B------:R-:W-:-:S04]  /*0ba0*/  IMAD.HI.U32 R8, R6, R9, RZ ;  /* 0x0000000906087227 */ /* 0x000fc800078e00ff */
[----:B-1----:R-:W-:Y:S01]  /*0bb0*/  IMAD.HI.U32 R4, R6, R11, RZ ;  /* 0x0000000b06047227 */ /* 0x002fe200078e00ff */
[----:B--2---:R-:W-:-:S03]  /*0bc0*/  IADD3 R10, R3, 0xf, RZ ;  /* 0x0000000f030a7810 */ /* 0x004fc60007ffe0ff */
[----:B------:R-:W-:Y:S02]  /*0bd0*/  IMAD.MOV R4, RZ, RZ, -R4 ;  /* 0x000000ffff047224 */ /* 0x000fe400078e0a04 */
[----:B------:R-:W-:Y:S02]  /*0be0*/  VIADD R12, R3, 0xe ;  /* 0x0000000e030c7836 */ /* 0x000fe40000000000 */
[----:B------:R-:W-:Y:S02]  /*0bf0*/  IMAD.MOV R5, RZ, RZ, -R5 ;  /* 0x000000ffff057224 */ /* 0x000fe400078e0a05 */
[----:B------:R-:W-:Y:S01]  /*0c00*/  IMAD.MOV R7, RZ, RZ, -R7 ;  /* 0x000000ffff077224 */ /* 0x000fe200078e0a07 */
[----:B------:R-:W-:Y:S01]  /*0c10*/  STL [R1+0xfbc], R12 ;  /* 0x000fbc0c01007387 */ /* 0x000fe20000100800 */
[----:B------:R-:W-:Y:S02]  /*0c20*/  IMAD.MOV R8, RZ, RZ, -R8 ;  /* 0x000000ffff087224 */ /* 0x000fe400078e0a08 */
[C---:B------:R-:W-:Y:S01]  /*0c30*/  IMAD R4, R252.reuse, R4, R11 ;  /* 0x00000004fc047224 */ /* 0x040fe200078e020b */
[----:B------:R-:W-:Y:S01]  /*0c40*/  IABS R11, R12 ;  /* 0x0000000c000b7213 */ /* 0x000fe20000000000 */
[C---:B------:R-:W-:Y:S01]  /*0c50*/  IMAD R5, R252.reuse, R5, R13 ;  /* 0x00000005fc057224 */ /* 0x040fe200078e020d */
[----:B------:R1:W-:Y:S01]  /*0c60*/  STL [R1+0xfc0], R10 ;  /* 0x000fc00a01007387 */ /* 0x0003e20000100800 */
[C---:B------:R-:W-:Y:S01]  /*0c70*/  IMAD R7, R252.reuse, R7, R15 ;  /* 0x00000007fc077224 */ /* 0x040fe200078e020f */
[----:B------:R-:W-:Y:S01]  /*0c80*/  IABS R13, R10 ;  /* 0x0000000a000d7213 */ /* 0x000fe20000000000 */
[----:B------:R-:W-:Y:S01]  /*0c90*/  IMAD R8, R252, R8, R9 ;  /* 0x00000008fc087224 */ /* 0x000fe200078e0209 */
[----:B------:R2:W-:Y:S01]  /*0ca0*/  STL [R1+0x13ac], R5 ;  /* 0x0013ac0501007387 */ /* 0x0005e20000100800 */
[----:B------:R-:W-:-:S03]  /*0cb0*/  IMAD.HI.U32 R9, R6, R11, RZ ;  /* 0x0000000b06097227 */ /* 0x000fc600078e00ff */
[----:B------:R3:W-:Y:S01]  /*0cc0*/  STL [R1+0x13b0], R7 ;  /* 0x0013b00701007387 */ /* 0x0007e20000100800 */
[----:B------:R-:W-:Y:S02]  /*0cd0*/  IMAD.MOV R9, RZ, RZ, -R9 ;  /* 0x000000ffff097224 */ /* 0x000fe400078e0a09 */
[C---:B-1----:R-:W-:Y:S01]  /*0ce0*/  VIADD R10, R3.reuse, 0x10 ;  /* 0x00000010030a7836 */ /* 0x042fe20000000000 */
[----:B------:R-:W-:Y:S01]  /*0cf0*/  STL [R1+0x13a8], R8 ;  /* 0x0013a80801007387 */ /* 0x000fe20000100800 */
[----:B------:R-:W-:Y:S02]  /*0d00*/  IMAD R9, R252, R9, R11 ;  /* 0x00000009fc097224 */ /* 0x000fe400078e020b */
[C---:B--2---:R-:W-:Y:S01]  /*0d10*/  VIADD R5, R3.reuse, 0x12 ;  /* 0x0000001203057836 */ /* 0x044fe20000000000 */
[----:B------:R1:W-:Y:S01]  /*0d20*/  STL [R1+0xfc8], R10 ;  /* 0x000fc80a01007387 */ /* 0x0003e20000100800 */
[----:B------:R-:W-:Y:S01]  /*0d30*/  IABS R15, R10 ;  /* 0x0000000a000f7213 */ /* 0x000fe20000000000 */
[----:B---3--:R-:W-:-:S02]  /*0d40*/  VIADD R7, R3, 0x11 ;  /* 0x0000001103077836 */ /* 0x008fc40000000000 */
[----:B------:R-:W-:Y:S02]  /*0d50*/  IABS R19, R5 ;  /* 0x0000000500137213 */ /* 0x000fe40000000000 */
[C---:B------:R-:W-:Y:S01]  /*0d60*/  IMAD.HI.U32 R11, R6.reuse, R15, RZ ;  /* 0x0000000f060b7227 */ /* 0x040fe200078e00ff */
[----:B------:R-:W-:Y:S01]  /*0d70*/  IABS R17, R7 ;  /* 0x0000000700117213 */ /* 0x000fe20000000000 */
[----:B------:R-:W-:Y:S02]  /*0d80*/  STL [R1+0xfd0], R7 ;  /* 0x000fd00701007387 */ /* 0x000fe40000100800 */
[----:B-1----:R-:W-:Y:S02]  /*0d90*/  IMAD.HI.U32 R10, R6, R13, RZ ;  /* 0x0000000d060a7227 */ /* 0x002fe400078e00ff */
[----:B------:R1:W-:Y:S02]  /*0da0*/  STL [R1+0xfd4], R5 ;  /* 0x000fd40501007387 */ /* 0x0003e40000100800 */
[----:B------:R-:W-:Y:S01]  /*0db0*/  IMAD.MOV R11, RZ, RZ, -R11 ;  /* 0x000000ffff0b7224 */ /* 0x000fe200078e0a0b */
[----:B------:R-:W-:Y:S01]  /*0dc0*/  IADD3 R10, -R10, RZ, RZ ;  /* 0x000000ff0a0a7210 */ /* 0x000fe20007ffe1ff */
[----:B------:R-:W-:-:S04]  /*0dd0*/  IMAD.HI.U32 R12, R6, R17, RZ ;  /* 0x00000011060c7227 */ /* 0x000fc800078e00ff */
[----:B------:R-:W-:Y:S02]  /*0de0*/  IMAD R10, R252, R10, R13 ;  /* 0x0000000afc0a7224 */ /* 0x000fe400078e020d */
[C---:B-1----:R-:W-:Y:S02]  /*0df0*/  VIADD R5, R3.reuse, 0x14 ;  /* 0x0000001403057836 */ /* 0x042fe40000000000 */
[----:B------:R-:W-:Y:S01]  /*0e00*/  IMAD.HI.U32 R13, R6, R19, RZ ;  /* 0x00000013060d7227 */ /* 0x000fe200078e00ff */
[----:B------:R-:W-:Y:S03]  /*0e10*/  STL [R1+0x13a4], R10 ;  /* 0x0013a40a01007387 */ /* 0x000fe60000100800 */
[----:B------:R-:W-:Y:S02]  /*0e20*/  VIADD R7, R3, 0x13 ;  /* 0x0000001303077836 */ /* 0x000fe40000000000 */
[C---:B------:R-:W-:Y:S01]  /*0e30*/  IMAD R11, R252.reuse, R11, R15 ;  /* 0x0000000bfc0b7224 */ /* 0x040fe200078e020f */
[----:B------:R-:W-:Y:S01]  /*0e40*/  IABS R15, R5 ;  /* 0x00000005000f7213 */ /* 0x000fe20000000000 */
[----:B------:R-:W-:Y:S01]  /*0e50*/  IMAD.MOV R13, RZ, RZ, -R13 ;  /* 0x000000ffff0d7224 */ /* 0x000fe200078e0a0d */
[----:B------:R-:W-:Y:S01]  /*0e60*/  IABS R14, R7 ;  /* 0x00000007000e7213 */ /* 0x000fe20000000000 */
[----:B------:R-:W-:Y:S01]  /*0e70*/  IMAD.MOV R12, RZ, RZ, -R12 ;  /* 0x000000ffff0c7224 */ /* 0x000fe200078e0a0c */
[----:B------:R1:W-:Y:S01]  /*0e80*/  STL [R1+0xfe0], R7 ;  /* 0x000fe00701007387 */ /* 0x0003e20000100800 */
[----:B------:R-:W-:-:S02]  /*0e90*/  IMAD R13, R252, R13, R19 ;  /* 0x0000000dfc0d7224 */ /* 0x000fc400078e0213 */
[----:B------:R-:W-:Y:S01]  /*0ea0*/  IMAD R12, R252, R12, R17 ;  /* 0x0000000cfc0c7224 */ /* 0x000fe200078e0211 */
[----:B------:R-:W-:Y:S01]  /*0eb0*/  MOV R17, R14 ;  /* 0x0000000e00117202 */ /* 0x000fe20000000f00 */
[C---:B------:R-:W-:Y:S01]  /*0ec0*/  VIADD R8, R3.reuse, 0x15 ;  /* 0x0000001503087836 */ /* 0x040fe20000000000 */
[----:B------:R2:W-:Y:S01]  /*0ed0*/  STL [R1+0xfe4], R5 ;  /* 0x000fe40501007387 */ /* 0x0005e20000100800 */
[----:B------:R-:W-:Y:S02]  /*0ee0*/  IMAD.MOV.U32 R19, RZ, RZ, R15 ;  /* 0x000000ffff137224 */ /* 0x000fe400078e000f */
[----:B------:R-:W-:Y:S01]  /*0ef0*/  IMAD.HI.U32 R14, R6, R17, RZ ;  /* 0x00000011060e7227 */ /* 0x000fe200078e00ff */
[----:B------:R-:W-:Y:S01]  /*0f00*/  IABS R21, R8 ;  /* 0x0000000800157213 */ /* 0x000fe20000000000 */
[----:B------:R-:W-:Y:S02]  /*0f10*/  STL [R1+0xfec], R8 ;  /* 0x000fec0801007387 */ /* 0x000fe40000100800 */
[----:B-1----:R-:W-:-:S02]  /*0f20*/  VIADD R7, R3, 0x16 ;  /* 0x0000001603077836 */ /* 0x002fc40000000000 */
[----:B------:R-:W-:-:S03]  /*0f30*/  IMAD.HI.U32 R15, R6, R19, RZ ;  /* 0x00000013060f7227 */ /* 0x000fc600078e00ff */
[----:B------:R1:W-:Y:S01]  /*0f40*/  STL [R1+0xff4], R7 ;  /* 0x000ff40701007387 */ /* 0x0003e20000100800 */
[----:B--2---:R-:W-:Y:S01]  /*0f50*/  VIADD R5, R3, 0x17 ;  /* 0x0000001703057836 */ /* 0x004fe20000000000 */
[----:B------:R-:W-:Y:S01]  /*0f60*/  IABS R23, R7 ;  /* 0x0000000700177213 */ /* 0x000fe20000000000 */
[----:B------:R-:W-:Y:S01]  /*0f70*/  IMAD.MOV R14, RZ, RZ, -R14 ;  /* 0x000000ffff0e7224 */ /* 0x000fe200078e0a0e */
[----:B------:R-:W-:Y:S01]  /*0f80*/  IADD3 R15, -R15, RZ, RZ ;  /* 0x000000ff0f0f7210 */ /* 0x000fe20007ffe1ff */
[----:B------:R-:W-:Y:S01]  /*0f90*/  IMAD.HI.U32 R16, R6, R21, RZ ;  /* 0x0000001506107227 */ /* 0x000fe200078e00ff */
[----:B------:R-:W-:Y:S01]  /*0fa0*/  IABS R25, R5 ;  /* 0x0000000500197213 */ /* 0x000fe20000000000 */
[----:B------:R2:W-:Y:S02]  /*0fb0*/  STL [R1+0xffc], R5 ;  /* 0x000ffc0501007387 */ /* 0x0005e40000100800 */
[----:B------:R-:W-:Y:S02]  /*0fc0*/  IMAD R14, R252, R14, R17 ;  /* 0x0000000efc0e7224 */ /* 0x000fe400078e0211 */
[----:B-1----:R-:W-:-:S02]  /*0fd0*/  VIADD R7, R3, 0x18 ;  /* 0x0000001803077836 */ /* 0x002fc40000000000 */
[----:B------:R-:W-:Y:S02]  /*0fe0*/  IMAD R15, R252, R15, R19 ;  /* 0x0000000ffc0f7224 */ /* 0x000fe400078e0213 */
[----:B------:R-:W-:Y:S01]  /*0ff0*/  IMAD.MOV R16, RZ, RZ, -R16 ;  /* 0x000000ffff107224 */ /* 0x000fe200078e0a10 */
[----:B------:R-:W-:Y:S01]  /*1000*/  IABS R19, R7 ;  /* 0x0000000700137213 */ /* 0x000fe20000000000 */
[----:B------:R-:W-:Y:S01]  /*1010*/  IMAD.HI.U32 R17, R6, R23, RZ ;  /* 0x0000001706117227 */ /* 0x000fe200078e00ff */
[----:B------:R-:W-:Y:S03]  /*1020*/  STL [R1+0x1000], R7 ;  /* 0x0010000701007387 */ /* 0x000fe60000100800 */
[----:B------:R-:W-:Y:S01]  /*1030*/  IMAD R16, R252, R16, R21 ;  /* 0x00000010fc107224 */ /* 0x000fe200078e0215 */
[----:B------:R-:W-:Y:S01]  /*1040*/  MOV R21, R19 ;  /* 0x0000001300157202 */ /* 0x000fe20000000f00 */
[----:B------:R-:W-:-:S04]  /*1050*/  IMAD.HI.U32 R18, R6, R25, RZ ;  /* 0x0000001906127227 */ /* 0x000fc800078e00ff */
[----:B------:R-:W-:Y:S02]  /*1060*/  IMAD.MOV R17, RZ, RZ, -R17 ;  /* 0x000000ffff117224 */ /* 0x000fe400078e0a11 */
[C---:B--2---:R-:W-:Y:S02]  /*1070*/  VIADD R5, R3.reuse, 0x19 ;  /* 0x0000001903057836 */ /* 0x044fe40000000000 */
[----:B------:R-:W-:Y:S02]  /*1080*/  IMAD.MOV R18, RZ, RZ, -R18 ;  /* 0x000000ffff127224 */ /* 0x000fe400078e0a12 */
[----:B------:R-:W-:Y:S01]  /*1090*/  IMAD R17, R252, R17, R23 ;  /* 0x00000011fc117224 */ /* 0x000fe200078e0217 */
[----:B------:R-:W-:Y:S01]  /*10a0*/  IABS R23, R5 ;  /* 0x0000000500177213 */ /* 0x000fe20000000000 */
[----:B------:R-:W-:Y:S01]  /*10b0*/  VIADD R8, R3, 0x1a ;  /* 0x0000001a03087836 */ /* 0x000fe20000000000 */
[----:B------:R1:W-:Y:S01]  /*10c0*/  STL [R1+0x1008], R5 ;  /* 0x0010080501007387 */ /* 0x0003e20000100800 */
[----:B------:R-:W-:-:S03]  /*10d0*/  IMAD.HI.U32 R19, R6, R21, RZ ;  /* 0x0000001506137227 */ /* 0x000fc600078e00ff */
[----:B------:R2:W-:Y:S01]  /*10e0*/  STL [R1+0x1010], R8 ;  /* 0x0010100801007387 */ /* 0x0005e20000100800 */
[----:B------:R-:W-:Y:S01]  /*10f0*/  IMAD R18, R252, R18, R25 ;  /* 0x00000012fc127224 */ /* 0x000fe200078e0219 */
[----:B------:R-:W-:Y:S01]  /*1100*/  IABS R25, R8 ;  /* 0x0000000800197213 */ /* 0x000fe20000000000 */
[----:B------:R-:W-:Y:S02]  /*1110*/  IMAD.MOV R19, RZ, RZ, -R19 ;  /* 0x000000ffff137224 */ /* 0x000fe400078e0a13 */
[----:B------:R-:W-:-:S04]  /*1120*/  IMAD.HI.U32 R20, R6, R23, RZ ;  /* 0x0000001706147227 */ /* 0x000fc800078e00ff */
[C---:B-1----:R-:W-:Y:S01]  /*1130*/  VIADD R5, R3.reuse, 0x1c ;  /* 0x0000001c03057836 */ /* 0x042fe20000000000 */
[C---:B--2---:R-:W-:Y:S01]  /*1140*/  IADD3 R8, R3.reuse, 0x1f, RZ ;  /* 0x0000001f03087810 */ /* 0x044fe20007ffe0ff */
[----:B------:R-:W-:Y:S02]  /*1150*/  VIADD R7, R3, 0x1b ;  /* 0x0000001b03077836 */ /* 0x000fe40000000000 */
[----:B------:R-:W-:Y:S01]  /*1160*/  IMAD R19, R252, R19, R21 ;  /* 0x00000013fc137224 */ /* 0x000fe200078e0215 */
[----:B------:R-:W-:Y:S01]  /*1170*/  IABS R29, R5 ;  /* 0x00000005001d7213 */ /* 0x000fe20000000000 */
[----:B------:R-:W-:Y:S01]  /*1180*/  IMAD.MOV R20, RZ, RZ, -R20 ;  /* 0x000000ffff147224 */ /* 0x000fe200078e0a14 */
[----:B------:R1:W-:Y:S01]  /*1190*/  STL [R1+0x1014], R7 ;  /* 0x0010140701007387 */ /* 0x0003e20000100800 */
[----:B------:R-:W-:Y:S01]  /*11a0*/  IMAD.HI.U32 R21, R6, R25, RZ ;  /* 0x0000001906157227 */ /* 0x000fe200078e00ff */
[----:B------:R-:W-:Y:S02]  /*11b0*/  IABS R27, R7 ;  /* 0x00000007001b7213 */ /* 0x000fe40000000000 */
[----:B------:R2:W-:Y:S01]  /*11c0*/  STL [R1+0x101c], R5 ;  /* 0x00101c0501007387 */ /* 0x0005e20000100800 */
[----:B------:R-:W-:Y:S01]  /*11d0*/  IMAD R20, R252, R20, R23 ;  /* 0x00000014fc147224 */ /* 0x000fe200078e0217 */
[----:B------:R-:W-:Y:S01]  /*11e0*/  IABS R31, R8 ;  /* 0x00000008001f7213 */ /* 0x000fe20000000000 */
[----:B------:R-:W-:-:S02]  /*11f0*/  IMAD.MOV R21, RZ, RZ, -R21 ;  /* 0x000000ffff157224 */ /* 0x000fc400078e0a15 */
[----:B------:R-:W-:Y:S01]  /*1200*/  IMAD.HI.U32 R23, R6, R29, RZ ;  /* 0x0000001d06177227 */ /* 0x000fe200078e00ff */
[----:B-1----:R-:W-:-:S03]  /*1210*/  IADD3 R7, R3, 0x1d, RZ ;  /* 0x0000001d03077810 */ /* 0x002fc60007ffe0ff */
[----:B------:R-:W-:Y:S01]  /*1220*/  IMAD.HI.U32 R22, R6, R27, RZ ;  /* 0x0000001b06167227 */ /* 0x000fe200078e00ff */
[----:B------:R-:W-:Y:S01]  /*1230*/  IABS R24, R7 ;  /* 0x0000000700187213 */ /* 0x000fe20000000000 */
[----:B------:R1:W-:Y:S02]  /*1240*/  STL [R1+0x1028], R7 ;  /* 0x0010280701007387 */ /* 0x0003e40000100800 */
[----:B--2---:R-:W-:Y:S02]  /*1250*/  VIADD R5, R3, 0x1e ;  /* 0x0000001e03057836 */ /* 0x004fe40000000000 */
[C---:B------:R-:W-:Y:S02]  /*1260*/  IMAD R21, R252.reuse, R21, R25 ;  /* 0x00000015fc157224 */ /* 0x040fe400078e0219 */
[----:B------:R-:W-:Y:S01]  /*1270*/  IMAD.MOV R23, RZ, RZ, -R23 ;  /* 0x000000ffff177224 */ /* 0x000fe200078e0a17 */
[----:B------:R-:W-:Y:S01]  /*1280*/  IABS R25, R5 ;  /* 0x0000000500197213 */ /* 0x000fe20000000000 */
[----:B------:R-:W-:Y:S01]  /*1290*/  IMAD.MOV R22, RZ, RZ, -R22 ;  /* 0x000000ffff167224 */ /* 0x000fe200078e0a16 */
[----:B------:R-:W-:Y:S01]  /*12a0*/  STL [R1+0x102c], R5 ;  /* 0x00102c0501007387 */ /* 0x000fe20000100800 */
[----:B------:R-:W-:-:S02]  /*12b0*/  IMAD R23, R252, R23, R29 ;  /* 0x00000017fc177224 */ /* 0x000fc400078e021d */
[----:B------:R-:W-:Y:S01]  /*12c0*/  IMAD.MOV.U32 R29, RZ, RZ, R25 ;  /* 0x000000ffff1d7224 */ /* 0x000fe200078e0019 */
[----:B------:R2:W-:Y:S01]  /*12d0*/  STL [R1+0x1034], R8 ;  /* 0x0010340801007387 */ /* 0x0005e20000100800 */
[----:B------:R-:W-:Y:S02]  /*12e0*/  IMAD R22, R252, R22, R27 ;  /* 0x00000016fc167224 */ /* 0x000fe400078e021b */
[----:B------:R-:W-:Y:S02]  /*12f0*/  IMAD.MOV.U32 R27, RZ, RZ, R24 ;  /* 0x000000ffff1b7224 */ /* 0x000fe400078e0018 */
[----:B-1----:R-:W-:Y:S02]  /*1300*/  VIADD R7, R3, 0x20 ;  /* 0x0000002003077836 */ /* 0x002fe40000000000 */
[----:B------:R-:W-:-:S03]  /*1310*/  IMAD.HI.U32 R25, R6, R29, RZ ;  /* 0x0000001d06197227 */ /* 0x000fc600078e00ff */
[----:B------:R1:W-:Y:S01]  /*1320*/  STL [R1+0x103c], R7 ;  /* 0x00103c0701007387 */ /* 0x0003e20000100800 */
[C---:B------:R-:W-:Y:S01]  /*1330*/  IMAD.HI.U32 R24, R6.reuse, R27, RZ ;  /* 0x0000001b06187227 */ /* 0x040fe200078e00ff */
[----:B------:R-:W-:Y:S02]  /*1340*/  IABS R33, R7 ;  /* 0x0000000700217213 */ /* 0x000fe40000000000 */
[C---:B--2---:R-:W-:Y:S01]  /*1350*/  IADD3 R8, R3.reuse, 0x24, RZ ;  /* 0x0000002403087810 */ /* 0x044fe20007ffe0ff */
[C---:B------:R-:W-:Y:S02]  /*1360*/  VIADD R5, R3.reuse, 0x21 ;  /* 0x0000002103057836 */ /* 0x040fe40000000000 */
[----:B------:R-:W-:Y:S02]  /*1370*/  IMAD.MOV R25, RZ, RZ, -R25 ;  /* 0x000000ffff197224 */ /* 0x000fe400078e0a19 */
[----:B------:R-:W-:Y:S01]  /*1380*/  IMAD.HI.U32 R26, R6, R31, RZ ;  /* 0x0000001f061a7227 */ /* 0x000fe200078e00ff */
[----:B-1----:R-:W-:Y:S01]  /*1390*/  IADD3 R7, R3, 0x22, RZ ;  /* 0x0000002203077810 */ /* 0x002fe20007ffe0ff */
[----:B------:R1:W-:Y:S01]  /*13a0*/  STL [R1+0x1040], R5 ;  /* 0x0010400501007387 */ /* 0x0003e20000100800 */
[----:B------:R-:W-:Y:S01]  /*13b0*/  IABS R35, R5 ;  /* 0x0000000500237213 */ /* 0x000fe20000000000 */
[----:B------:R-:W-:-:S02]  /*13c0*/  IMAD.MOV R24, RZ, RZ, -R24 ;  /* 0x000000ffff187224 */ /* 0x000fc400078e0a18 */
[C---:B------:R-:W-:Y:S01]  /*13d0*/  IMAD R25, R252.reuse, R25, R29 ;  /* 0x00000019fc197224 */ /* 0x040fe200078e021d */
[----:B------:R-:W-:Y:S01]  /*13e0*/  IABS R29, R7 ;  /* 0x00000007001d7213 */ /* 0x000fe20000000000 */
[----:B------:R-:W-:Y:S01]  /*13f0*/  IMAD.MOV R26, RZ, RZ, -R26 ;  /* 0x000000ffff1a7224 */ /* 0x000fe200078e0a1a */
[----:B------:R2:W-:Y:S01]  /*1400*/  STL [R1+0x1044], R7 ;  /* 0x0010440701007387 */ /* 0x0005e20000100800 */
[----:B------:R-:W-:Y:S02]  /*1410*/  IMAD R24, R252, R24, R27 ;  /* 0x00000018fc187224 */ /* 0x000fe400078e021b */
[----:B------:R-:W-:-:S04]  /*1420*/  IMAD.HI.U32 R27, R6, R33, RZ ;  /* 0x00000021061b7227 */ /* 0x000fc800078e00ff */
[----:B------:R-:W-:-:S04]  /*1430*/  IMAD.HI.U32 R28, R6, R35, RZ ;  /* 0x00000023061c7227 */ /* 0x000fc800078e00ff */
[----:B------:R-:W-:Y:S02]  /*1440*/  IMAD R26, R252, R26, R31 ;  /* 0x0000001afc1a7224 */ /* 0x000fe400078e021f */
[----:B------:R-:W-:Y:S02]  /*1450*/  IMAD.MOV.U32 R31, RZ, RZ, R29 ;  /* 0x000000ffff1f7224 */ /* 0x000fe400078e001d */
[----:B------:R-:W-:Y:S02]  /*1460*/  IMAD.MOV R27, RZ, RZ, -R27 ;  /* 0x000000ffff1b7224 */ /* 0x000fe400078e0a1b */
[C---:B-1----:R-:W-:Y:S02]  /*1470*/  VIADD R5, R3.reuse, 0x23 ;  /* 0x0000002303057836 */ /* 0x042fe40000000000 */
[----:B------:R-:W-:Y:S02]  /*1480*/  IMAD.MOV R28, RZ, RZ, -R28 ;  /* 0x000000ffff1c7224 */ /* 0x000fe400078e0a1c */
[----:B------:R-:W-:Y:S01]  /*1490*/  IMAD.HI.U32 R29, R6, R31, RZ ;  /* 0x0000001f061d7227 */ /* 0x000fe200078e00ff */
[----:B------:R1:W-:Y:S03]  /*14a0*/  STL [R1+0x104c], R5 ;  /* 0x00104c0501007387 */ /* 0x0003e60000100800 */
[C---:B------:R-:W-:Y:S01]  /*14b0*/  IMAD R27, R252.reuse, R27, R33 ;  /* 0x0000001bfc1b7224 */ /* 0x040fe200078e0221 */
[----:B------:R-:W-:Y:S01]  /*14c0*/  IABS R33, R5 ;  /* 0x0000000500217213 */ /* 0x000fe20000000000 */
[----:B------:R-:W-:Y:S01]  /*14d0*/  IMAD R28, R252, R28, R35 ;  /* 0x0000001cfc1c7224 */ /* 0x000fe200078e0223 */
[----:B------:R-:W-:Y:S01]  /*14e0*/  IABS R35, R8 ;  /* 0x0000000800237213 */ /* 0x000fe20000000000 */
[----:B------:R-:W-:Y:S01]  /*14f0*/  IMAD.MOV R29, RZ, RZ, -R29 ;  /* 0x000000ffff1d7224 */ /* 0x000fe200078e0a1d */
[----:B------:R-:W-:Y:S01]  /*1500*/  STL [R1+0x1058], R8 ;  /* 0x0010580801007387 */ /* 0x000fe20000100800 */
[----:B--2---:R-:W-:-:S02]  /*1510*/  VIADD R7, R3, 0x25 ;  /* 0x0000002503077836 */ /* 0x004fc40000000000 */
[----:B-1----:R-:W-:Y:S02]  /*1520*/  VIADD R5, R3, 0x26 ;  /* 0x0000002603057836 */ /* 0x002fe40000000000 */
[----:B------:R-:W-:Y:S01]  /*1530*/  IMAD.HI.U32 R30, R6, R33, RZ ;  /* 0x00000021061e7227 */ /* 0x000fe200078e00ff */
[----:B------:R-:W-:Y:S01]  /*1540*/  IABS R37, R7 ;  /* 0x0000000700257213 */ /* 0x000fe20000000000 */
[----:B------:R1:W-:Y:S01]  /*1550*/  STL [R1+0x1060], R7 ;  /* 0x0010600701007387 */ /* 0x0003e20000100800 */
[----:B------:R-:W-:Y:S01]  /*1560*/  IABS R39, R5 ;  /* 0x0000000500277213 */ /* 0x000fe20000000000 */
[----:B------:R-:W-:Y:S02]  /*1570*/  IMAD R29, R252, R29, R31 ;  /* 0x0000001dfc1d7224 */ /* 0x000fe400078e021f */
[----:B------:R-:W-:Y:S01]  /*1580*/  IMAD.HI.U32 R31, R6, R35, RZ ;  /* 0x00000023061f7227 */ /* 0x000fe200078e00ff */
[----:B------:R2:W-:Y:S03]  /*1590*/  STL [R1+0x1064], R5 ;  /* 0x0010640501007387 */ /* 0x0005e60000100800 */
[----:B------:R-:W-:Y:S01]  /*15a0*/  IMAD.MOV R30, RZ, RZ, -R30 ;  /* 0x000000ffff1e7224 */ /* 0x000fe200078e0a1e */
[----:B------:R-:W-:Y:S01]  /*15b0*/  IADD3 R31, -R31, RZ, RZ ;  /* 0x000000ff1f1f7210 */ /* 0x000fe20007ffe1ff */
[----:B-1----:R-:W-:-:S02]  /*15c0*/  VIADD R7, R3, 0x27 ;  /* 0x0000002703077836 */ /* 0x002fc40000000000 */
[----:B------:R-:W-:-:S03]  /*15d0*/  IMAD.HI.U32 R32, R6, R37, RZ ;  /* 0x0000002506207227 */ /* 0x000fc600078e00ff */
[----:B------:R-:W-:Y:S01]  /*15e0*/  IABS R34, R7 ;  /* 0x0000000700227213 */ /* 0x000fe20000000000 */
[----:B------:R-:W-:Y:S01]  /*15f0*/  IMAD R30, R252, R30, R33 ;  /* 0x0000001efc1e7224 */ /* 0x000fe200078e0221 */
[----:B------:R1:W-:Y:S01]  /*1600*/  STL [R1+0x106c], R7 ;  /* 0x00106c0701007387 */ /* 0x0003e20000100800 */
[----:B--2---:R-:W-:Y:S02]  /*1610*/  VIADD R5, R3, 0x28 ;  /* 0x0000002803057836 */ /* 0x004fe40000000000 */
[----:B------:R-:W-:-:S03]  /*1620*/  IMAD.HI.U32 R33, R6, R39, RZ ;  /* 0x0000002706217227 */ /* 0x000fc600078e00ff */
[----:B------:R2:W-:Y:S01]  /*1630*/  STL [R1+0x1070], R5 ;  /* 0x0010700501007387 */ /* 0x0005e20000100800 */
[----:B------:R-:W-:Y:S02]  /*1640*/  IMAD.MOV R32, RZ, RZ, -R32 ;  /* 0x000000ffff207224 */ /* 0x000fe400078e0a20 */
[C---:B------:R-:W-:Y:S01]  /*1650*/  IMAD R31, R252.reuse, R31, R35 ;  /* 0x0000001ffc1f7224 */ /* 0x040fe200078e0223 */
[----:B------:R-:W-:Y:S01]  /*1660*/  IABS R35, R5 ;  /* 0x0000000500237213 */ /* 0x000fe20000000000 */
[----:B------:R-:W-:Y:S01]  /*1670*/  IMAD.MOV R33, RZ, RZ, -R33 ;  /* 0x000000ffff217224 */ /* 0x000fe200078e0a21 */
[C---:B-1----:R-:W-:Y:S01]  /*1680*/  IADD3 R7, R3.reuse, 0x2a, RZ ;  /* 0x0000002a03077810 */ /* 0x042fe20007ffe0ff */
[----:B------:R-:W-:Y:S02]  /*1690*/  VIADD R8, R3, 0x29 ;  /* 0x0000002903087836 */ /* 0x000fe40000000000 */
[C---:B------:R-:W-:Y:S01]  /*16a0*/  IMAD R32, R252.reuse, R32, R37 ;  /* 0x00000020fc207224 */ /* 0x040fe200078e0225 */
[----:B------:R-:W-:Y:S01]  /*16b0*/  IABS R43, R7 ;  /* 0x00000007002b7213 */ /* 0x000fe20000000000 */
[----:B------:R-:W-:Y:S01]  /*16c0*/  IMAD.MOV.U32 R37, RZ, RZ, R34 ;  /* 0x000000ffff257224 */ /* 0x000fe200078e0022 */
[----:B------:R-:W-:Y:S01]  /*16d0*/  IABS R41, R8 ;  /* 0x0000000800297213 */ /* 0x000fe20000000000 */
[----:B------:R-:W-:Y:S01]  /*16e0*/  IMAD R33, R252, R33, R39 ;  /* 0x00000021fc217224 */ /* 0x000fe200078e0227 */
[----:B------:R-:W-:Y:S01]  /*16f0*/  STL [R1+0x107c], R8 ;  /* 0x00107c0801007387 */ /* 0x000fe20000100800 */
[----:B------:R-:W-:-:S02]  /*1700*/  IMAD.MOV.U32 R39, RZ, RZ, R35 ;  /* 0x000000ffff277224 */ /* 0x000fc400078e0023 */
[C---:B------:R-:W-:Y:S01]  /*1710*/  IMAD.HI.U32 R34, R6.reuse, R37, RZ ;  /* 0x0000002506227227 */ /* 0x040fe200078e00ff */
[----:B------:R1:W-:Y:S03]  /*1720*/  STL [R1+0x1084], R7 ;  /* 0x0010840701007387 */ /* 0x0003e60000100800 */
[----:B------:R-:W-:-:S04]  /*1730*/  IMAD.HI.U32 R35, R6, R39, RZ ;  /* 0x0000002706237227 */ /* 0x000fc800078e00ff */
[C---:B--2---:R-:W-:Y:S02]  /*1740*/  VIADD R5, R3.reuse, 0x2b ;  /* 0x0000002b03057836 */ /* 0x044fe40000000000 */
[----:B------:R-:W-:Y:S02]  /*1750*/  IMAD.MOV R34, RZ, RZ, -R34 ;  /* 0x000000ffff227224 */ /* 0x000fe400078e0a22 */
[----:B------:R-:W-:Y:S01]  /*1760*/  IMAD.HI.U32 R36, R6, R41, RZ ;  /* 0x0000002906247227 */ /* 0x000fe200078e00ff */
[----:B------:R-:W-:Y:S01]  /*1770*/  IABS R45, R5 ;  /* 0x00000005002d7213 */ /* 0x000fe20000000000 */
[----:B------:R2:W-:Y:S02]  /*1780*/  STL [R1+0x1088], R5 ;  /* 0x0010880501007387 */ /* 0x0005e40000100800 */
[----:B------:R-:W-:Y:S01]  /*1790*/  IMAD.MOV R35, RZ, RZ, -R35 ;  /* 0x000000ffff237224 */ /* 0x000fe200078e0a23 */
[----:B------:R-:W-:Y:S01]  /*17a0*/  IADD3 R36, -R36, RZ, RZ ;  /* 0x000000ff24247210 */ /* 0x000fe20007ffe1ff */
[----:B-1----:R-:W-:-:S02]  /*17b0*/  VIADD R7, R3, 0x2c ;  /* 0x0000002c03077836 */ /* 0x002fc40000000000 */
[----:B------:R-:W-:Y:S02]  /*17c0*/  IMAD R34, R252, R34, R37 ;  /* 0x00000022fc227224 */ /* 0x000fe400078e0225 */
[----:B------:R-:W-:Y:S01]  /*17d0*/  IMAD.HI.U32 R37, R6, R43, RZ ;  /* 0x0000002b06257227 */ /* 0x000fe200078e00ff */
[----:B------:R1:W-:Y:S03]  /*17e0*/  STL [R1+0x108c], R7 ;  /* 0x00108c0701007387 */ /* 0x0003e60000100800 */
[----:B------:R-:W-:Y:S01]  /*17f0*/  IMAD R35, R252, R35, R39 ;  /* 0x00000023fc237224 */ /* 0x000fe200078e0227 */
[----:B------:R-:W-:Y:S01]  /*1800*/  IABS R39, R7 ;  /* 0x0000000700277213 */ /* 0x000fe20000000000 */
[----:B------:R-:W-:Y:S02]  /*1810*/  IMAD.MOV R37, RZ, RZ, -R37 ;  /* 0x000000ffff257224 */ /* 0x000fe400078e0a25 */
[----:B--2---:R-:W-:-:S02]  /*1820*/  VIADD R5, R3, 0x2d ;  /* 0x0000002d03057836 */ /* 0x004fc40000000000 */
[----:B------:R-:W-:Y:S01]  /*1830*/  IMAD.HI.U32 R38, R6, R45, RZ ;  /* 0x0000002d06267227 */ /* 0x000fe200078e00ff */
[----:B-1----:R-:W-:Y:S02]  /*1840*/  IADD3 R7, R3, 0x2f, RZ ;  /* 0x0000002f03077810 */ /* 0x002fe40007ffe0ff */
[----:B------:R1:W-:Y:S01]  /*1850*/  STL [R1+0x1098], R5 ;  /* 0x0010980501007387 */ /* 0x0003e20000100800 */
[C---:B------:R-:W-:Y:S01]  /*1860*/  IMAD R36, R252.reuse, R36, R41 ;  /* 0x00000024fc247224 */ /* 0x040fe200078e0229 */
[----:B------:R-:W-:Y:S01]  /*1870*/  IABS R47, R7 ;  /* 0x00000007002f7213 */ /* 0x000fe20000000000 */
[----:B------:R-:W-:Y:S02]  /*1880*/  IMAD.MOV.U32 R41, RZ, RZ, R39 ;  /* 0x000000ffff297224 */ /* 0x000fe400078e0027 */
[----:B------:R-:W-:Y:S01]  /*1890*/  IMAD R37, R252, R37, R43 ;  /* 0x00000025fc257224 */ /* 0x000fe200078e022b */
[----:B------:R-:W-:Y:S01]  /*18a0*/  IABS R43, R5 ;  /* 0x00000005002b7213 */ /* 0x000fe20000000000 */
[----:B------:R-:W-:-:S02]  /*18b0*/  IMAD.MOV R38, RZ, RZ, -R38 ;  /* 0x000000ffff267224 */ /* 0x000fc400078e0a26 */
[----:B------:R-:W-:Y:S02]  /*18c0*/  VIADD R8, R3, 0x2e ;  /* 0x0000002e03087836 */ /* 0x000fe40000000000 */
[----:B------:R-:W-:-:S03]  /*18d0*/  IMAD.HI.U32 R39, R6, R41, RZ ;  /* 0x0000002906277227 */ /* 0x000fc600078e00ff */
[----:B------:R-:W-:Y:S01]  /*18e0*/  STL [R1+0x109c], R8 ;  /* 0x00109c0801007387 */ /* 0x000fe20000100800 */
[----:B------:R-:W-:Y:S01]  /*18f0*/  IMAD R38, R252, R38, R45 ;  /* 0x00000026fc267224 */ /* 0x000fe200078e022d */
[----:B------:R-:W-:Y:S01]  /*1900*/  IABS R45, R8 ;  /* 0x00000008002d7213 */ /* 0x000fe20000000000 */
[----:B-1----:R-:W-:Y:S01]  /*1910*/  VIADD R5, R3, 0x30 ;  /* 0x0000003003057836 */ /* 0x002fe20000000000 */
[----:B------:R1:W-:Y:S01]  /*1920*/  STL [R1+0x10a4], R7 ;  /* 0x0010a40701007387 */ /* 0x0003e20000100800 */
[----:B------:R-:W-:-:S03]  /*1930*/  IMAD.HI.U32 R40, R6, R43, RZ ;  /* 0x0000002b06287227 */ /* 0x000fc600078e00ff */
[----:B------:R-:W-:Y:S01]  /*1940*/  IABS R49, R5 ;  /* 0x0000000500317213 */ /* 0x000fe20000000000 */
[----:B------:R-:W-:Y:S01]  /*1950*/  IMAD.MOV R39, RZ, RZ, -R39 ;  /* 0x000000ffff277224 */ /* 0x000fe200078e0a27 */
[----:B------:R2:W-:Y:S01]  /*1960*/  STL [R1+0x10ac], R5 ;  /* 0x0010ac0501007387 */ /* 0x0005e20000100800 */
[----:B------:R-:W-:Y:S02]  /*1970*/  IMAD.MOV R40, RZ, RZ, -R40 ;  /* 0x000000ffff287224 */ /* 0x000fe400078e0a28 */
[----:B------:R-:W-:Y:S02]  /*1980*/  IMAD R39, R252, R39, R41 ;  /* 0x00000027fc277224 */ /* 0x000fe400078e0229 */
[----:B------:R-:W-:-:S04]  /*1990*/  IMAD.HI.U32 R41, R6, R45, RZ ;  /* 0x0000002d06297227 */ /* 0x000fc800078e00ff */
[----:B------:R-:W-:-:S04]  /*19a0*/  IMAD.HI.U32 R42, R6, R47, RZ ;  /* 0x0000002f062a7227 */ /* 0x000fc800078e00ff */
[C---:B-1----:R-:W-:Y:S01]  /*19b0*/  VIADD R7, R3.reuse, 0x31 ;  /* 0x0000003103077836 */ /* 0x042fe20000000000 */
[----:B------:R-:W-:Y:S01]  /*19c0*/  IADD3 R42, -R42, RZ, RZ ;  /* 0x000000ff2a2a7210 */ /* 0x000fe20007ffe1ff */
[----:B------:R-:W-:Y:S02]  /*19d0*/  IMAD R40, R252, R40, R43 ;  /* 0x00000028fc287224 */ /* 0x000fe400078e022b */
[----:B------:R-:W-:Y:S01]  /*19e0*/  IMAD.HI.U32 R43, R6, R49, RZ ;  /* 0x00000031062b7227 */ /* 0x000fe200078e00ff */
[----:B------:R-:W-:Y:S01]  /*19f0*/  IABS R44, R7 ;  /* 0x00000007002c7213 */ /* 0x000fe20000000000 */
[----:B------:R1:W-:Y:S02]  /*1a00*/  STL [R1+0x10b4], R7 ;  /* 0x0010b40701007387 */ /* 0x0003e40000100800 */
[----:B------:R-:W-:Y:S02]  /*1a10*/  IMAD.MOV R41, RZ, RZ, -R41 ;  /* 0x000000ffff297224 */ /* 0x000fe400078e0a29 */
[----:B--2---:R-:W-:-:S02]  /*1a20*/  VIADD R5, R3, 0x32 ;  /* 0x0000003203057836 */ /* 0x004fc40000000000 */
[----:B------:R-:W-:Y:S02]  /*1a30*/  IMAD.MOV R43, RZ, RZ, -R43 ;  /* 0x000000ffff2b7224 */ /* 0x000fe400078e0a2b */
[C---:B------:R-:W-:Y:S01]  /*1a40*/  IMAD R41, R252.reuse, R41, R45 ;  /* 0x00000029fc297224 */ /* 0x040fe200078e022d */
[----:B------:R-:W-:Y:S01]  /*1a50*/  IABS R45, R5 ;  /* 0x00000005002d7213 */ /* 0x000fe20000000000 */
[C---:B------:R-:W-:Y:S01]  /*1a60*/  IMAD R42, R252.reuse, R42, R47 ;  /* 0x0000002afc2a7224 */ /* 0x040fe200078e022f */
[----:B------:R2:W-:Y:S01]  /*1a70*/  STL [R1+0x10b8], R5 ;  /* 0x0010b80501007387 */ /* 0x0005e20000100800 */
[----:B------:R-:W-:Y:S02]  /*1a80*/  IMAD.MOV.U32 R47, RZ, RZ, R44 ;  /* 0x000000ffff2f7224 */ /* 0x000fe400078e002c */
[----:B------:R-:W-:Y:S01]  /*1a90*/  IMAD R43, R252, R43, R49 ;  /* 0x0000002bfc2b7224 */ /* 0x000fe200078e0231 */
[----:B------:R-:W-:Y:S01]  /*1aa0*/  MOV R49, R45 ;  /* 0x0000002d00317202 */ /* 0x000fe20000000f00 */
[----:B------:R-:W-:-:S02]  /*1ab0*/  VIADD R8, R3, 0x33 ;  /* 0x0000003303087836 */ /* 0x000fc40000000000 */
[----:B-1----:R-:W-:Y:S02]  /*1ac0*/  VIADD R7, R3, 0x34 ;  /* 0x0000003403077836 */ /* 0x002fe40000000000 */
[C---:B------:R-:W-:Y:S01]  /*1ad0*/  IMAD.HI.U32 R44, R6.reuse, R47, RZ ;  /* 0x0000002f062c7227 */ /* 0x040fe200078e00ff */
[----:B------:R-:W-:Y:S01]  /*1ae0*/  IABS R51, R8 ;  /* 0x0000000800337213 */ /* 0x000fe20000000000 */
[----:B------:R-:W-:Y:S01]  /*1af0*/  STL [R1+0x10c0], R8 ;  /* 0x0010c00801007387 */ /* 0x000fe20000100800 */
[----:B------:R-:W-:Y:S01]  /*1b00*/  IABS R53, R7 ;  /* 0x0000000700357213 */ /* 0x000fe20000000000 */
[----:B------:R-:W-:Y:S02]  /*1b10*/  IMAD.HI.U32 R45, R6, R49, RZ ;  /* 0x00000031062d7227 */ /* 0x000fe400078e00ff */
[----:B------:R1:W-:Y:S02]  /*1b20*/  STL [R1+0x10c8], R7 ;  /* 0x0010c80701007387 */ /* 0x0003e40000100800 */
[----:B------:R-:W-:-:S02]  /*1b30*/  IMAD.MOV R44, RZ, RZ, -R44 ;  /* 0x000000ffff2c7224 */ /* 0x000fc400078e0a2c */
[C---:B--2---:R-:W-:Y:S02]  /*1b40*/  VIADD R5, R3.reuse, 0x35 ;  /* 0x0000003503057836 */ /* 0x044fe40000000000 */
[----:B------:R-:W-:Y:S02]  /*1b50*/  IMAD.MOV R45, RZ, RZ, -R45 ;  /* 0x000000ffff2d7224 */ /* 0x000fe400078e0a2d */
[----:B------:R-:W-:Y:S01]  /*1b60*/  IMAD.HI.U32 R46, R6, R51, RZ ;  /* 0x00000033062e7227 */ /* 0x000fe200078e00ff */
[----:B------:R-:W-:Y:S01]  /*1b70*/  IABS R55, R5 ;  /* 0x0000000500377213 */ /* 0x000fe20000000000 */
[----:B------:R2:W-:Y:S02]  /*1b80*/  STL [R1+0x10d0], R5 ;  /* 0x0010d00501007387 */ /* 0x0005e40000100800 */
[----:B-1----:R-:W-:Y:S02]  /*1b90*/  VIADD R7, R3, 0x36 ;  /* 0x0000003603077836 */ /* 0x002fe40000000000 */
[----:B------:R-:W-:-:S02]  /*1ba0*/  IMAD R44, R252, R44, R47 ;  /* 0x0000002cfc2c7224 */ /* 0x000fc400078e022f */
[----:B------:R-:W-:Y:S01]  /*1bb0*/  IMAD.HI.U32 R47, R6, R53, RZ ;  /* 0x00000035062f7227 */ /* 0x000fe200078e00ff */
[----:B------:R-:W-:Y:S03]  /*1bc0*/  STL [R1+0x10d4], R7 ;  /* 0x0010d40701007387 */ /* 0x000fe60000100800 */
[----:B------:R-:W-:Y:S01]  /*1bd0*/  IMAD R45, R252, R45, R49 ;  /* 0x0000002dfc2d7224 */ /* 0x000fe200078e0231 */
[----:B------:R-:W-:Y:S01]  /*1be0*/  IABS R49, R7 ;  /* 0x0000000700317213 */ /* 0x000fe20000000000 */
[----:B------:R-:W-:Y:S01]  /*1bf0*/  IMAD.MOV R46, RZ, RZ, -R46 ;  /* 0x000000ffff2e7224 */ /* 0x000fe200078e0a2e */
[----:B------:R-:W-:Y:S01]  /*1c00*/  IADD3 R47, -R47, RZ, RZ ;  /* 0x000000ff2f2f7210 */ /* 0x000fe20007ffe1ff */
[----:B------:R-:W-:-:S04]  /*1c10*/  IMAD.HI.U32 R48, R6, R55, RZ ;  /* 0x0000003706307227 */ /* 0x000fc800078e00ff */
[C---:B--2---:R-:W-:Y:S02]  /*1c20*/  VIADD R5, R3.reuse, 0x37 ;  /* 0x0000003703057836 */ /* 0x044fe40000000000 */
[C---:B------:R-:W-:Y:S02]  /*1c30*/  IMAD R46, R252.reuse, R46, R51 ;  /* 0x0000002efc2e7224 */ /* 0x040fe400078e0233 */
[----:B------:R-:W-:Y:S01]  /*1c40*/  IMAD.MOV.U32 R51, RZ, RZ, R49 ;  /* 0x000000ffff337224 */ /* 0x000fe200078e0031 */
[----:B------:R1:W-:Y:S01]  /*1c50*/  STL [R1+0x10dc], R5 ;  /* 0x0010dc0501007387 */ /* 0x0003e20000100800 */
[----:B------:R-:W-:Y:S02]  /*1c60*/  IMAD.MOV R48, RZ, RZ, -R48 ;  /* 0x000000ffff307224 */ /* 0x000fe400078e0a30 */
[----:B------:R-:W-:Y:S01]  /*1c70*/  IMAD R47, R252, R47, R53 ;  /* 0x0000002ffc2f7224 */ /* 0x000fe200078e0235 */
[----:B------:R-:W-:Y:S01]  /*1c80*/  IABS R53, R5 ;  /* 0x0000000500357213 */ /* 0x000fe20000000000 */
[----:B------:R-:W-:-:S02]  /*1c90*/  VIADD R8, R3, 0x38 ;  /* 0x0000003803087836 */ /* 0x000fc40000000000 */
[----:B------:R-:W-:Y:S01]  /*1ca0*/  IMAD.HI.U32 R49, R6, R51, RZ ;  /* 0x0000003306317227 */ /* 0x000fe200078e00ff */
[----:B-1----:R-:W-:-:S03]  /*1cb0*/  IADD3 R5, R3, 0x3a, RZ ;  /* 0x0000003a03057810 */ /* 0x002fc60007ffe0ff */
[----:B------:R-:W-:Y:S01]  /*1cc0*/  IMAD R48, R252, R48, R55 ;  /* 0x00000030fc307224 */ /* 0x000fe200078e0237 */
[----:B------:R-:W-:Y:S01]  /*1cd0*/  IABS R55, R8 ;  /* 0x0000000800377213 */ /* 0x000fe20000000000 */
[----:B------:R-:W-:Y:S01]  /*1ce0*/  VIADD R7, R3, 0x39 ;  /* 0x0000003903077836 */ /* 0x000fe20000000000 */
[----:B------:R-:W-:Y:S01]  /*1cf0*/  IABS R59, R5 ;  /* 0x00000005003b7213 */ /* 0x000fe20000000000 */
[----:B------:R-:W-:Y:S01]  /*1d00*/  IMAD.MOV R49, RZ, RZ, -R49 ;  /* 0x000000ffff317224 */ /* 0x000fe200078e0a31 */
[----:B------:R-:W-:Y:S01]  /*1d10*/  STL [R1+0x10e4], R8 ;  /* 0x0010e40801007387 */ /* 0x000fe20000100800 */
[----:B------:R-:W-:Y:S01]  /*1d20*/  IMAD.HI.U32 R50, R6, R53, RZ ;  /* 0x0000003506327227 */ /* 0x000fe200078e00ff */
[----:B------:R-:W-:Y:S02]  /*1d30*/  IABS R57, R7 ;  /* 0x0000000700397213 */ /* 0x000fe40000000000 */
[----:B------:R1:W-:Y:S01]  /*1d40*/  STL [R1+0x10ec], R7 ;  /* 0x0010ec0701007387 */ /* 0x0003e20000100800 */
[----:B------:R-:W-:-:S02]  /*1d50*/  IMAD R49, R252, R49, R51 ;  /* 0x00000031fc317224 */ /* 0x000fc400078e0233 */
[----:B------:R-:W-:Y:S01]  /*1d60*/  IMAD.MOV R50, RZ, RZ, -R50 ;  /* 0x000000ffff327224 */ /* 0x000fe200078e0a32 */
[----:B------:R2:W-:Y:S01]  /*1d70*/  STL [R1+0x10f4], R5 ;  /* 0x0010f40501007387 */ /* 0x0005e20000100800 */
[----:B------:R-:W-:-:S04]  /*1d80*/  IMAD.HI.U32 R51, R6, R55, RZ ;  /* 0x0000003706337227 */ /* 0x000fc800078e00ff */
[----:B------:R-:W-:Y:S02]  /*1d90*/  IMAD R50, R252, R50, R53 ;  /* 0x00000032fc327224 */ /* 0x000fe400078e0235 */
[C---:B-1----:R-:W-:Y:S02]  /*1da0*/  VIADD R7, R3.reuse, 0x3b ;  /* 0x0000003b03077836 */ /* 0x042fe40000000000 */
[----:B------:R-:W-:Y:S01]  /*1db0*/  IMAD.MOV R51, RZ, RZ, -R51 ;  /* 0x000000ffff337224 */ /* 0x000fe200078e0a33 */
[----:B--2---:R-:W-:Y:S01]  /*1dc0*/  IADD3 R5, R3, 0x3c, RZ ;  /* 0x0000003c03057810 */ /* 0x004fe20007ffe0ff */
[C---:B------:R-:W-:Y:S01]  /*1dd0*/  IMAD.HI.U32 R52, R6.reuse, R57, RZ ;  /* 0x0000003906347227 */ /* 0x040fe200078e00ff */
[----:B------:R-:W-:Y:S01]  /*1de0*/  IABS R54, R7 ;  /* 0x0000000700367213 */ /* 0x000fe20000000000 */
[----:B------:R-:W-:Y:S02]  /*1df0*/  STL [R1+0x10f8], R7 ;  /* 0x0010f80701007387 */ /* 0x000fe40000100800 */
[----:B------:R-:W-:-:S02]  /*1e00*/  IMAD.HI.U32 R53, R6, R59, RZ ;  /* 0x0000003b06357227 */ /* 0x000fc400078e00ff */
[----:B------:R1:W-:Y:S02]  /*1e10*/  STL [R1+0x10fc], R5 ;  /* 0x0010fc0501007387 */ /* 0x0003e40000100800 */
[C---:B------:R-:W-:Y:S01]  /*1e20*/  IMAD R51, R252.reuse, R51, R55 ;  /* 0x00000033fc337224 */ /* 0x040fe200078e0237 */
[----:B------:R-:W-:Y:S01]  /*1e30*/  IABS R55, R5 ;  /* 0x0000000500377213 */ /* 0x000fe20000000000 */
[----:B------:R-:W-:Y:S02]  /*1e40*/  IMAD.MOV R52, RZ, RZ, -R52 ;  /* 0x000000ffff347224 */ /* 0x000fe400078e0a34 */
[----:B------:R-:W-:Y:S02]  /*1e50*/  IMAD.MOV R53, RZ, RZ, -R53 ;  /* 0x000000ffff357224 */ /* 0x000fe400078e0a35 */
[C---:B------:R-:W-:Y:S02]  /*1e60*/  IMAD R52, R252.reuse, R52, R57 ;  /* 0x00000034fc347224 */ /* 0x040fe400078e0239 */
[----:B------:R-:W-:Y:S01]  /*1e70*/  IMAD R53, R252, R53, R59 ;  /* 0x00000035fc357224 */ /* 0x000fe200078e023b */
[C---:B-1----:R-:W-:Y:S01]  /*1e80*/  IADD3 R5, R3.reuse, 0x3f, RZ ;  /* 0x0000003f03057810 */ /* 0x042fe20007ffe0ff */
[----:B------:R-:W-:-:S02]  /*1e90*/  VIADD R8, R3, 0x3d ;  /* 0x0000003d03087836 */ /* 0x000fc40000000000 */
[----:B------:R-:W-:Y:S01]  /*1ea0*/  IMAD.MOV.U32 R57, RZ, RZ, R54 ;  /* 0x000000ffff397224 */ /* 0x000fe200078e0036 */
[----:B------:R-:W-:Y:S01]  /*1eb0*/  IABS R65, R5 ;  /* 0x0000000500417213 */ /* 0x000fe20000000000 */
[----:B------:R-:W-:Y:S01]  /*1ec0*/  IMAD.MOV.U32 R59, RZ, RZ, R55 ;  /* 0x000000ffff3b7224 */ /* 0x000fe200078e0037 */
[----:B------:R-:W-:Y:S01]  /*1ed0*/  IABS R61, R8 ;  /* 0x00000008003d7213 */ /* 0x000fe20000000000 */
[----:B------:R-:W-:Y:S01]  /*1ee0*/  VIADD R7, R3, 0x3e ;  /* 0x0000003e03077836 */ /* 0x000fe20000000000 */
[----:B------:R-:W-:Y:S01]  /*1ef0*/  STL [R1+0x110c], R8 ;  /* 0x00110c0801007387 */ /* 0x000fe20000100800 */
[----:B------:R-:W-:-:S03]  /*1f00*/  IMAD.HI.U32 R54, R6, R57, RZ ;  /* 0x0000003906367227 */ /* 0x000fc600078e00ff */
[----:B------:R1:W-:Y:S01]  /*1f10*/  STL [R1+0x1110], R7 ;  /* 0x0011100701007387 */ /* 0x0003e20000100800 */
[C---:B------:R-:W-:Y:S01]  /*1f20*/  IMAD.HI.U32 R55, R6.reuse, R59, RZ ;  /* 0x0000003b06377227 */ /* 0x040fe200078e00ff */
[----:B------:R-:W-:Y:S02]  /*1f30*/  IABS R63, R7 ;  /* 0x00000007003f7213 */ /* 0x000fe40000000000 */
[----:B------:R2:W-:Y:S01]  /*1f40*/  STL [R1+0x1118], R5 ;  /* 0x0011180501007387 */ /* 0x0005e20000100800 */
[----:B------:R-:W-:Y:S02]  /*1f50*/  IMAD.MOV R54, RZ, RZ, -R54 ;  /* 0x000000ffff367224 */ /* 0x000fe400078e0a36 */
[----:B------:R-:W-:Y:S02]  /*1f60*/  IMAD.MOV R55, RZ, RZ, -R55 ;  /* 0x000000ffff377224 */ /* 0x000fe400078e0a37 */
[----:B------:R-:W-:-:S04]  /*1f70*/  IMAD.HI.U32 R56, R6, R61, RZ ;  /* 0x0000003d06387227 */ /* 0x000fc800078e00ff */
[C---:B-1----:R-:W-:Y:S01]  /*1f80*/  VIADD R7, R3.reuse, 0x40 ;  /* 0x0000004003077836 */ /* 0x042fe20000000000 */
[----:B--2---:R-:W-:Y:S01]  /*1f90*/  IADD3 R5, R3, 0x41, RZ ;  /* 0x0000004103057810 */ /* 0x004fe20007ffe0ff */
[C---:B------:R-:W-:Y:S02]  /*1fa0*/  IMAD R54, R252.reuse, R54, R57 ;  /* 0x00000036fc367224 */ /* 0x040fe400078e0239 */
[----:B------:R-:W-:Y:S01]  /*1fb0*/  IMAD R55, R252, R55, R59 ;  /* 0x00000037fc377224 */ /* 0x000fe200078e023b */
[----:B------:R-:W-:Y:S01]  /*1fc0*/  IABS R59, R7 ;  /* 0x00000007003b7213 */ /* 0x000fe20000000000 */
[----:B------:R-:W-:Y:S01]  /*1fd0*/  IMAD.HI.U32 R57, R6, R63, RZ ;  /* 0x0000003f06397227 */ /* 0x000fe200078e00ff */
[----:B------:R1:W-:Y:S03]  /*1fe0*/  STL [R1+0x111c], R7 ;  /* 0x00111c0701007387 */ /* 0x0003e60000100800 */
[----:B------:R-:W-:Y:S01]  /*1ff0*/  IMAD.MOV R56, RZ, RZ, -R56 ;  /* 0x000000ffff387224 */ /* 0x000fe200078e0a38 */
[----:B------:R2:W-:Y:S01]  /*2000*/  STL [R1+0x1124], R5 ;  /* 0x0011240501007387 */ /* 0x0005e20000100800 */
[----:B------:R-:W-:-:S02]  /*2010*/  IMAD.MOV R57, RZ, RZ, -R57 ;  /* 0x000000ffff397224 */ /* 0x000fc400078e0a39 */
[----:B------:R-:W-:Y:S02]  /*2020*/  IMAD R56, R252, R56, R61 ;  /* 0x00000038fc387224 */ /* 0x000fe400078e023d */
[----:B------:R-:W-:Y:S02]  /*2030*/  IMAD.MOV.U32 R61, RZ, RZ, R59 ;  /* 0x000000ffff3d7224 */ /* 0x000fe400078e003b */
[----:B------:R-:W-:-:S04]  /*2040*/  IMAD.HI.U32 R58, R6, R65, RZ ;  /* 0x00000041063a7227 */ /* 0x000fc800078e00ff */
[----:B------:R-:W-:Y:S01]  /*2050*/  IMAD R57, R252, R57, R63 ;  /* 0x00000039fc397224 */ /* 0x000fe200078e023f */
[----:B------:R-:W-:Y:S01]  /*2060*/  IABS R63, R5 ;  /* 0x00000005003f7213 */ /* 0x000fe20000000000 */
[----:B------:R-:W-:-:S04]  /*2070*/  IMAD.HI.U32 R59, R6, R61, RZ ;  /* 0x0000003d063b7227 */ /* 0x000fc800078e00ff */
[----:B------:R-:W-:Y:S01]  /*2080*/  IMAD.MOV R58, RZ, RZ, -R58 ;  /* 0x000000ffff3a7224 */ /* 0x000fe200078e0a3a */
[----:B------:R-:W-:Y:S01]  /*2090*/  IADD3 R59, -R59, RZ, RZ ;  /* 0x000000ff3b3b7210 */ /* 0x000fe20007ffe1ff */
[C---:B------:R-:W-:Y:S02]  /*20a0*/  VIADD R8, R3.reuse, 0x42 ;  /* 0x0000004203087836 */ /* 0x040fe40000000000 */
[C---:B-1----:R-:W-:Y:S02]  /*20b0*/  VIADD R7, R3.reuse, 0x43 ;  /* 0x0000004303077836 */ /* 0x042fe40000000000 */
[----:B--2---:R-:W-:Y:S01]  /*20c0*/  VIADD R5, R3, 0x44 ;  /* 0x0000004403057836 */ /* 0x004fe20000000000 */
[----:B------:R-:W-:Y:S01]  /*20d0*/  STL [R1+0x112c], R8 ;  /* 0x00112c0801007387 */ /* 0x000fe20000100800 */
[----:B------:R-:W-:Y:S01]  /*20e0*/  IMAD R58, R252, R58, R65 ;  /* 0x0000003afc3a7224 */ /* 0x000fe200078e0241 */
[----:B------:R-:W-:Y:S01]  /*20f0*/  IABS R65, R8 ;  /* 0x0000000800417213 */ /* 0x000fe20000000000 */
[----:B------:R-:W-:Y:S01]  /*2100*/  IMAD.HI.U32 R60, R6, R63, RZ ;  /* 0x0000003f063c7227 */ /* 0x000fe200078e00ff */
[----:B------:R-:W-:Y:S01]  /*2110*/  IABS R67, R7 ;  /* 0x0000000700437213 */ /* 0x000fe20000000000 */
[----:B------:R1:W-:Y:S01]  /*2120*/  STL [R1+0x1130], R7 ;  /* 0x0011300701007387 */ /* 0x0003e20000100800 */
[----:B------:R-:W-:Y:S01]  /*2130*/  IABS R69, R5 ;  /* 0x0000000500457213 */ /* 0x000fe20000000000 */
[----:B------:R-:W-:-:S02]  /*2140*/  IMAD.MOV R60, RZ, RZ, -R60 ;  /* 0x000000ffff3c7224 */ /* 0x000fc400078e0a3c */
[----:B------:R-:W-:Y:S01]  /*2150*/  IMAD R59, R252, R59, R61 ;  /* 0x0000003bfc3b7224 */ /* 0x000fe200078e023d */
[----:B------:R2:W-:Y:S01]  /*2160*/  STL [R1+0x113c], R5 ;  /* 0x00113c0501007387 */ /* 0x0005e20000100800 */
[----:B------:R-:W-:-:S04]  /*2170*/  IMAD.HI.U32 R61, R6, R65, RZ ;  /* 0x00000041063d7227 */ /* 0x000fc800078e00ff */
[----:B-1----:R-:W-:Y:S02]  /*2180*/  VIADD R7, R3, 0x45 ;  /* 0x0000004503077836 */ /* 0x002fe40000000000 */
[----:B------:R-:W-:-:S03]  /*2190*/  IMAD.HI.U32 R62, R6, R67, RZ ;  /* 0x00000043063e7227 */ /* 0x000fc600078e00ff */
[----:B------:R-:W-:Y:S01]  /*21a0*/  IABS R64, R7 ;  /* 0x0000000700407213 */ /* 0x000fe20000000000 */
[----:B------:R-:W-:Y:S01]  /*21b0*/  IMAD R60, R252, R60, R63 ;  /* 0x0000003cfc3c7224 */ /* 0x000fe200078e023f */
[----:B------:R1:W-:Y:S01]  /*21c0*/  STL [R1+0x1140], R7 ;  /* 0x0011400701007387 */ /* 0x0003e20000100800 */
[----:B------:R-:W-:-:S04]  /*21d0*/  IMAD.HI.U32 R63, R6, R69, RZ ;  /* 0x00000045063f7227 */ /* 0x000fc800078e00ff */
[----:B------:R-:W-:Y:S01]  /*21e0*/  IMAD.MOV R61, RZ, RZ, -R61 ;  /* 0x000000ffff3d7224 */ /* 0x000fe200078e0a3d */
[----:B------:R-:W-:Y:S01]  /*21f0*/  IADD3 R63, -R63, RZ, RZ ;  /* 0x000000ff3f3f7210 */ /* 0x000fe20007ffe1ff */
[----:B--2---:R-:W-:Y:S02]  /*2200*/  VIADD R5, R3, 0x46 ;  /* 0x0000004603057836 */ /* 0x004fe40000000000 */
[----:B------:R-:W-:Y:S02]  /*2210*/  IMAD.MOV R62, RZ, RZ, -R62 ;  /* 0x000000ffff3e7224 */ /* 0x000fe400078e0a3e */
[C---:B------:R-:W-:Y:S01]  /*2220*/  IMAD R61, R252.reuse, R61, R65 ;  /* 0x0000003dfc3d7224 */ /* 0x040fe200078e0241 */
[----:B------:R-:W-:Y:S01]  /*2230*/  IABS R65, R5 ;  /* 0x0000000500417213 */ /* 0x000fe20000000000 */
[----:B------:R-:W-:Y:S01]  /*2240*/  IMAD R62, R252, R62, R67 ;  /* 0x0000003efc3e7224 */ /* 0x000fe200078e0243 */
[----:B------:R2:W-:Y:S01]  /*2250*/  STL [R1+0x1144], R5 ;  /* 0x0011440501007387 */ /* 0x0005e20000100800 */
[----:B------:R-:W-:-:S02]  /*2260*/  IMAD.MOV.U32 R67, RZ, RZ, R64 ;  /* 0x000000ffff437224 */ /* 0x000fc400078e0040 */
[----:B------:R-:W-:Y:S02]  /*2270*/  IMAD R63, R252, R63, R69 ;  /* 0x0000003ffc3f7224 */ /* 0x000fe400078e0245 */
[C---:B------:R-:W-:Y:S02]  /*2280*/  VIADD R8, R3.reuse, 0x47 ;  /* 0x0000004703087836 */ /* 0x040fe40000000000 */
[----:B------:R-:W-:Y:S02]  /*2290*/  IMAD.MOV.U32 R69, RZ, RZ, R65 ;  /* 0x000000ffff457224 */ /* 0x000fe400078e0041 */
[----:B------:R-:W-:Y:S01]  /*22a0*/  IMAD.HI.U32 R64, R6, R67, RZ ;  /* 0x0000004306407227 */ /* 0x000fe200078e00ff */
[----:B------:R-:W-:Y:S01]  /*22b0*/  IABS R71, R8 ;  /* 0x0000000800477213 */ /* 0x000fe20000000000 */
[----:B------:R-:W-:Y:S02]  /*22c0*/  STL [R1+0x1150], R8 ;  /* 0x0011500801007387 */ /* 0x000fe40000100800 */
[----:B-1----:R-:W-:Y:S01]  /*22d0*/  VIADD R7, R3, 0x48 ;  /* 0x0000004803077836 */ /* 0x002fe20000000000 */
[----:B------:R-:W-:Y:S01]  /*22e0*/  IADD3 R64, -R64, RZ, RZ ;  /* 0x000000ff40407210 */ /* 0x000fe20007ffe1ff */
[----:B------:R-:W-:-:S03]  /*22f0*/  IMAD.HI.U32 R65, R6, R69, RZ ;  /* 0x0000004506417227 */ /* 0x000fc600078e00ff */
[----:B------:R-:W-:Y:S01]  /*2300*/  IABS R73, R7 ;  /* 0x0000000700497213 */ /* 0x000fe20000000000 */
[----:B--2---:R-:W-:Y:S01]  /*2310*/  VIADD R5, R3, 0x49 ;  /* 0x0000004903057836 */ /* 0x004fe20000000000 */
[----:B------:R1:W-:Y:S01]  /*2320*/  STL [R1+0x1154], R7 ;  /* 0x0011540701007387 */ /* 0x0003e20000100800 */
[----:B------:R-:W-:Y:S02]  /*2330*/  IMAD.MOV R65, RZ, RZ, -R65 ;  /* 0x000000ffff417224 */ /* 0x000fe400078e0a41 */
[----:B------:R-:W-:Y:S01]  /*2340*/  IMAD.HI.U32 R66, R6, R71, RZ ;  /* 0x0000004706427227 */ /* 0x000fe200078e00ff */
[----:B------:R-:W-:Y:S01]  /*2350*/  IABS R75, R5 ;  /* 0x00000005004b7213 */ /* 0x000fe20000000000 */
[----:B------:R2:W-:Y:S02]  /*2360*/  STL [R1+0x1160], R5 ;  /* 0x0011600501007387 */ /* 0x0005e40000100800 */
[----:B------:R-:W-:Y:S02]  /*2370*/  IMAD R64, R252, R64, R67 ;  /* 0x00000040fc407224 */ /* 0x000fe400078e0243 */
[----:B------:R-:W-:-:S04]  /*2380*/  IMAD.HI.U32 R67, R6, R73, RZ ;  /* 0x0000004906437227 */ /* 0x000fc800078e00ff */
[C---:B-1----:R-:W-:Y:S02]  /*2390*/  VIADD R7, R3.reuse, 0x4a ;  /* 0x0000004a03077836 */ /* 0x042fe40000000000 */
[----:B------:R-:W-:Y:S02]  /*23a0*/  IMAD R65, R252, R65, R69 ;  /* 0x00000041fc417224 */ /* 0x000fe400078e0245 */
[----:B------:R-:W-:Y:S01]  /*23b0*/  IMAD.MOV R66, RZ, RZ, -R66 ;  /* 0x000000ffff427224 */ /* 0x000fe200078e0a42 */
[----:B------:R-:W-:Y:S01]  /*23c0*/  IABS R69, R7 ;  /* 0x0000000700457213 */ /* 0x000fe20000000000 */
[----:B------:R-:W-:Y:S01]  /*23d0*/  IMAD.HI.U32 R68, R6, R75, RZ ;  /* 0x0000004b06447227 */ /* 0x000fe200078e00ff */
[----:B------:R-:W-:Y:S03]  /*23e0*/  STL [R1+0x1164], R7 ;  /* 0x0011640701007387 */ /* 0x000fe60000100800 */
[----:B------:R-:W-:Y:S01]  /*23f0*/  IMAD.MOV R67, RZ, RZ, -R67 ;  /* 0x000000ffff437224 */ /* 0x000fe200078e0a43 */
[----:B------:R-:W-:Y:S01]  /*2400*/  IADD3 R68, -R68, RZ, RZ ;  /* 0x000000ff44447210 */ /* 0x000fe20007ffe1ff */
[----:B--2---:R-:W-:-:S02]  /*2410*/  VIADD R5, R3, 0x4b ;  /* 0x0000004b03057836 */ /* 0x004fc40000000000 */
[C---:B------:R-:W-:Y:S02]  /*2420*/  IMAD R66, R252.reuse, R66, R71 ;  /* 0x00000042fc427224 */ /* 0x040fe400078e0247 */
[----:B------:R-:W-:Y:S01]  /*2430*/  IMAD.MOV.U32 R71, RZ, RZ, R69 ;  /* 0x000000ffff477224 */ /* 0x000fe200078e0045 */
[----:B------:R1:W-:Y:S01]  /*2440*/  STL [R1+0x1168], R5 ;  /* 0x0011680501007387 */ /* 0x0003e20000100800 */
[----:B------:R-:W-:Y:S01]  /*2450*/  IMAD R67, R252, R67, R73 ;  /* 0x00000043fc437224 */ /* 0x000fe200078e0249 */
[----:B------:R-:W-:Y:S01]  /*2460*/  IABS R73, R5 ;  /* 0x0000000500497213 */ /* 0x000fe20000000000 */
[----:B------:R-:W-:Y:S02]  /*2470*/  VIADD R8, R3, 0x4c ;  /* 0x0000004c03087836 */ /* 0x000fe40000000000 */
[----:B------:R-:W-:-:S03]  /*2480*/  IMAD.HI.U32 R69, R6, R71, RZ ;  /* 0x0000004706457227 */ /* 0x000fc600078e00ff */
[----:B------:R-:W-:Y:S01]  /*2490*/  STL [R1+0x1174], R8 ;  /* 0x0011740801007387 */ /* 0x000fe20000100800 */
[----:B------:R-:W-:Y:S01]  /*24a0*/  IMAD R68, R252, R68, R75 ;  /* 0x00000044fc447224 */ /* 0x000fe200078e024b */
[----:B------:R-:W-:Y:S01]  /*24b0*/  IABS R75, R8 ;  /* 0x00000008004b7213 */ /* 0x000fe20000000000 */
[----:B------:R-:W-:-:S04]  /*24c0*/  IMAD.HI.U32 R70, R6, R73, RZ ;  /* 0x0000004906467227 */ /* 0x000fc800078e00ff */
[C---:B-1----:R-:W-:Y:S01]  /*24d0*/  VIADD R5, R3.reuse, 0x4e ;  /* 0x0000004e03057836 */ /* 0x042fe20000000000 */
[----:B------:R-:W-:Y:S01]  /*24e0*/  IADD3 R70, -R70, RZ, RZ ;  /* 0x000000ff46467210 */ /* 0x000fe20007ffe1ff */
[----:B------:R-:W-:Y:S02]  /*24f0*/  IMAD.MOV R69, RZ, RZ, -R69 ;  /* 0x000000ffff457224 */ /* 0x000fe400078e0a45 */
[----:B------:R-:W-:Y:S01]  /*2500*/  VIADD R7, R3, 0x4d ;  /* 0x0000004d03077836 */ /* 0x000fe20000000000 */
[----:B------:R-:W-:Y:S01]  /*2510*/  IABS R79, R5 ;  /* 0x00000005004f7213 */ /* 0x000fe20000000000 */
[----:B------:R-:W-:Y:S02]  /*2520*/  IMAD R69, R252, R69, R71 ;  /* 0x00000045fc457224 */ /* 0x000fe400078e0247 */
[----:B------:R-:W-:Y:S01]  /*2530*/  IMAD.HI.U32 R71, R6, R75, RZ ;  /* 0x0000004b06477227 */ /* 0x000fe200078e00ff */
[----:B------:R-:W-:Y:S01]  /*2540*/  IABS R77, R7 ;  /* 0x00000007004d7213 */ /* 0x000fe20000000000 */
[----:B------:R-:W-:Y:S02]  /*2550*/  STL [R1+0x1180], R7 ;  /* 0x0011800701007387 */ /* 0x000fe40000100800 */
[----:B------:R-:W-:-:S02]  /*2560*/  IMAD R70, R252, R70, R73 ;  /* 0x00000046fc467224 */ /* 0x000fc400078e0249 */
[----:B------:R1:W-:Y:S01]  /*2570*/  STL [R1+0x117c], R5 ;  /* 0x00117c0501007387 */ /* 0x0003e20000100800 */
[----:B------:R-:W-:Y:S02]  /*2580*/  IMAD.MOV R71, RZ, RZ, -R71 ;  /* 0x000000ffff477224 */ /* 0x000fe400078e0a47 */
[----:B------:R-:W-:-:S04]  /*2590*/  IMAD.HI.U32 R73, R6, R79, RZ ;  /* 0x0000004f06497227 */ /* 0x000fc800078e00ff */
[----:B------:R-:W-:-:S04]  /*25a0*/  IMAD.HI.U32 R72, R6, R77, RZ ;  /* 0x0000004d06487227 */ /* 0x000fc800078e00ff */
[C---:B-1----:R-:W-:Y:S02]  /*25b0*/  VIADD R5, R3.reuse, 0x50 ;  /* 0x0000005003057836 */ /* 0x042fe40000000000 */
        /* <DEDUP_REMOVED lines=103> */
[----:B--2---:R-:W-:Y:S01]  /*2c30*/  VIADD R7, R3, 0x61 ;  /* 0x0000006103077836 */ /* 0x004fe20000000000 */
[----:B------:R1:W-:Y:S01]  /*2c40*/  STL [R1+0x11f8], R5 ;  /* 0x0011f80501007387 */ /* 0x0003e20000100800 */
[----:B------:R-:W-:-:S03]  /*2c50*/  IMAD.HI.U32 R89, R6, R91, RZ ;  /* 0x0000005b06597227 */ /* 0x000fc600078e00ff */
[----:B------:R-:W-:Y:S01]  /*2c60*/  IABS R97, R7 ;  /* 0x0000000700617213 */ /* 0x000fe20000000000 */
[C---:B------:R-:W-:Y:S01]  /*2c70*/  IMAD R87, R252.reuse, R87, R93 ;  /* 0x00000057fc577224 */ /* 0x040fe200078e025d */
[----:B------:R-:W-:Y:S01]  /*2c80*/  IABS R93, R5 ;  /* 0x00000005005d7213 */ /* 0x000fe20000000000 */
[----:B------:R-:W-:Y:S01]  /*2c90*/  IMAD R88, R252, R88, R95 ;  /* 0x00000058fc587224 */ /* 0x000fe200078e025f */
[----:B------:R-:W-:Y:S01]  /*2ca0*/  IABS R95, R8 ;  /* 0x00000008005f7213 */ /* 0x000fe20000000000 */
[----:B------:R-:W-:Y:S01]  /*2cb0*/  IMAD.MOV R89, RZ, RZ, -R89 ;  /* 0x000000ffff597224 */ /* 0x000fe200078e0a59 */
[----:B------:R-:W-:Y:S01]  /*2cc0*/  STL [R1+0x11fc], R8 ;  /* 0x0011fc0801007387 */ /* 0x000fe20000100800 */
[----:B-1----:R-:W-:Y:S02]  /*2cd0*/  VIADD R5, R3, 0x62 ;  /* 0x0000006203057836 */ /* 0x002fe40000000000 */
[----:B------:R-:W-:Y:S01]  /*2ce0*/  IMAD.HI.U32 R90, R6, R93, RZ ;  /* 0x0000005d065a7227 */ /* 0x000fe200078e00ff */
[----:B------:R1:W-:Y:S02]  /*2cf0*/  STL [R1+0x120c], R7 ;  /* 0x00120c0701007387 */ /* 0x0003e40000100800 */
[----:B------:R-:W-:Y:S01]  /*2d00*/  IABS R99, R5 ;  /* 0x0000000500637213 */ /* 0x000fe20000000000 */
[----:B------:R-:W-:Y:S01]  /*2d10*/  IMAD R89, R252, R89, R91 ;  /* 0x00000059fc597224 */ /* 0x000fe200078e025b */
[----:B------:R2:W-:Y:S01]  /*2d20*/  STL [R1+0x1208], R5 ;  /* 0x0012080501007387 */ /* 0x0005e20000100800 */
[----:B------:R-:W-:-:S04]  /*2d30*/  IMAD.HI.U32 R91, R6, R95, RZ ;  /* 0x0000005f065b7227 */ /* 0x000fc800078e00ff */
[----:B------:R-:W-:Y:S01]  /*2d40*/  IMAD.HI.U32 R92, R6, R97, RZ ;  /* 0x00000061065c7227 */ /* 0x000fe200078e00ff */
[----:B------:R-:W-:-:S03]  /*2d50*/  IADD3 R91, -R91, RZ, RZ ;  /* 0x000000ff5b5b7210 */ /* 0x000fc60007ffe1ff */
[C---:B-1----:R-:W-:Y:S02]  /*2d60*/  VIADD R7, R3.reuse, 0x63 ;  /* 0x0000006303077836 */ /* 0x042fe40000000000 */
[----:B------:R-:W-:Y:S02]  /*2d70*/  IMAD.MOV R90, RZ, RZ, -R90 ;  /* 0x000000ffff5a7224 */ /* 0x000fe400078e0a5a */
[----:B------:R-:W-:Y:S01]  /*2d80*/  IMAD.MOV R92, RZ, RZ, -R92 ;  /* 0x000000ffff5c7224 */ /* 0x000fe200078e0a5c */
[----:B------:R-:W-:Y:S01]  /*2d90*/  IABS R94, R7 ;  /* 0x00000007005e7213 */ /* 0x000fe20000000000 */
[----:B------:R-:W-:Y:S01]  /*2da0*/  IMAD R90, R252, R90, R93 ;  /* 0x0000005afc5a7224 */ /* 0x000fe200078e025d */
[----:B------:R1:W-:Y:S01]  /*2db0*/  STL [R1+0x1210], R7 ;  /* 0x0012100701007387 */ /* 0x0003e20000100800 */
[----:B--2---:R-:W-:Y:S02]  /*2dc0*/  VIADD R5, R3, 0x64 ;  /* 0x0000006403057836 */ /* 0x004fe40000000000 */
[----:B------:R-:W-:-:S03]  /*2dd0*/  IMAD.HI.U32 R93, R6, R99, RZ ;  /* 0x00000063065d7227 */ /* 0x000fc600078e00ff */
[----:B------:R2:W-:Y:S01]  /*2de0*/  STL [R1+0x1214], R5 ;  /* 0x0012140501007387 */ /* 0x0005e20000100800 */
[C---:B------:R-:W-:Y:S02]  /*2df0*/  IMAD R92, R252.reuse, R92, R97 ;  /* 0x0000005cfc5c7224 */ /* 0x040fe400078e0261 */
[----:B------:R-:W-:Y:S01]  /*2e00*/  IMAD.MOV.U32 R97, RZ, RZ, R94 ;  /* 0x000000ffff617224 */ /* 0x000fe200078e005e */
[----:B-1----:R-:W-:Y:S01]  /*2e10*/  IADD3 R7, R3, 0x66, RZ ;  /* 0x0000006603077810 */ /* 0x002fe20007ffe0ff */
[----:B------:R-:W-:Y:S01]  /*2e20*/  IMAD R91, R252, R91, R95 ;  /* 0x0000005bfc5b7224 */ /* 0x000fe200078e025f */
[----:B------:R-:W-:Y:S01]  /*2e30*/  IABS R95, R5 ;  /* 0x00000005005f7213 */ /* 0x000fe20000000000 */
[----:B------:R-:W-:Y:S01]  /*2e40*/  IMAD.MOV R93, RZ, RZ, -R93 ;  /* 0x000000ffff5d7224 */ /* 0x000fe200078e0a5d */
[----:B------:R-:W-:Y:S01]  /*2e50*/  IABS R103, R7 ;  /* 0x0000000700677213 */ /* 0x000fe20000000000 */
[----:B------:R-:W-:-:S04]  /*2e60*/  IMAD.HI.U32 R94, R6, R97, RZ ;  /* 0x00000061065e7227 */ /* 0x000fc800078e00ff */
[----:B------:R-:W-:Y:S02]  /*2e70*/  IMAD R93, R252, R93, R99 ;  /* 0x0000005dfc5d7224 */ /* 0x000fe400078e0263 */
[----:B------:R-:W-:Y:S02]  /*2e80*/  IMAD.MOV.U32 R99, RZ, RZ, R95 ;  /* 0x000000ffff637224 */ /* 0x000fe400078e005f */
[C---:B------:R-:W-:Y:S02]  /*2e90*/  VIADD R8, R3.reuse, 0x65 ;  /* 0x0000006503087836 */ /* 0x040fe40000000000 */
[----:B------:R-:W-:Y:S02]  /*2ea0*/  IMAD.MOV R94, RZ, RZ, -R94 ;  /* 0x000000ffff5e7224 */ /* 0x000fe400078e0a5e */
[----:B--2---:R-:W-:Y:S01]  /*2eb0*/  VIADD R5, R3, 0x67 ;  /* 0x0000006703057836 */ /* 0x004fe20000000000 */
[----:B------:R-:W-:Y:S01]  /*2ec0*/  STL [R1+0x1228], R8 ;  /* 0x0012280801007387 */ /* 0x000fe20000100800 */
[----:B------:R-:W-:Y:S01]  /*2ed0*/  IMAD.HI.U32 R95, R6, R99, RZ ;  /* 0x00000063065f7227 */ /* 0x000fe200078e00ff */
[----:B------:R-:W-:-:S02]  /*2ee0*/  IABS R101, R8 ;  /* 0x0000000800657213 */ /* 0x000fc40000000000 */
[----:B------:R1:W-:Y:S01]  /*2ef0*/  STL [R1+0x1224], R7 ;  /* 0x0012240701007387 */ /* 0x0003e20000100800 */
[----:B------:R-:W-:Y:S01]  /*2f00*/  IMAD R94, R252, R94, R97 ;  /* 0x0000005efc5e7224 */ /* 0x000fe200078e0261 */
[----:B------:R-:W-:Y:S01]  /*2f10*/  IABS R105, R5 ;  /* 0x0000000500697213 */ /* 0x000fe20000000000 */
[----:B------:R-:W-:Y:S01]  /*2f20*/  IMAD.HI.U32 R97, R6, R103, RZ ;  /* 0x0000006706617227 */ /* 0x000fe200078e00ff */
[----:B------:R2:W-:Y:S03]  /*2f30*/  STL [R1+0x123c], R5 ;  /* 0x00123c0501007387 */ /* 0x0005e60000100800 */
[----:B------:R-:W-:Y:S02]  /*2f40*/  IMAD.MOV R95, RZ, RZ, -R95 ;  /* 0x000000ffff5f7224 */ /* 0x000fe400078e0a5f */
[----:B------:R-:W-:Y:S02]  /*2f50*/  IMAD.MOV R97, RZ, RZ, -R97 ;  /* 0x000000ffff617224 */ /* 0x000fe400078e0a61 */
[----:B-1----:R-:W-:-:S02]  /*2f60*/  VIADD R7, R3, 0x68 ;  /* 0x0000006803077836 */ /* 0x002fc40000000000 */
[C---:B------:R-:W-:Y:S02]  /*2f70*/  IMAD R95, R252.reuse, R95, R99 ;  /* 0x0000005ffc5f7224 */ /* 0x040fe400078e0263 */
[C---:B--2---:R-:W-:Y:S01]  /*2f80*/  VIADD R5, R3.reuse, 0x69 ;  /* 0x0000006903057836 */ /* 0x044fe20000000000 */
[----:B------:R1:W-:Y:S01]  /*2f90*/  STL [R1+0x1244], R7 ;  /* 0x0012440701007387 */ /* 0x0003e20000100800 */
[----:B------:R-:W-:Y:S01]  /*2fa0*/  IABS R99, R7 ;  /* 0x0000000700637213 */ /* 0x000fe20000000000 */
[C---:B------:R-:W-:Y:S02]  /*2fb0*/  VIADD R8, R3.reuse, 0x6a ;  /* 0x0000006a03087836 */ /* 0x040fe40000000000 */
[----:B------:R-:W-:Y:S01]  /*2fc0*/  IMAD R97, R252, R97, R103 ;  /* 0x00000061fc617224 */ /* 0x000fe200078e0267 */
[----:B------:R-:W-:Y:S01]  /*2fd0*/  IABS R103, R5 ;  /* 0x0000000500677213 */ /* 0x000fe20000000000 */
[----:B------:R2:W-:Y:S01]  /*2fe0*/  STL [R1+0x1250], R5 ;  /* 0x0012500501007387 */ /* 0x0005e20000100800 */
[----:B------:R-:W-:Y:S01]  /*2ff0*/  IMAD.HI.U32 R98, R6, R105, RZ ;  /* 0x0000006906627227 */ /* 0x000fe200078e00ff */
[----:B-1----:R-:W-:-:S02]  /*3000*/  IADD3 R7, R3, 0x6b, RZ ;  /* 0x0000006b03077810 */ /* 0x002fc40007ffe0ff */
[----:B------:R-:W-:Y:S01]  /*3010*/  STL [R1+0x1268], R8 ;  /* 0x0012680801007387 */ /* 0x000fe20000100800 */
[C---:B------:R-:W-:Y:S01]  /*3020*/  IMAD.HI.U32 R100, R6.reuse, R103, RZ ;  /* 0x0000006706647227 */ /* 0x040fe200078e00ff */
[----:B------:R-:W-:Y:S02]  /*3030*/  IABS R107, R7 ;  /* 0x00000007006b7213 */ /* 0x000fe40000000000 */
[----:B------:R1:W-:Y:S01]  /*3040*/  STL [R1+0x1274], R7 ;  /* 0x0012740701007387 */ /* 0x0003e20000100800 */
[----:B--2---:R-:W-:Y:S02]  /*3050*/  VIADD R5, R3, 0x6c ;  /* 0x0000006c03057836 */ /* 0x004fe40000000000 */
[----:B------:R-:W-:Y:S02]  /*3060*/  IMAD.MOV R100, RZ, RZ, -R100 ;  /* 0x000000ffff647224 */ /* 0x000fe400078e0a64 */
[----:B------:R-:W-:Y:S01]  /*3070*/  IMAD.MOV R98, RZ, RZ, -R98 ;  /* 0x000000ffff627224 */ /* 0x000fe200078e0a62 */
[----:B------:R2:W-:Y:S01]  /*3080*/  STL [R1+0x1288], R5 ;  /* 0x0012880501007387 */ /* 0x0005e20000100800 */
[----:B------:R-:W-:Y:S01]  /*3090*/  IABS R109, R5 ;  /* 0x00000005006d7213 */ /* 0x000fe20000000000 */
[----:B------:R-:W-:-:S04]  /*30a0*/  IMAD.HI.U32 R102, R6, R107, RZ ;  /* 0x0000006b06667227 */ /* 0x000fc800078e00ff */
[----:B-1----:R-:W-:Y:S01]  /*30b0*/  VIADD R7, R3, 0x6d ;  /* 0x0000006d03077836 */ /* 0x002fe20000000000 */
[----:B------:R-:W-:Y:S01]  /*30c0*/  IADD3 R102, -R102, RZ, RZ ;  /* 0x000000ff66667210 */ /* 0x000fe20007ffe1ff */
[----:B------:R-:W-:-:S03]  /*30d0*/  IMAD.HI.U32 R96, R6, R101, RZ ;  /* 0x0000006506607227 */ /* 0x000fc600078e00ff */
[----:B------:R-:W-:Y:S01]  /*30e0*/  IABS R111, R7 ;  /* 0x00000007006f7213 */ /* 0x000fe20000000000 */
[----:B--2---:R-:W-:Y:S01]  /*30f0*/  VIADD R5, R3, 0x6e ;  /* 0x0000006e03057836 */ /* 0x004fe20000000000 */
[----:B------:R-:W-:Y:S01]  /*3100*/  STL [R1+0x1290], R7 ;  /* 0x0012900701007387 */ /* 0x000fe20000100800 */
[----:B------:R-:W-:Y:S01]  /*3110*/  IMAD R100, R252, R100, R103 ;  /* 0x00000064fc647224 */ /* 0x000fe200078e0267 */
[----:B------:R-:W-:Y:S01]  /*3120*/  IADD3 R96, -R96, RZ, RZ ;  /* 0x000000ff60607210 */ /* 0x000fe20007ffe1ff */
[----:B------:R-:W-:Y:S01]  /*3130*/  IMAD.HI.U32 R103, R6, R109, RZ ;  /* 0x0000006d06677227 */ /* 0x000fe200078e00ff */
[----:B------:R1:W-:Y:S01]  /*3140*/  STL [R1+0x1294], R5 ;  /* 0x0012940501007387 */ /* 0x0003e20000100800 */
[----:B------:R-:W-:Y:S02]  /*3150*/  IABS R113, R5 ;  /* 0x0000000500717213 */ /* 0x000fe40000000000 */
[----:B------:R-:W-:Y:S01]  /*3160*/  IMAD R98, R252, R98, R105 ;  /* 0x00000062fc627224 */ /* 0x000fe200078e0269 */
[----:B------:R-:W-:Y:S01]  /*3170*/  IABS R105, R8 ;  /* 0x0000000800697213 */ /* 0x000fe20000000000 */
[----:B------:R-:W-:-:S04]  /*3180*/  IMAD.HI.U32 R104, R6, R111, RZ ;  /* 0x0000006f06687227 */ /* 0x000fc800078e00ff */
[C---:B------:R-:W-:Y:S01]  /*3190*/  VIADD R8, R3.reuse, 0x6f ;  /* 0x0000006f03087836 */ /* 0x040fe20000000000 */
[----:B------:R-:W-:Y:S01]  /*31a0*/  IADD3 R104, -R104, RZ, RZ ;  /* 0x000000ff68687210 */ /* 0x000fe20007ffe1ff */
[C---:B-1----:R-:W-:Y:S02]  /*31b0*/  VIADD R5, R3.reuse, 0x71 ;  /* 0x0000007103057836 */ /* 0x042fe40000000000 */
[----:B------:R-:W-:Y:S01]  /*31c0*/  IMAD.MOV R103, RZ, RZ, -R103 ;  /* 0x000000ffff677224 */ /* 0x000fe200078e0a67 */
[----:B------:R-:W-:Y:S01]  /*31d0*/  STL [R1+0x12a8], R8 ;  /* 0x0012a80801007387 */ /* 0x000fe20000100800 */
[----:B------:R-:W-:Y:S01]  /*31e0*/  VIADD R7, R3, 0x70 ;  /* 0x0000007003077836 */ /* 0x000fe20000000000 */
[----:B------:R-:W-:Y:S01]  /*31f0*/  IABS R106, R5 ;  /* 0x00000005006a7213 */ /* 0x000fe20000000000 */
[C---:B------:R-:W-:Y:S01]  /*3200*/  IMAD R102, R252.reuse, R102, R107 ;  /* 0x00000066fc667224 */ /* 0x040fe200078e026b */
[----:B------:R-:W-:Y:S01]  /*3210*/  IABS R107, R8 ;  /* 0x00000008006b7213 */ /* 0x000fe20000000000 */
[C---:B------:R-:W-:Y:S01]  /*3220*/  IMAD R96, R252.reuse, R96, R101 ;  /* 0x00000060fc607224 */ /* 0x040fe200078e0265 */
[----:B------:R-:W-:Y:S01]  /*3230*/  STL [R1+0x12b8], R7 ;  /* 0x0012b80701007387 */ /* 0x000fe20000100800 */
[C---:B------:R-:W-:Y:S01]  /*3240*/  IMAD R103, R252.reuse, R103, R109 ;  /* 0x00000067fc677224 */ /* 0x040fe200078e026d */
[----:B------:R-:W-:Y:S01]  /*3250*/  IABS R109, R7 ;  /* 0x00000007006d7213 */ /* 0x000fe20000000000 */
[----:B------:R-:W-:Y:S01]  /*3260*/  IMAD.MOV.U32 R101, RZ, RZ, R99 ;  /* 0x000000ffff657224 */ /* 0x000fe200078e0063 */
[----:B------:R1:W-:Y:S01]  /*3270*/  STL [R1+0x12cc], R5 ;  /* 0x0012cc0501007387 */ /* 0x0003e20000100800 */
[----:B------:R-:W-:-:S02]  /*3280*/  IMAD R104, R252, R104, R111 ;  /* 0x00000068fc687224 */ /* 0x000fc400078e026f */
[----:B------:R-:W-:Y:S02]  /*3290*/  IMAD.MOV.U32 R111, RZ, RZ, R106 ;  /* 0x000000ffff6f7224 */ /* 0x000fe400078e006a */
[----:B------:R-:W-:-:S04]  /*32a0*/  IMAD.HI.U32 R99, R6, R101, RZ ;  /* 0x0000006506637227 */ /* 0x000fc800078e00ff */
[----:B------:R-:W-:Y:S01]  /*32b0*/  IMAD.HI.U32 R106, R6, R107, RZ ;  /* 0x0000006b066a7227 */ /* 0x000fe200078e00ff */
[----:B-1----:R-:W-:-:S03]  /*32c0*/  IADD3 R5, R3, 0x73, RZ ;  /* 0x0000007303057810 */ /* 0x002fc60007ffe0ff */
[----:B------:R-:W-:Y:S01]  /*32d0*/  VIADD R7, R3, 0x72 ;  /* 0x0000007203077836 */ /* 0x000fe20000000000 */
[----:B------:R-:W-:Y:S01]  /*32e0*/  IABS R119, R5 ;  /* 0x0000000500777213 */ /* 0x000fe20000000000 */
[----:B------:R-:W-:-:S03]  /*32f0*/  IMAD.HI.U32 R108, R6, R109, RZ ;  /* 0x0000006d066c7227 */ /* 0x000fc600078e00ff */
[----:B------:R-:W-:Y:S01]  /*3300*/  IABS R112, R7 ;  /* 0x0000000700707213 */ /* 0x000fe20000000000 */
[----:B------:R-:W-:Y:S01]  /*3310*/  IMAD.MOV R99, RZ, RZ, -R99 ;  /* 0x000000ffff637224 */ /* 0x000fe200078e0a63 */
[----:B------:R1:W-:Y:S01]  /*3320*/  STL [R1+0x12d0], R7 ;  /* 0x0012d00701007387 */ /* 0x0003e20000100800 */
[----:B------:R-:W-:Y:S02]  /*3330*/  IMAD.MOV R106, RZ, RZ, -R106 ;  /* 0x000000ffff6a7224 */ /* 0x000fe400078e0a6a */
[----:B------:R-:W-:Y:S01]  /*3340*/  IMAD.HI.U32 R110, R6, R111, RZ ;  /* 0x0000006f066e7227 */ /* 0x000fe200078e00ff */
[----:B------:R2:W-:Y:S03]  /*3350*/  STL [R1+0x12d8], R5 ;  /* 0x0012d80501007387 */ /* 0x0005e60000100800 */
[----:B------:R-:W-:Y:S02]  /*3360*/  IMAD.MOV R108, RZ, RZ, -R108 ;  /* 0x000000ffff6c7224 */ /* 0x000fe400078e0a6c */
[----:B------:R-:W-:-:S02]  /*3370*/  IMAD R99, R252, R99, R101 ;  /* 0x00000063fc637224 */ /* 0x000fc400078e0265 */
[----:B------:R-:W-:Y:S02]  /*3380*/  IMAD R106, R252, R106, R107 ;  /* 0x0000006afc6a7224 */ /* 0x000fe400078e026b */
[----:B------:R-:W-:-:S04]  /*3390*/  IMAD.HI.U32 R101, R6, R105, RZ ;  /* 0x0000006906657227 */ /* 0x000fc800078e00ff */
[----:B------:R-:W-:Y:S02]  /*33a0*/  IMAD.MOV R110, RZ, RZ, -R110 ;  /* 0x000000ffff6e7224 */ /* 0x000fe400078e0a6e */
[C---:B------:R-:W-:Y:S02]  /*33b0*/  IMAD R107, R252.reuse, R108, R109 ;  /* 0x0000006cfc6b7224 */ /* 0x040fe400078e026d */
[----:B------:R-:W-:Y:S02]  /*33c0*/  IMAD.MOV.U32 R109, RZ, RZ, R112 ;  /* 0x000000ffff6d7224 */ /* 0x000fe400078e0070 */
[----:B------:R-:W-:Y:S02]  /*33d0*/  IMAD.MOV R101, RZ, RZ, -R101 ;  /* 0x000000ffff657224 */ /* 0x000fe400078e0a65 */
[----:B------:R-:W-:Y:S02]  /*33e0*/  IMAD R108, R252, R110, R111 ;  /* 0x0000006efc6c7224 */ /* 0x000fe400078e026f */
[----:B------:R-:W-:-:S04]  /*33f0*/  IMAD.HI.U32 R110, R6, R109, RZ ;  /* 0x0000006d066e7227 */ /* 0x000fc800078e00ff */
[----:B-1----:R-:W-:Y:S01]  /*3400*/  VIADD R7, R3, 0x75 ;  /* 0x0000007503077836 */ /* 0x002fe20000000000 */
[----:B------:R-:W-:Y:S01]  /*3410*/  IADD3 R115, -R110, RZ, RZ ;  /* 0x000000ff6e737210 */ /* 0x000fe20007ffe1ff */
[----:B------:R-:W-:Y:S02]  /*3420*/  IMAD R101, R252, R101, R105 ;  /* 0x00000065fc657224 */ /* 0x000fe400078e0269 */
[----:B------:R-:W-:Y:S01]  /*3430*/  IMAD.HI.U32 R105, R6, R113, RZ ;  /* 0x0000007106697227 */ /* 0x000fe200078e00ff */
[----:B------:R-:W-:-:S03]  /*3440*/  IABS R112, R7 ;  /* 0x0000000700707213 */ /* 0x000fc60000000000 */
[C---:B------:R-:W-:Y:S02]  /*3450*/  VIADD R8, R3.reuse, 0x74 ;  /* 0x0000007403087836 */ /* 0x040fe40000000000 */
[----:B------:R-:W-:Y:S02]  /*3460*/  IMAD.MOV R105, RZ, RZ, -R105 ;  /* 0x000000ffff697224 */ /* 0x000fe400078e0a69 */
[----:B--2---:R-:W-:Y:S01]  /*3470*/  VIADD R5, R3, 0x76 ;  /* 0x0000007603057836 */ /* 0x004fe20000000000 */
[----:B------:R-:W-:Y:S01]  /*3480*/  STL [R1+0x12ec], R8 ;  /* 0x0012ec0801007387 */ /* 0x000fe20000100800 */
[----:B------:R-:W-:Y:S01]  /*3490*/  IMAD R109, R252, R115, R109 ;  /* 0x00000073fc6d7224 */ /* 0x000fe200078e026d */
[----:B------:R-:W-:Y:S01]  /*34a0*/  IABS R111, R8 ;  /* 0x00000008006f7213 */ /* 0x000fe20000000000 */
[----:B------:R-:W-:Y:S01]  /*34b0*/  IMAD.HI.U32 R115, R6, R112, RZ ;  /* 0x0000007006737227 */ /* 0x000fe200078e00ff */
[----:B------:R1:W-:Y:S03]  /*34c0*/  STL [R1+0x12fc], R7 ;  /* 0x0012fc0701007387 */ /* 0x0003e60000100800 */
[----:B------:R-:W-:Y:S01]  /*34d0*/  IMAD R105, R252, R105, R113 ;  /* 0x00000069fc697224 */ /* 0x000fe200078e0271 */
[----:B------:R-:W-:Y:S01]  /*34e0*/  IABS R113, R5 ;  /* 0x0000000500717213 */ /* 0x000fe20000000000 */
[----:B------:R2:W-:Y:S01]  /*34f0*/  STL [R1+0x1310], R5 ;  /* 0x0013100501007387 */ /* 0x0005e20000100800 */
[----:B------:R-:W-:-:S02]  /*3500*/  IMAD.MOV R115, RZ, RZ, -R115 ;  /* 0x000000ffff737224 */ /* 0x000fc400078e0a73 */
[----:B------:R-:W-:-:S04]  /*3510*/  IMAD.HI.U32 R114, R6, R119, RZ ;  /* 0x0000007706727227 */ /* 0x000fc800078e00ff */
[----:B-1----:R-:W-:Y:S02]  /*3520*/  VIADD R7, R3, 0x77 ;  /* 0x0000007703077836 */ /* 0x002fe40000000000 */
[----:B------:R-:W-:-:S03]  /*3530*/  IMAD.HI.U32 R116, R6, R113, RZ ;  /* 0x0000007106747227 */ /* 0x000fc600078e00ff */
[----:B------:R1:W-:Y:S01]  /*3540*/  STL [R1+0x131c], R7 ;  /* 0x00131c0701007387 */ /* 0x0003e20000100800 */
[C---:B--2---:R-:W-:Y:S01]  /*3550*/  VIADD R5, R3.reuse, 0x78 ;  /* 0x0000007803057836 */ /* 0x044fe20000000000 */
[----:B------:R-:W-:Y:S01]  /*3560*/  IADD3 R116, -R116, RZ, RZ ;  /* 0x000000ff74747210 */ /* 0x000fe20007ffe1ff */
[----:B------:R-:W-:Y:S02]  /*3570*/  IMAD R112, R252, R115, R112 ;  /* 0x00000073fc707224 */ /* 0x000fe400078e0270 */
[----:B------:R-:W-:Y:S01]  /*3580*/  IMAD.MOV R110, RZ, RZ, -R114 ;  /* 0x000000ffff6e7224 */ /* 0x000fe200078e0a72 */
[----:B------:R-:W-:Y:S01]  /*3590*/  IABS R115, R5 ;  /* 0x0000000500737213 */ /* 0x000fe20000000000 */
[----:B------:R-:W-:Y:S01]  /*35a0*/  IMAD.HI.U32 R117, R6, R111, RZ ;  /* 0x0000006f06757227 */ /* 0x000fe200078e00ff */
[----:B------:R-:W-:Y:S01]  /*35b0*/  IABS R114, R7 ;  /* 0x0000000700727213 */ /* 0x000fe20000000000 */
[----:B------:R-:W-:Y:S02]  /*35c0*/  STL [R1+0x132c], R5 ;  /* 0x00132c0501007387 */ /* 0x000fe40000100800 */
[----:B------:R-:W-:-:S02]  /*35d0*/  VIADD R8, R3, 0x79 ;  /* 0x0000007903087836 */ /* 0x000fc40000000000 */
[----:B------:R-:W-:Y:S02]  /*35e0*/  IMAD R110, R252, R110, R119 ;  /* 0x0000006efc6e7224 */ /* 0x000fe400078e0277 */
[----:B------:R-:W-:Y:S01]  /*35f0*/  IMAD.MOV R117, RZ, RZ, -R117 ;  /* 0x000000ffff757224 */ /* 0x000fe200078e0a75 */
[----:B------:R-:W-:Y:S01]  /*3600*/  STL [R1+0x1340], R8 ;  /* 0x0013400801007387 */ /* 0x000fe20000100800 */
[----:B-1----:R-:W-:Y:S02]  /*3610*/  VIADD R7, R3, 0x7a ;  /* 0x0000007a03077836 */ /* 0x002fe40000000000 */
[----:B------:R-:W-:-:S03]  /*3620*/  IMAD.HI.U32 R119, R6, R115, RZ ;  /* 0x0000007306777227 */ /* 0x000fc600078e00ff */
[----:B------:R1:W-:Y:S01]  /*3630*/  STL [R1+0x1348], R7 ;  /* 0x0013480701007387 */ /* 0x0003e20000100800 */
[----:B------:R-:W-:-:S04]  /*3640*/  IMAD.HI.U32 R120, R6, R114, RZ ;  /* 0x0000007206787227 */ /* 0x000fc800078e00ff */
[C---:B------:R-:W-:Y:S01]  /*3650*/  IMAD R111, R252.reuse, R117, R111 ;  /* 0x00000075fc6f7224 */ /* 0x040fe200078e026f */
[----:B------:R-:W-:Y:S01]  /*3660*/  IABS R117, R7 ;  /* 0x0000000700757213 */ /* 0x000fe20000000000 */
[C---:B------:R-:W-:Y:S01]  /*3670*/  IMAD R113, R252.reuse, R116, R113 ;  /* 0x00000074fc717224 */ /* 0x040fe200078e0271 */
[----:B------:R-:W-:Y:S01]  /*3680*/  IABS R116, R8 ;  /* 0x0000000800747213 */ /* 0x000fe20000000000 */
[----:B------:R-:W-:Y:S01]  /*3690*/  IMAD.MOV R119, RZ, RZ, -R119 ;  /* 0x000000ffff777224 */ /* 0x000fe200078e0a77 */
[C---:B-1----:R-:W-:Y:S01]  /*36a0*/  IADD3 R7, R3.reuse, 0x7c, RZ ;  /* 0x0000007c03077810 */ /* 0x042fe20007ffe0ff */
[----:B------:R-:W-:Y:S02]  /*36b0*/  IMAD.MOV R120, RZ, RZ, -R120 ;  /* 0x000000ffff787224 */ /* 0x000fe400078e0a78 */
[----:B------:R-:W-:Y:S02]  /*36c0*/  VIADD R5, R3, 0x7b ;  /* 0x0000007b03057836 */ /* 0x000fe40000000000 */
[C---:B------:R-:W-:Y:S01]  /*36d0*/  IMAD R115, R252.reuse, R119, R115 ;  /* 0x00000077fc737224 */ /* 0x040fe200078e0273 */
[----:B------:R-:W-:Y:S01]  /*36e0*/  IABS R119, R7 ;  /* 0x0000000700777213 */ /* 0x000fe20000000000 */
[----:B------:R-:W-:Y:S01]  /*36f0*/  IMAD R114, R252, R120, R114 ;  /* 0x00000078fc727224 */ /* 0x000fe200078e0272 */
[----:B------:R1:W-:Y:S01]  /*3700*/  STL [R1+0x134c], R5 ;  /* 0x00134c0501007387 */ /* 0x0003e20000100800 */
[----:B------:R-:W-:Y:S01]  /*3710*/  IMAD.HI.U32 R122, R6, R116, RZ ;  /* 0x00000074067a7227 */ /* 0x000fe200078e00ff */
[----:B------:R-:W-:-:S02]  /*3720*/  IABS R118, R5 ;  /* 0x0000000500767213 */ /* 0x000fc40000000000 */
[----:B------:R2:W-:Y:S01]  /*3730*/  STL [R1+0x1338], R7 ;  /* 0x0013380701007387 */ /* 0x0005e20000100800 */
[----:B------:R-:W-:-:S04]  /*3740*/  IMAD.HI.U32 R120, R6, R117, RZ ;  /* 0x0000007506787227 */ /* 0x000fc800078e00ff */
[----:B------:R-:W-:Y:S02]  /*3750*/  IMAD.MOV R122, RZ, RZ, -R122 ;  /* 0x000000ffff7a7224 */ /* 0x000fe400078e0a7a */
[----:B------:R-:W-:Y:S02]  /*3760*/  IMAD.MOV R120, RZ, RZ, -R120 ;  /* 0x000000ffff787224 */ /* 0x000fe400078e0a78 */
[C---:B-1----:R-:W-:Y:S01]  /*3770*/  VIADD R5, R3.reuse, 0x7d ;  /* 0x0000007d03057836 */ /* 0x042fe20000000000 */
[----:B--2---:R-:W-:Y:S01]  /*3780*/  IADD3 R7, R3, 0x7f, RZ ;  /* 0x0000007f03077810 */ /* 0x004fe20007ffe0ff */
[----:B------:R-:W-:-:S03]  /*3790*/  IMAD.HI.U32 R125, R6, R119, RZ ;  /* 0x00000077067d7227 */ /* 0x000fc600078e00ff */
[----:B------:R1:W-:Y:S01]  /*37a0*/  STL [R1+0x1344], R5 ;  /* 0x0013440501007387 */ /* 0x0003e20000100800 */
[C---:B------:R-:W-:Y:S01]  /*37b0*/  IMAD R116, R252.reuse, R122, R116 ;  /* 0x0000007afc747224 */ /* 0x040fe200078e0274 */
[----:B------:R-:W-:Y:S01]  /*37c0*/  IABS R122, R7 ;  /* 0x00000007007a7213 */ /* 0x000fe20000000000 */
[C---:B------:R-:W-:Y:S01]  /*37d0*/  IMAD R117, R252.reuse, R120, R117 ;  /* 0x00000078fc757224 */ /* 0x040fe200078e0275 */
[----:B------:R-:W-:Y:S01]  /*37e0*/  IABS R120, R5 ;  /* 0x0000000500787213 */ /* 0x000fe20000000000 */
[----:B------:R-:W-:Y:S02]  /*37f0*/  IMAD.MOV R125, RZ, RZ, -R125 ;  /* 0x000000ffff7d7224 */ /* 0x000fe400078e0a7d */
[C---:B------:R-:W-:Y:S02]  /*3800*/  VIADD R8, R3.reuse, 0x7e ;  /* 0x0000007e03087836 */ /* 0x040fe40000000000 */
[----:B------:R-:W-:Y:S02]  /*3810*/  IMAD R119, R252, R125, R119 ;  /* 0x0000007dfc777224 */ /* 0x000fe400078e0277 */
[----:B-1----:R-:W-:Y:S01]  /*3820*/  VIADD R5, R3, 0x80 ;  /* 0x0000008003057836 */ /* 0x002fe20000000000 */
[----:B------:R-:W-:Y:S01]  /*3830*/  STL [R1+0x1324], R8 ;  /* 0x0013240801007387 */ /* 0x000fe20000100800 */
[----:B------:R-:W-:-:S03]  /*3840*/  IMAD.HI.U32 R125, R6, R122, RZ ;  /* 0x0000007a067d7227 */ /* 0x000fc600078e00ff */
[----:B------:R-:W-:Y:S01]  /*3850*/  IABS R123, R5 ;  /* 0x00000005007b7213 */ /* 0x000fe20000000000 */
[C---:B------:R-:W-:Y:S01]  /*3860*/  IMAD.HI.U32 R124, R6.reuse, R120, RZ ;  /* 0x00000078067c7227 */ /* 0x040fe200078e00ff */
[----:B------:R1:W-:Y:S01]  /*3870*/  STL [R1+0x1334], R7 ;  /* 0x0013340701007387 */ /* 0x0003e20000100800 */
[----:B------:R-:W-:Y:S02]  /*3880*/  IADD3 R125, -R125, RZ, RZ ;  /* 0x000000ff7d7d7210 */ /* 0x000fe40007ffe1ff */
[----:B------:R-:W-:Y:S01]  /*3890*/  IMAD.MOV R124, RZ, RZ, -R124 ;  /* 0x000000ffff7c7224 */ /* 0x000fe200078e0a7c */
[----:B------:R2:W-:Y:S01]  /*38a0*/  STL [R1+0x133c], R5 ;  /* 0x00133c0501007387 */ /* 0x0005e20000100800 */
[----:B------:R-:W-:-:S04]  /*38b0*/  IMAD.HI.U32 R121, R6, R118, RZ ;  /* 0x0000007606797227 */ /* 0x000fc800078e00ff */
[----:B------:R-:W-:-:S04]  /*38c0*/  IMAD.HI.U32 R127, R6, R123, RZ ;  /* 0x0000007b067f7227 */ /* 0x000fc800078e00ff */
[C---:B-1----:R-:W-:Y:S02]  /*38d0*/  VIADD R7, R3.reuse, 0x81 ;  /* 0x0000008103077836 */ /* 0x042fe40000000000 */
[----:B--2---:R-:W-:Y:S02]  /*38e0*/  VIADD R5, R3, 0x82 ;  /* 0x0000008203057836 */ /* 0x004fe40000000000 */
[C---:B------:R-:W-:Y:S01]  /*38f0*/  IMAD R120, R252.reuse, R124, R120 ;  /* 0x0000007cfc787224 */ /* 0x040fe200078e0278 */
[----:B------:R1:W-:Y:S01]  /*3900*/  STL [R1+0x1328], R7 ;  /* 0x0013280701007387 */ /* 0x0003e20000100800 */
[C---:B------:R-:W-:Y:S01]  /*3910*/  IMAD R122, R252.reuse, R125, R122 ;  /* 0x0000007dfc7a7224 */ /* 0x040fe200078e027a */
[----:B------:R-:W-:Y:S01]  /*3920*/  IABS R124, R7 ;  /* 0x00000007007c7213 */ /* 0x000fe20000000000 */
[----:B------:R-:W-:Y:S01]  /*3930*/  IMAD.MOV R121, RZ, RZ, -R121 ;  /* 0x000000ffff797224 */ /* 0x000fe200078e0a79 */
[----:B------:R-:W-:Y:S01]  /*3940*/  IABS R125, R5 ;  /* 0x00000005007d7213 */ /* 0x000fe20000000000 */
[----:B------:R-:W-:Y:S01]  /*3950*/  IMAD.MOV R127, RZ, RZ, -R127 ;  /* 0x000000ffff7f7224 */ /* 0x000fe200078e0a7f */
[----:B------:R2:W-:Y:S01]  /*3960*/  STL [R1+0x1320], R5 ;  /* 0x0013200501007387 */ /* 0x0005e20000100800 */
[C---:B------:R-:W-:Y:S01]  /*3970*/  IMAD R118, R252.reuse, R121, R118 ;  /* 0x00000079fc767224 */ /* 0x040fe200078e0276 */
[----:B------:R-:W-:Y:S01]  /*3980*/  IABS R121, R8 ;  /* 0x0000000800797213 */ /* 0x000fe20000000000 */
[----:B------:R-:W-:-:S02]  /*3990*/  IMAD R123, R252, R127, R123 ;  /* 0x0000007ffc7b7224 */ /* 0x000fc400078e027b */
[----:B-1----:R-:W-:Y:S02]  /*39a0*/  VIADD R7, R3, 0x84 ;  /* 0x0000008403077836 */ /* 0x002fe40000000000 */
[----:B------:R-:W-:-:S03]  /*39b0*/  IMAD.HI.U32 R127, R6, R125, RZ ;  /* 0x0000007d067f7227 */ /* 0x000fc600078e00ff */
[----:B------:R-:W-:Y:S01]  /*39c0*/  IABS R129, R7 ;  /* 0x0000000700817213 */ /* 0x000fe20000000000 */
[C---:B--2---:R-:W-:Y:S02]  /*39d0*/  VIADD R5, R3.reuse, 0x85 ;  /* 0x0000008503057836 */ /* 0x044fe40000000000 */
[----:B------:R-:W-:Y:S02]  /*39e0*/  VIADD R8, R3, 0x83 ;  /* 0x0000008303087836 */ /* 0x000fe40000000000 */
[C---:B------:R-:W-:Y:S01]  /*39f0*/  IMAD.HI.U32 R131, R6.reuse, R124, RZ ;  /* 0x0000007c06837227 */ /* 0x040fe200078e00ff */
[----:B------:R-:W-:Y:S02]  /*3a00*/  IABS R130, R5 ;  /* 0x0000000500827213 */ /* 0x000fe40000000000 */
[----:B------:R-:W-:Y:S01]  /*3a10*/  STL [R1+0x1314], R8 ;  /* 0x0013140801007387 */ /* 0x000fe20000100800 */
[----:B------:R-:W-:Y:S01]  /*3a20*/  IMAD.MOV R127, RZ, RZ, -R127 ;  /* 0x000000ffff7f7224 */ /* 0x000fe200078e0a7f */
[----:B------:R-:W-:Y:S01]  /*3a30*/  IADD3 R131, -R131, RZ, RZ ;  /* 0x000000ff83837210 */ /* 0x000fe20007ffe1ff */
[C---:B------:R-:W-:Y:S01]  /*3a40*/  IMAD.HI.U32 R132, R6.reuse, R129, RZ ;  /* 0x0000008106847227 */ /* 0x040fe200078e00ff */
[----:B------:R1:W-:Y:S03]  /*3a50*/  STL [R1+0x1318], R7 ;  /* 0x0013180701007387 */ /* 0x0003e60000100800 */
[----:B------:R-:W-:Y:S01]  /*3a60*/  IMAD.HI.U32 R128, R6, R121, RZ ;  /* 0x0000007906807227 */ /* 0x000fe200078e00ff */
[----:B------:R2:W-:Y:S03]  /*3a70*/  STL [R1+0x1330], R5 ;  /* 0x0013300501007387 */ /* 0x0005e60000100800 */
[----:B------:R-:W-:-:S02]  /*3a80*/  IMAD R125, R252, R127, R125 ;  /* 0x0000007ffc7d7224 */ /* 0x000fc400078e027d */
[----:B------:R-:W-:-:S04]  /*3a90*/  IMAD.HI.U32 R127, R6, R130, RZ ;  /* 0x00000082067f7227 */ /* 0x000fc800078e00ff */
[----:B-1----:R-:W-:Y:S01]  /*3aa0*/  VIADD R7, R3, 0x86 ;  /* 0x0000008603077836 */ /* 0x002fe20000000000 */
[----:B------:R-:W-:Y:S01]  /*3ab0*/  IADD3 R127, -R127, RZ, RZ ;  /* 0x000000ff7f7f7210 */ /* 0x000fe20007ffe1ff */
[----:B------:R-:W-:Y:S02]  /*3ac0*/  IMAD.MOV R132, RZ, RZ, -R132 ;  /* 0x000000ffff847224 */ /* 0x000fe400078e0a84 */
[C---:B--2---:R-:W-:Y:S01]  /*3ad0*/  VIADD R5, R3.reuse, 0x87 ;  /* 0x0000008703057836 */ /* 0x044fe20000000000 */
[----:B------:R1:W-:Y:S01]  /*3ae0*/  STL [R1+0x130c], R7 ;  /* 0x00130c0701007387 */ /* 0x0003e20000100800 */
[----:B------:R-:W-:Y:S02]  /*3af0*/  IMAD.MOV R128, RZ, RZ, -R128 ;  /* 0x000000ffff807224 */ /* 0x000fe400078e0a80 */
[C---:B------:R-:W-:Y:S01]  /*3b00*/  IMAD R124, R252.reuse, R131, R124 ;  /* 0x00000083fc7c7224 */ /* 0x040fe200078e027c */
[----:B------:R-:W-:Y:S01]  /*3b10*/  IABS R131, R7 ;  /* 0x0000000700837213 */ /* 0x000fe20000000000 */
[C---:B------:R-:W-:Y:S01]  /*3b20*/  IMAD R129, R252.reuse, R132, R129 ;  /* 0x00000084fc817224 */ /* 0x040fe200078e0281 */
[----:B------:R-:W-:Y:S01]  /*3b30*/  IABS R132, R5 ;  /* 0x0000000500847213 */ /* 0x000fe20000000000 */
[----:B------:R-:W-:Y:S01]  /*3b40*/  IMAD R121, R252, R128, R121 ;  /* 0x00000080fc797224 */ /* 0x000fe200078e0279 */
[----:B------:R-:W-:Y:S01]  /*3b50*/  IABS R128, R8 ;  /* 0x0000000800807213 */ /* 0x000fe20000000000 */
[----:B------:R2:W-:Y:S01]  /*3b60*/  STL [R1+0x1308], R5 ;  /* 0x0013080501007387 */ /* 0x0005e20000100800 */
[----:B-1----:R-:W-:-:S02]  /*3b70*/  VIADD R7, R3, 0x89 ;  /* 0x0000008903077836 */ /* 0x002fc40000000000 */
[C---:B------:R-:W-:Y:S02]  /*3b80*/  VIADD R8, R3.reuse, 0x88 ;  /* 0x0000008803087836 */ /* 0x040fe40000000000 */
[----:B------:R-:W-:Y:S01]  /*3b90*/  IMAD R130, R252, R127, R130 ;  /* 0x0000007ffc827224 */ /* 0x000fe200078e0282 */
[----:B------:R-:W-:Y:S01]  /*3ba0*/  IABS R134, R7 ;  /* 0x0000000700867213 */ /* 0x000fe20000000000 */
[C---:B------:R-:W-:Y:S01]  /*3bb0*/  IMAD.HI.U32 R127, R6.reuse, R132, RZ ;  /* 0x00000084067f7227 */ /* 0x040fe200078e00ff */
[----:B------:R-:W-:Y:S03]  /*3bc0*/  STL [R1+0x12f8], R8 ;  /* 0x0012f80801007387 */ /* 0x000fe60000100800 */
[----:B--2---:R-:W-:Y:S01]  /*3bd0*/  VIADD R5, R3, 0x8a ;  /* 0x0000008a03057836 */ /* 0x004fe20000000000 */
[----:B------:R1:W-:Y:S01]  /*3be0*/  STL [R1+0x1304], R7 ;  /* 0x0013040701007387 */ /* 0x0003e20000100800 */
[----:B------:R-:W-:-:S03]  /*3bf0*/  IMAD.HI.U32 R136, R6, R131, RZ ;  /* 0x0000008306887227 */ /* 0x000fc600078e00ff */
[----:B------:R-:W-:Y:S01]  /*3c00*/  IABS R135, R5 ;  /* 0x0000000500877213 */ /* 0x000fe20000000000 */
[----:B------:R-:W-:Y:S01]  /*3c10*/  IMAD.MOV R127, RZ, RZ, -R127 ;  /* 0x000000ffff7f7224 */ /* 0x000fe200078e0a7f */
[----:B------:R2:W-:Y:S01]  /*3c20*/  STL [R1+0x1300], R5 ;  /* 0x0013000501007387 */ /* 0x0005e20000100800 */
[----:B------:R-:W-:Y:S01]  /*3c30*/  IMAD.HI.U32 R137, R6, R134, RZ ;  /* 0x0000008606897227 */ /* 0x000fe200078e00ff */
[----:B-1----:R-:W-:-:S03]  /*3c40*/  IADD3 R7, R3, 0x8b, RZ ;  /* 0x0000008b03077810 */ /* 0x002fc60007ffe0ff */
[----:B------:R-:W-:Y:S02]  /*3c50*/  IMAD.MOV R136, RZ, RZ, -R136 ;  /* 0x000000ffff887224 */ /* 0x000fe400078e0a88 */
[----:B------:R-:W-:Y:S01]  /*3c60*/  IMAD.HI.U32 R133, R6, R128, RZ ;  /* 0x0000008006857227 */ /* 0x000fe200078e00ff */
[----:B------:R1:W-:Y:S03]  /*3c70*/  STL [R1+0x12f4], R7 ;  /* 0x0012f40701007387 */ /* 0x0003e60000100800 */
[----:B------:R-:W-:Y:S02]  /*3c80*/  IMAD R132, R252, R127, R132 ;  /* 0x0000007ffc847224 */ /* 0x000fe400078e0284 */
[----:B------:R-:W-:Y:S02]  /*3c90*/  IMAD.MOV R137, RZ, RZ, -R137 ;  /* 0x000000ffff897224 */ /* 0x000fe400078e0a89 */
[----:B--2---:R-:W-:-:S02]  /*3ca0*/  VIADD R5, R3, 0x8c ;  /* 0x0000008c03057836 */ /* 0x004fc40000000000 */
[----:B------:R-:W-:Y:S01]  /*3cb0*/  IMAD R131, R252, R136, R131 ;  /* 0x00000088fc837224 */ /* 0x000fe200078e0283 */
[----:B------:R-:W-:Y:S01]  /*3cc0*/  IABS R136, R7 ;  /* 0x0000000700887213 */ /* 0x000fe20000000000 */
[----:B------:R-:W-:Y:S01]  /*3cd0*/  IMAD.HI.U32 R127, R6, R135, RZ ;  /* 0x00000087067f7227 */ /* 0x000fe200078e00ff */
[----:B-1----:R-:W-:Y:S01]  /*3ce0*/  IADD3 R7, R3, 0x8e, RZ ;  /* 0x0000008e03077810 */ /* 0x002fe20007ffe0ff */
[----:B------:R1:W-:Y:S02]  /*3cf0*/  STL [R1+0x12f0], R5 ;  /* 0x0012f00501007387 */ /* 0x0003e40000100800 */
[----:B------:R-:W-:Y:S01]  /*3d00*/  IMAD.MOV R133, RZ, RZ, -R133 ;  /* 0x000000ffff857224 */ /* 0x000fe200078e0a85 */
[----:B------:R-:W-:Y:S01]  /*3d10*/  IABS R139, R7 ;  /* 0x00000007008b7213 */ /* 0x000fe20000000000 */
[----:B------:R-:W-:Y:S01]  /*3d20*/  IMAD R134, R252, R137, R134 ;  /* 0x00000089fc867224 */ /* 0x000fe200078e0286 */
[----:B------:R-:W-:Y:S01]  /*3d30*/  IABS R137, R5 ;  /* 0x0000000500897213 */ /* 0x000fe20000000000 */
[----:B------:R-:W-:-:S02]  /*3d40*/  IMAD.MOV R127, RZ, RZ, -R127 ;  /* 0x000000ffff7f7224 */ /* 0x000fc400078e0a7f */
[C---:B------:R-:W-:Y:S01]  /*3d50*/  IMAD R128, R252.reuse, R133, R128 ;  /* 0x00000085fc807224 */ /* 0x040fe200078e0280 */
[----:B------:R-:W-:Y:S01]  /*3d60*/  IABS R133, R8 ;  /* 0x0000000800857213 */ /* 0x000fe20000000000 */
[----:B------:R-:W-:Y:S02]  /*3d70*/  IMAD R135, R252, R127, R135 ;  /* 0x0000007ffc877224 */ /* 0x000fe400078e0287 */
[C---:B-1----:R-:W-:Y:S02]  /*3d80*/  VIADD R5, R3.reuse, 0x8f ;  /* 0x0000008f03057836 */ /* 0x042fe40000000000 */
[----:B------:R-:W-:Y:S02]  /*3d90*/  VIADD R8, R3, 0x8d ;  /* 0x0000008d03087836 */ /* 0x000fe40000000000 */
[C---:B------:R-:W-:Y:S01]  /*3da0*/  IMAD.HI.U32 R127, R6.reuse, R137, RZ ;  /* 0x00000089067f7227 */ /* 0x040fe200078e00ff */
[----:B------:R-:W-:Y:S02]  /*3db0*/  IABS R140, R5 ;  /* 0x00000005008c7213 */ /* 0x000fe40000000000 */
[----:B------:R-:W-:Y:S01]  /*3dc0*/  STL [R1+0x12e4], R8 ;  /* 0x0012e40801007387 */ /* 0x000fe20000100800 */
[----:B------:R-:W-:-:S03]  /*3dd0*/  IMAD.HI.U32 R142, R6, R139, RZ ;  /* 0x0000008b068e7227 */ /* 0x000fc600078e00ff */
[----:B------:R1:W-:Y:S01]  /*3de0*/  STL [R1+0x12e0], R7 ;  /* 0x0012e00701007387 */ /* 0x0003e20000100800 */
[----:B------:R-:W-:Y:S01]  /*3df0*/  IMAD.HI.U32 R141, R6, R136, RZ ;  /* 0x00000088068d7227 */ /* 0x000fe200078e00ff */
[----:B------:R-:W-:Y:S02]  /*3e00*/  IADD3 R142, -R142, RZ, RZ ;  /* 0x000000ff8e8e7210 */ /* 0x000fe40007ffe1ff */
[----:B------:R2:W-:Y:S01]  /*3e10*/  STL [R1+0x12e8], R5 ;  /* 0x0012e80501007387 */ /* 0x0005e20000100800 */
[----:B------:R-:W-:Y:S02]  /*3e20*/  IMAD.MOV R127, RZ, RZ, -R127 ;  /* 0x000000ffff7f7224 */ /* 0x000fe400078e0a7f */
[----:B------:R-:W-:Y:S02]  /*3e30*/  IMAD.MOV R141, RZ, RZ, -R141 ;  /* 0x000000ffff8d7224 */ /* 0x000fe400078e0a8d */
[----:B------:R-:W-:Y:S02]  /*3e40*/  IMAD R137, R252, R127, R137 ;  /* 0x0000007ffc897224 */ /* 0x000fe400078e0289 */
[----:B-1----:R-:W-:-:S02]  /*3e50*/  VIADD R7, R3, 0x90 ;  /* 0x0000009003077836 */ /* 0x002fc40000000000 */
[----:B------:R-:W-:-:S03]  /*3e60*/  IMAD.HI.U32 R138, R6, R133, RZ ;  /* 0x00000085068a7227 */ /* 0x000fc600078e00ff */
[----:B------:R1:W-:Y:S01]  /*3e70*/  STL [R1+0x12d4], R7 ;  /* 0x0012d40701007387 */ /* 0x0003e20000100800 */
[----:B--2---:R-:W-:Y:S02]  /*3e80*/  VIADD R5, R3, 0x91 ;  /* 0x0000009103057836 */ /* 0x004fe40000000000 */
[----:B------:R-:W-:-:S03]  /*3e90*/  IMAD.HI.U32 R127, R6, R140, RZ ;  /* 0x0000008c067f7227 */ /* 0x000fc600078e00ff */
[----:B------:R2:W-:Y:S01]  /*3ea0*/  STL [R1+0x12dc], R5 ;  /* 0x0012dc0501007387 */ /* 0x0005e20000100800 */
[C---:B------:R-:W-:Y:S01]  /*3eb0*/  IMAD R136, R252.reuse, R141, R136 ;  /* 0x0000008dfc887224 */ /* 0x040fe200078e0288 */
[----:B------:R-:W-:Y:S01]  /*3ec0*/  IABS R141, R7 ;  /* 0x00000007008d7213 */ /* 0x000fe20000000000 */
[C---:B------:R-:W-:Y:S01]  /*3ed0*/  IMAD R139, R252.reuse, R142, R139 ;  /* 0x0000008efc8b7224 */ /* 0x040fe200078e028b */
[----:B------:R-:W-:Y:S01]  /*3ee0*/  IABS R142, R5 ;  /* 0x00000005008e7213 */ /* 0x000fe20000000000 */
[----:B------:R-:W-:Y:S02]  /*3ef0*/  IMAD.MOV R138, RZ, RZ, -R138 ;  /* 0x000000ffff8a7224 */ /* 0x000fe400078e0a8a */
[----:B------:R-:W-:Y:S02]  /*3f00*/  IMAD.MOV R127, RZ, RZ, -R127 ;  /* 0x000000ffff7f7224 */ /* 0x000fe400078e0a7f */
[C---:B-1----:R-:W-:Y:S02]  /*3f10*/  VIADD R7, R3.reuse, 0x93 ;  /* 0x0000009303077836 */ /* 0x042fe40000000000 */
[C---:B------:R-:W-:Y:S01]  /*3f20*/  IMAD R133, R252.reuse, R138, R133 ;  /* 0x0000008afc857224 */ /* 0x040fe200078e0285 */
[----:B------:R-:W-:Y:S01]  /*3f30*/  IABS R138, R8 ;  /* 0x00000008008a7213 */ /* 0x000fe20000000000 */
[----:B------:R-:W-:Y:S01]  /*3f40*/  IMAD R140, R252, R127, R140 ;  /* 0x0000007ffc8c7224 */ /* 0x000fe200078e028c */
[----:B------:R-:W-:Y:S01]  /*3f50*/  IABS R144, R7 ;  /* 0x0000000700907213 */ /* 0x000fe20000000000 */
[----:B--2---:R-:W-:-:S02]  /*3f60*/  VIADD R5, R3, 0x94 ;  /* 0x0000009403057836 */ /* 0x004fc40000000000 */
[----:B------:R-:W-:-:S03]  /*3f70*/  IMAD.HI.U32 R127, R6, R142, RZ ;  /* 0x0000008e067f7227 */ /* 0x000fc600078e00ff */
[----:B------:R-:W-:Y:S01]  /*3f80*/  IABS R145, R5 ;  /* 0x0000000500917213 */ /* 0x000fe20000000000 */
[----:B------:R-:W-:Y:S02]  /*3f90*/  VIADD R8, R3, 0x92 ;  /* 0x0000009203087836 */ /* 0x000fe40000000000 */
[----:B------:R-:W-:-:S03]  /*3fa0*/  IMAD.HI.U32 R146, R6, R141, RZ ;  /* 0x0000008d06927227 */ /* 0x000fc600078e00ff */
        /* <DEDUP_REMOVED lines=396> */
[----:B------:R-:W-:-:S04]  /*5870*/  IMAD.HI.U32 R208, R6, R203, RZ ;  /* 0x000000cb06d07227 */ /* 0x000fc800078e00ff */
[----:B------:R-:W-:Y:S01]  /*5880*/  IMAD.MOV R211, RZ, RZ, -R211 ;  /* 0x000000ffffd37224 */ /* 0x000fe200078e0ad3 */
[----:B------:R1:W-:Y:S01]  /*5890*/  STL [R1+0x10c4], R7 ;  /* 0x0010c40701007387 */ /* 0x0003e20000100800 */
[C---:B------:R-:W-:Y:S02]  /*58a0*/  IMAD R207, R252.reuse, R127, R207 ;  /* 0x0000007ffccf7224 */ /* 0x040fe400078e02cf */
[----:B------:R-:W-:Y:S02]  /*58b0*/  IMAD.MOV R212, RZ, RZ, -R212 ;  /* 0x000000ffffd47224 */ /* 0x000fe400078e0ad4 */
[C---:B--2---:R-:W-:Y:S02]  /*58c0*/  VIADD R5, R3.reuse, 0xd7 ;  /* 0x000000d703057836 */ /* 0x044fe40000000000 */
[----:B------:R-:W-:Y:S02]  /*58d0*/  IMAD.MOV R208, RZ, RZ, -R208 ;  /* 0x000000ffffd07224 */ /* 0x000fe400078e0ad0 */
[----:B------:R-:W-:Y:S01]  /*58e0*/  IMAD R206, R252, R211, R206 ;  /* 0x000000d3fcce7224 */ /* 0x000fe200078e02ce */
[----:B------:R-:W-:Y:S01]  /*58f0*/  IABS R211, R7 ;  /* 0x0000000700d37213 */ /* 0x000fe20000000000 */
[----:B------:R-:W-:Y:S01]  /*5900*/  IMAD.HI.U32 R127, R6, R210, RZ ;  /* 0x000000d2067f7227 */ /* 0x000fe200078e00ff */
[C---:B-1----:R-:W-:Y:S01]  /*5910*/  IADD3 R7, R3.reuse, 0xd9, RZ ;  /* 0x000000d903077810 */ /* 0x042fe20007ffe0ff */
[----:B------:R1:W-:Y:S02]  /*5920*/  STL [R1+0x10bc], R5 ;  /* 0x0010bc0501007387 */ /* 0x0003e40000100800 */
[C---:B------:R-:W-:Y:S01]  /*5930*/  IMAD R209, R252.reuse, R212, R209 ;  /* 0x000000d4fcd17224 */ /* 0x040fe200078e02d1 */
[----:B------:R-:W-:Y:S01]  /*5940*/  IABS R212, R5 ;  /* 0x0000000500d47213 */ /* 0x000fe20000000000 */
[----:B------:R-:W-:Y:S01]  /*5950*/  IMAD R203, R252, R208, R203 ;  /* 0x000000d0fccb7224 */ /* 0x000fe200078e02cb */
[----:B------:R-:W-:Y:S01]  /*5960*/  IABS R208, R8 ;  /* 0x0000000800d07213 */ /* 0x000fe20000000000 */
[----:B------:R-:W-:Y:S01]  /*5970*/  IMAD.MOV R127, RZ, RZ, -R127 ;  /* 0x000000ffff7f7224 */ /* 0x000fe200078e0a7f */
[----:B------:R-:W-:Y:S01]  /*5980*/  IABS R214, R7 ;  /* 0x0000000700d67213 */ /* 0x000fe20000000000 */
[----:B------:R-:W-:-:S02]  /*5990*/  VIADD R8, R3, 0xd8 ;  /* 0x000000d803087836 */ /* 0x000fc40000000000 */
[----:B------:R-:W-:Y:S02]  /*59a0*/  IMAD R210, R252, R127, R210 ;  /* 0x0000007ffcd27224 */ /* 0x000fe400078e02d2 */
[----:B-1----:R-:W-:Y:S01]  /*59b0*/  VIADD R5, R3, 0xda ;  /* 0x000000da03057836 */ /* 0x002fe20000000000 */
[----:B------:R-:W-:Y:S01]  /*59c0*/  STL [R1+0x10b0], R8 ;  /* 0x0010b00801007387 */ /* 0x000fe20000100800 */
[----:B------:R-:W-:-:S03]  /*59d0*/  IMAD.HI.U32 R216, R6, R211, RZ ;  /* 0x000000d306d87227 */ /* 0x000fc600078e00ff */
[----:B------:R1:W-:Y:S01]  /*59e0*/  STL [R1+0x10a8], R7 ;  /* 0x0010a80701007387 */ /* 0x0003e20000100800 */
[C---:B------:R-:W-:Y:S01]  /*59f0*/  IMAD.HI.U32 R127, R6.reuse, R212, RZ ;  /* 0x000000d4067f7227 */ /* 0x040fe200078e00ff */
[----:B------:R-:W-:Y:S02]  /*5a00*/  IABS R215, R5 ;  /* 0x0000000500d77213 */ /* 0x000fe40000000000 */
[----:B------:R2:W-:Y:S01]  /*5a10*/  STL [R1+0x10a0], R5 ;  /* 0x0010a00501007387 */ /* 0x0005e20000100800 */
[----:B------:R-:W-:-:S04]  /*5a20*/  IMAD.HI.U32 R217, R6, R214, RZ ;  /* 0x000000d606d97227 */ /* 0x000fc800078e00ff */
[----:B------:R-:W-:Y:S01]  /*5a30*/  IMAD.HI.U32 R213, R6, R208, RZ ;  /* 0x000000d006d57227 */ /* 0x000fe200078e00ff */
[----:B------:R-:W-:-:S03]  /*5a40*/  IADD3 R217, -R217, RZ, RZ ;  /* 0x000000ffd9d97210 */ /* 0x000fc60007ffe1ff */
[----:B------:R-:W-:Y:S02]  /*5a50*/  IMAD.MOV R216, RZ, RZ, -R216 ;  /* 0x000000ffffd87224 */ /* 0x000fe400078e0ad8 */
[----:B------:R-:W-:Y:S02]  /*5a60*/  IMAD.MOV R127, RZ, RZ, -R127 ;  /* 0x000000ffff7f7224 */ /* 0x000fe400078e0a7f */
[C---:B-1----:R-:W-:Y:S02]  /*5a70*/  VIADD R7, R3.reuse, 0xdb ;  /* 0x000000db03077836 */ /* 0x042fe40000000000 */
[----:B------:R-:W-:Y:S02]  /*5a80*/  IMAD.MOV R213, RZ, RZ, -R213 ;  /* 0x000000ffffd57224 */ /* 0x000fe400078e0ad5 */
[C---:B------:R-:W-:Y:S01]  /*5a90*/  IMAD R211, R252.reuse, R216, R211 ;  /* 0x000000d8fcd37224 */ /* 0x040fe200078e02d3 */
[----:B------:R-:W-:Y:S01]  /*5aa0*/  IABS R216, R7 ;  /* 0x0000000700d87213 */ /* 0x000fe20000000000 */
[----:B------:R-:W-:Y:S01]  /*5ab0*/  IMAD R212, R252, R127, R212 ;  /* 0x0000007ffcd47224 */ /* 0x000fe200078e02d4 */
[----:B------:R1:W-:Y:S01]  /*5ac0*/  STL [R1+0x1094], R7 ;  /* 0x0010940701007387 */ /* 0x0003e20000100800 */
[----:B--2---:R-:W-:-:S02]  /*5ad0*/  VIADD R5, R3, 0xdc ;  /* 0x000000dc03057836 */ /* 0x004fc40000000000 */
[----:B------:R-:W-:-:S03]  /*5ae0*/  IMAD.HI.U32 R127, R6, R215, RZ ;  /* 0x000000d7067f7227 */ /* 0x000fc600078e00ff */
[----:B------:R2:W-:Y:S01]  /*5af0*/  STL [R1+0x1090], R5 ;  /* 0x0010900501007387 */ /* 0x0005e20000100800 */
[C---:B------:R-:W-:Y:S01]  /*5b00*/  IMAD R208, R252.reuse, R213, R208 ;  /* 0x000000d5fcd07224 */ /* 0x040fe200078e02d0 */
[----:B------:R-:W-:Y:S01]  /*5b10*/  IABS R213, R8 ;  /* 0x0000000800d57213 */ /* 0x000fe20000000000 */
[----:B------:R-:W-:Y:S01]  /*5b20*/  IMAD R214, R252, R217, R214 ;  /* 0x000000d9fcd67224 */ /* 0x000fe200078e02d6 */
[----:B------:R-:W-:Y:S01]  /*5b30*/  IABS R217, R5 ;  /* 0x0000000500d97213 */ /* 0x000fe20000000000 */
[----:B------:R-:W-:Y:S02]  /*5b40*/  IMAD.MOV R127, RZ, RZ, -R127 ;  /* 0x000000ffff7f7224 */ /* 0x000fe400078e0a7f */
[C---:B------:R-:W-:Y:S02]  /*5b50*/  VIADD R8, R3.reuse, 0xdd ;  /* 0x000000dd03087836 */ /* 0x040fe40000000000 */
[----:B-1----:R-:W-:Y:S02]  /*5b60*/  VIADD R7, R3, 0xde ;  /* 0x000000de03077836 */ /* 0x002fe40000000000 */
[C---:B------:R-:W-:Y:S01]  /*5b70*/  IMAD.HI.U32 R221, R6.reuse, R216, RZ ;  /* 0x000000d806dd7227 */ /* 0x040fe200078e00ff */
[----:B------:R-:W-:Y:S02]  /*5b80*/  STL [R1+0x1080], R8 ;  /* 0x0010800801007387 */ /* 0x000fe40000100800 */
[----:B------:R-:W-:Y:S01]  /*5b90*/  IABS R219, R7 ;  /* 0x0000000700db7213 */ /* 0x000fe20000000000 */
[----:B------:R-:W-:Y:S01]  /*5ba0*/  IMAD.HI.U32 R218, R6, R213, RZ ;  /* 0x000000d506da7227 */ /* 0x000fe200078e00ff */
[----:B------:R1:W-:Y:S01]  /*5bb0*/  STL [R1+0x1078], R7 ;  /* 0x0010780701007387 */ /* 0x0003e20000100800 */
[----:B------:R-:W-:-:S02]  /*5bc0*/  IADD3 R221, -R221, RZ, RZ ;  /* 0x000000ffdddd7210 */ /* 0x000fc40007ffe1ff */
[----:B------:R-:W-:Y:S02]  /*5bd0*/  IMAD R215, R252, R127, R215 ;  /* 0x0000007ffcd77224 */ /* 0x000fe400078e02d7 */
[----:B--2---:R-:W-:Y:S02]  /*5be0*/  VIADD R5, R3, 0xdf ;  /* 0x000000df03057836 */ /* 0x004fe40000000000 */
[----:B------:R-:W-:-:S03]  /*5bf0*/  IMAD.HI.U32 R127, R6, R217, RZ ;  /* 0x000000d9067f7227 */ /* 0x000fc600078e00ff */
[----:B------:R-:W-:Y:S01]  /*5c00*/  IABS R220, R5 ;  /* 0x0000000500dc7213 */ /* 0x000fe20000000000 */
[----:B-1----:R-:W-:Y:S01]  /*5c10*/  VIADD R7, R3, 0xe0 ;  /* 0x000000e003077836 */ /* 0x002fe20000000000 */
[----:B------:R1:W-:Y:S01]  /*5c20*/  STL [R1+0x1074], R5 ;  /* 0x0010740501007387 */ /* 0x0003e20000100800 */
[----:B------:R-:W-:Y:S02]  /*5c30*/  IMAD.MOV R218, RZ, RZ, -R218 ;  /* 0x000000ffffda7224 */ /* 0x000fe400078e0ada */
[----:B------:R-:W-:Y:S01]  /*5c40*/  IMAD.MOV R127, RZ, RZ, -R127 ;  /* 0x000000ffff7f7224 */ /* 0x000fe200078e0a7f */
[----:B------:R2:W-:Y:S01]  /*5c50*/  STL [R1+0x1068], R7 ;  /* 0x0010680701007387 */ /* 0x0005e20000100800 */
[----:B------:R-:W-:-:S04]  /*5c60*/  IMAD.HI.U32 R222, R6, R219, RZ ;  /* 0x000000db06de7227 */ /* 0x000fc800078e00ff */
[C---:B------:R-:W-:Y:S01]  /*5c70*/  IMAD R216, R252.reuse, R221, R216 ;  /* 0x000000ddfcd87224 */ /* 0x040fe200078e02d8 */
[----:B------:R-:W-:Y:S01]  /*5c80*/  IABS R221, R7 ;  /* 0x0000000700dd7213 */ /* 0x000fe20000000000 */
[C---:B------:R-:W-:Y:S01]  /*5c90*/  IMAD R213, R252.reuse, R218, R213 ;  /* 0x000000dafcd57224 */ /* 0x040fe200078e02d5 */
[----:B------:R-:W-:Y:S01]  /*5ca0*/  IABS R218, R8 ;  /* 0x0000000800da7213 */ /* 0x000fe20000000000 */
[----:B------:R-:W-:Y:S02]  /*5cb0*/  IMAD R217, R252, R127, R217 ;  /* 0x0000007ffcd97224 */ /* 0x000fe400078e02d9 */
[----:B-1----:R-:W-:Y:S02]  /*5cc0*/  VIADD R5, R3, 0xe1 ;  /* 0x000000e103057836 */ /* 0x002fe40000000000 */
[----:B------:R-:W-:-:S03]  /*5cd0*/  IMAD.HI.U32 R127, R6, R220, RZ ;  /* 0x000000dc067f7227 */ /* 0x000fc600078e00ff */
[----:B------:R1:W-:Y:S01]  /*5ce0*/  STL [R1+0x105c], R5 ;  /* 0x00105c0501007387 */ /* 0x0003e20000100800 */
[----:B------:R-:W-:Y:S01]  /*5cf0*/  IMAD.MOV R222, RZ, RZ, -R222 ;  /* 0x000000ffffde7224 */ /* 0x000fe200078e0ade */
[----:B------:R-:W-:Y:S01]  /*5d00*/  IADD3 R127, -R127, RZ, RZ ;  /* 0x000000ff7f7f7210 */ /* 0x000fe20007ffe1ff */
[C---:B------:R-:W-:Y:S02]  /*5d10*/  VIADD R8, R3.reuse, 0xe2 ;  /* 0x000000e203087836 */ /* 0x040fe40000000000 */
[C---:B--2---:R-:W-:Y:S02]  /*5d20*/  VIADD R7, R3.reuse, 0xe3 ;  /* 0x000000e303077836 */ /* 0x044fe40000000000 */
[----:B------:R-:W-:Y:S01]  /*5d30*/  IMAD.HI.U32 R226, R6, R221, RZ ;  /* 0x000000dd06e27227 */ /* 0x000fe200078e00ff */
[----:B------:R-:W-:Y:S02]  /*5d40*/  STL [R1+0x1054], R8 ;  /* 0x0010540801007387 */ /* 0x000fe40000100800 */
[----:B------:R-:W-:Y:S01]  /*5d50*/  IABS R224, R7 ;  /* 0x0000000700e07213 */ /* 0x000fe20000000000 */
[----:B------:R-:W-:Y:S01]  /*5d60*/  IMAD R219, R252, R222, R219 ;  /* 0x000000defcdb7224 */ /* 0x000fe200078e02db */
[----:B------:R-:W-:Y:S01]  /*5d70*/  IABS R222, R5 ;  /* 0x0000000500de7213 */ /* 0x000fe20000000000 */
[----:B-1----:R-:W-:Y:S01]  /*5d80*/  VIADD R5, R3, 0xe4 ;  /* 0x000000e403057836 */ /* 0x002fe20000000000 */
[----:B------:R1:W-:Y:S01]  /*5d90*/  STL [R1+0x1050], R7 ;  /* 0x0010500701007387 */ /* 0x0003e20000100800 */
[----:B------:R-:W-:-:S02]  /*5da0*/  IMAD.MOV R226, RZ, RZ, -R226 ;  /* 0x000000ffffe27224 */ /* 0x000fc400078e0ae2 */
[----:B------:R-:W-:Y:S01]  /*5db0*/  IMAD.HI.U32 R223, R6, R218, RZ ;  /* 0x000000da06df7227 */ /* 0x000fe200078e00ff */
[----:B------:R2:W-:Y:S01]  /*5dc0*/  STL [R1+0x1048], R5 ;  /* 0x0010480501007387 */ /* 0x0005e20000100800 */
[----:B------:R-:W-:Y:S02]  /*5dd0*/  IABS R225, R5 ;  /* 0x0000000500e17213 */ /* 0x000fe40000000000 */
[----:B------:R-:W-:Y:S02]  /*5de0*/  IMAD R220, R252, R127, R220 ;  /* 0x0000007ffcdc7224 */ /* 0x000fe400078e02dc */
[----:B------:R-:W-:Y:S01]  /*5df0*/  IMAD.HI.U32 R127, R6, R222, RZ ;  /* 0x000000de067f7227 */ /* 0x000fe200078e00ff */
[----:B-1----:R-:W-:-:S03]  /*5e00*/  IADD3 R7, R3, 0xe5, RZ ;  /* 0x000000e503077810 */ /* 0x002fc60007ffe0ff */
[----:B------:R-:W-:Y:S01]  /*5e10*/  IMAD R221, R252, R226, R221 ;  /* 0x000000e2fcdd7224 */ /* 0x000fe200078e02dd */
[----:B------:R-:W-:Y:S01]  /*5e20*/  IABS R226, R7 ;  /* 0x0000000700e27213 */ /* 0x000fe20000000000 */
[----:B------:R-:W-:Y:S01]  /*5e30*/  IMAD.HI.U32 R227, R6, R224, RZ ;  /* 0x000000e006e37227 */ /* 0x000fe200078e00ff */
[----:B------:R1:W-:Y:S03]  /*5e40*/  STL [R1+0x1038], R7 ;  /* 0x0010380701007387 */ /* 0x0003e60000100800 */
[----:B------:R-:W-:Y:S02]  /*5e50*/  IMAD.MOV R223, RZ, RZ, -R223 ;  /* 0x000000ffffdf7224 */ /* 0x000fe400078e0adf */
[----:B------:R-:W-:Y:S02]  /*5e60*/  IMAD.MOV R127, RZ, RZ, -R127 ;  /* 0x000000ffff7f7224 */ /* 0x000fe400078e0a7f */
[----:B------:R-:W-:-:S02]  /*5e70*/  IMAD.MOV R227, RZ, RZ, -R227 ;  /* 0x000000ffffe37224 */ /* 0x000fc400078e0ae3 */
[C---:B--2---:R-:W-:Y:S01]  /*5e80*/  VIADD R5, R3.reuse, 0xe6 ;  /* 0x000000e603057836 */ /* 0x044fe20000000000 */
[C---:B-1----:R-:W-:Y:S01]  /*5e90*/  IADD3 R7, R3.reuse, 0xe8, RZ ;  /* 0x000000e803077810 */ /* 0x042fe20007ffe0ff */
[C---:B------:R-:W-:Y:S01]  /*5ea0*/  IMAD R218, R252.reuse, R223, R218 ;  /* 0x000000dffcda7224 */ /* 0x040fe200078e02da */
[----:B------:R-:W-:Y:S01]  /*5eb0*/  IABS R223, R8 ;  /* 0x0000000800df7213 */ /* 0x000fe20000000000 */
[----:B------:R-:W-:Y:S01]  /*5ec0*/  IMAD R222, R252, R127, R222 ;  /* 0x0000007ffcde7224 */ /* 0x000fe200078e02de */
[----:B------:R-:W-:Y:S01]  /*5ed0*/  IABS R229, R7 ;  /* 0x0000000700e57213 */ /* 0x000fe20000000000 */
[----:B------:R-:W-:Y:S01]  /*5ee0*/  IMAD.HI.U32 R127, R6, R225, RZ ;  /* 0x000000e1067f7227 */ /* 0x000fe200078e00ff */
[----:B------:R1:W-:Y:S03]  /*5ef0*/  STL [R1+0x1030], R5 ;  /* 0x0010300501007387 */ /* 0x0003e60000100800 */
[----:B------:R-:W-:Y:S01]  /*5f00*/  IMAD R224, R252, R227, R224 ;  /* 0x000000e3fce07224 */ /* 0x000fe200078e02e0 */
[----:B------:R-:W-:Y:S01]  /*5f10*/  IABS R227, R5 ;  /* 0x0000000500e37213 */ /* 0x000fe20000000000 */
[----:B------:R-:W-:-:S02]  /*5f20*/  VIADD R8, R3, 0xe7 ;  /* 0x000000e703087836 */ /* 0x000fc40000000000 */
[----:B------:R-:W-:-:S03]  /*5f30*/  IMAD.HI.U32 R232, R6, R229, RZ ;  /* 0x000000e506e87227 */ /* 0x000fc600078e00ff */
[----:B------:R-:W-:Y:S01]  /*5f40*/  STL [R1+0x1024], R8 ;  /* 0x0010240801007387 */ /* 0x000fe20000100800 */
[----:B-1----:R-:W-:Y:S01]  /*5f50*/  VIADD R5, R3, 0xe9 ;  /* 0x000000e903057836 */ /* 0x002fe20000000000 */
[----:B------:R-:W-:Y:S01]  /*5f60*/  IADD3 R232, -R232, RZ, RZ ;  /* 0x000000ffe8e87210 */ /* 0x000fe20007ffe1ff */
[----:B------:R-:W-:Y:S01]  /*5f70*/  IMAD.MOV R127, RZ, RZ, -R127 ;  /* 0x000000ffff7f7224 */ /* 0x000fe200078e0a7f */
[----:B------:R1:W-:Y:S01]  /*5f80*/  STL [R1+0x1020], R7 ;  /* 0x0010200701007387 */ /* 0x0003e20000100800 */
[----:B------:R-:W-:Y:S01]  /*5f90*/  IMAD.HI.U32 R228, R6, R223, RZ ;  /* 0x000000df06e47227 */ /* 0x000fe200078e00ff */
[----:B------:R-:W-:Y:S02]  /*5fa0*/  IABS R230, R5 ;  /* 0x0000000500e67213 */ /* 0x000fe40000000000 */
[----:B------:R2:W-:Y:S01]  /*5fb0*/  STL [R1+0x1018], R5 ;  /* 0x0010180501007387 */ /* 0x0005e20000100800 */
[----:B------:R-:W-:Y:S02]  /*5fc0*/  IMAD R225, R252, R127, R225 ;  /* 0x0000007ffce17224 */ /* 0x000fe400078e02e1 */
[----:B------:R-:W-:-:S02]  /*5fd0*/  IMAD.MOV R228, RZ, RZ, -R228 ;  /* 0x000000ffffe47224 */ /* 0x000fc400078e0ae4 */
[----:B------:R-:W-:-:S04]  /*5fe0*/  IMAD.HI.U32 R127, R6, R227, RZ ;  /* 0x000000e3067f7227 */ /* 0x000fc800078e00ff */
[C---:B-1----:R-:W-:Y:S02]  /*5ff0*/  VIADD R7, R3.reuse, 0xea ;  /* 0x000000ea03077836 */ /* 0x042fe40000000000 */
[----:B--2---:R-:W-:Y:S02]  /*6000*/  VIADD R5, R3, 0xeb ;  /* 0x000000eb03057836 */ /* 0x004fe40000000000 */
[C---:B------:R-:W-:Y:S01]  /*6010*/  IMAD R229, R252.reuse, R232, R229 ;  /* 0x000000e8fce57224 */ /* 0x040fe200078e02e5 */
[----:B------:R-:W-:Y:S01]  /*6020*/  STL [R1+0x100c], R7 ;  /* 0x00100c0701007387 */ /* 0x000fe20000100800 */
[----:B------:R-:W-:Y:S01]  /*6030*/  IMAD R223, R252, R228, R223 ;  /* 0x000000e4fcdf7224 */ /* 0x000fe200078e02df */
[----:B------:R-:W-:Y:S01]  /*6040*/  IABS R232, R5 ;  /* 0x0000000500e87213 */ /* 0x000fe20000000000 */
[----:B------:R-:W-:Y:S01]  /*6050*/  IMAD.MOV R127, RZ, RZ, -R127 ;  /* 0x000000ffff7f7224 */ /* 0x000fe200078e0a7f */
[----:B------:R1:W-:Y:S01]  /*6060*/  STL [R1+0x1004], R5 ;  /* 0x0010040501007387 */ /* 0x0003e20000100800 */
[----:B------:R-:W-:Y:S01]  /*6070*/  IABS R228, R8 ;  /* 0x0000000800e47213 */ /* 0x000fe20000000000 */
[----:B------:R-:W-:-:S04]  /*6080*/  IMAD.HI.U32 R231, R6, R226, RZ ;  /* 0x000000e206e77227 */ /* 0x000fc800078e00ff */
[----:B------:R-:W-:Y:S02]  /*6090*/  IMAD R227, R252, R127, R227 ;  /* 0x0000007ffce37224 */ /* 0x000fe400078e02e3 */
[C---:B------:R-:W-:Y:S01]  /*60a0*/  IMAD.HI.U32 R127, R6.reuse, R230, RZ ;  /* 0x000000e6067f7227 */ /* 0x040fe200078e00ff */
[----:B-1----:R-:W1:Y:S03]  /*60b0*/  S2R R5, SR_TID.X ;  /* 0x0000000000057919 */ /* 0x002e660000002100 */
[----:B------:R-:W-:-:S04]  /*60c0*/  IMAD.HI.U32 R233, R6, R228, RZ ;  /* 0x000000e406e97227 */ /* 0x000fc800078e00ff */
[----:B------:R-:W-:Y:S02]  /*60d0*/  IMAD.MOV R231, RZ, RZ, -R231 ;  /* 0x000000ffffe77224 */ /* 0x000fe400078e0ae7 */
[----:B------:R-:W-:Y:S02]  /*60e0*/  IMAD.MOV R127, RZ, RZ, -R127 ;  /* 0x000000ffff7f7224 */ /* 0x000fe400078e0a7f */
[----:B------:R-:W-:Y:S02]  /*60f0*/  IMAD.MOV R233, RZ, RZ, -R233 ;  /* 0x000000ffffe97224 */ /* 0x000fe400078e0ae9 */
[C---:B------:R-:W-:Y:S02]  /*6100*/  VIADD R10, R3.reuse, 0xec ;  /* 0x000000ec030a7836 */ /* 0x040fe40000000000 */
[C---:B------:R-:W-:Y:S01]  /*6110*/  IMAD R226, R252.reuse, R231, R226 ;  /* 0x000000e7fce27224 */ /* 0x040fe200078e02e2 */
[----:B------:R-:W-:Y:S01]  /*6120*/  IABS R231, R7 ;  /* 0x0000000700e77213 */ /* 0x000fe20000000000 */
[----:B------:R-:W-:Y:S01]  /*6130*/  IMAD R230, R252, R127, R230 ;  /* 0x0000007ffce67224 */ /* 0x000fe200078e02e6 */
[----:B------:R-:W-:Y:S01]  /*6140*/  STL [R1+0xff8], R10 ;  /* 0x000ff80a01007387 */ /* 0x000fe20000100800 */
[----:B------:R-:W-:-:S02]  /*6150*/  VIADD R7, R3, 0xee ;  /* 0x000000ee03077836 */ /* 0x000fc40000000000 */
[----:B------:R-:W-:Y:S01]  /*6160*/  IMAD R228, R252, R233, R228 ;  /* 0x000000e9fce47224 */ /* 0x000fe200078e02e4 */
[----:B------:R-:W-:Y:S01]  /*6170*/  IABS R233, R10 ;  /* 0x0000000a00e97213 */ /* 0x000fe20000000000 */
[----:B------:R-:W-:Y:S01]  /*6180*/  IMAD.HI.U32 R127, R6, R232, RZ ;  /* 0x000000e8067f7227 */ /* 0x000fe200078e00ff */
[----:B------:R-:W-:-:S03]  /*6190*/  IABS R235, R7 ;  /* 0x0000000700eb7213 */ /* 0x000fc60000000000 */
[----:B------:R-:W-:Y:S02]  /*61a0*/  VIADD R8, R3, 0xed ;  /* 0x000000ed03087836 */ /* 0x000fe40000000000 */
[----:B------:R-:W-:-:S03]  /*61b0*/  IMAD.HI.U32 R236, R6, R231, RZ ;  /* 0x000000e706ec7227 */ /* 0x000fc600078e00ff */
[----:B------:R-:W-:Y:S01]  /*61c0*/  IABS R234, R8 ;  /* 0x0000000800ea7213 */ /* 0x000fe20000000000 */
[----:B------:R-:W-:Y:S01]  /*61d0*/  IMAD.MOV R127, RZ, RZ, -R127 ;  /* 0x000000ffff7f7224 */ /* 0x000fe200078e0a7f */
[----:B------:R2:W-:Y:S01]  /*61e0*/  STL [R1+0xff0], R8 ;  /* 0x000ff00801007387 */ /* 0x0005e20000100800 */
[----:B------:R-:W-:Y:S01]  /*61f0*/  IMAD.HI.U32 R237, R6, R233, RZ ;  /* 0x000000e906ed7227 */ /* 0x000fe200078e00ff */
[----:B------:R-:W-:Y:S02]  /*6200*/  IADD3 R236, -R236, RZ, RZ ;  /* 0x000000ffecec7210 */ /* 0x000fe40007ffe1ff */
[----:B------:R3:W-:Y:S01]  /*6210*/  STL [R1+0xfe8], R7 ;  /* 0x000fe80701007387 */ /* 0x0007e20000100800 */
[----:B------:R-:W-:Y:S01]  /*6220*/  IMAD R232, R252, R127, R232 ;  /* 0x0000007ffce87224 */ /* 0x000fe200078e02e8 */
[----:B-1----:R-:W-:Y:S01]  /*6230*/  LOP3.LUT R5, R5, 0x7f, RZ, 0xc0, !PT ;  /* 0x0000007f05057812 */ /* 0x002fe200078ec0ff */
[----:B------:R-:W-:-:S04]  /*6240*/  IMAD.HI.U32 R127, R6, R235, RZ ;  /* 0x000000eb067f7227 */ /* 0x000fc800078e00ff */
[----:B--2---:R-:W-:Y:S01]  /*6250*/  VIADD R8, R3, 0xef ;  /* 0x000000ef03087836 */ /* 0x004fe20000000000 */
[----:B------:R-:W-:Y:S01]  /*6260*/  IADD3 R127, -R127, RZ, RZ ;  /* 0x000000ff7f7f7210 */ /* 0x000fe20007ffe1ff */
[----:B------:R-:W-:Y:S02]  /*6270*/  IMAD.MOV R237, RZ, RZ, -R237 ;  /* 0x000000ffffed7224 */ /* 0x000fe400078e0aed */
[----:B---3--:R-:W-:Y:S01]  /*6280*/  VIADD R7, R3, 0xf0 ;  /* 0x000000f003077836 */ /* 0x008fe20000000000 */
[----:B------:R1:W-:Y:S01]  /*6290*/  STL [R1+0xfdc], R8 ;  /* 0x000fdc0801007387 */ /* 0x0003e20000100800 */
[----:B------:R-:W-:-:S03]  /*62a0*/  IMAD.HI.U32 R238, R6, R234, RZ ;  /* 0x000000ea06ee7227 */ /* 0x000fc600078e00ff */
[----:B------:R2:W-:Y:S01]  /*62b0*/  STL [R1+0xfd8], R7 ;  /* 0x000fd80701007387 */ /* 0x0005e20000100800 */
[C---:B------:R-:W-:Y:S01]  /*62c0*/  IMAD R231, R252.reuse, R236, R231 ;  /* 0x000000ecfce77224 */ /* 0x040fe200078e02e7 */
[----:B------:R-:W-:Y:S01]  /*62d0*/  IABS R236, R8 ;  /* 0x0000000800ec7213 */ /* 0x000fe20000000000 */
[C---:B------:R-:W-:Y:S01]  /*62e0*/  IMAD R233, R252.reuse, R237, R233 ;  /* 0x000000edfce97224 */ /* 0x040fe200078e02e9 */
[----:B------:R-:W-:Y:S01]  /*62f0*/  IABS R237, R7 ;  /* 0x0000000700ed7213 */ /* 0x000fe20000000000 */
[----:B------:R-:W-:Y:S02]  /*6300*/  IMAD.MOV R238, RZ, RZ, -R238 ;  /* 0x000000ffffee7224 */ /* 0x000fe400078e0aee */
[C---:B-1----:R-:W-:Y:S02]  /*6310*/  VIADD R8, R3.reuse, 0xf1 ;  /* 0x000000f103087836 */ /* 0x042fe40000000000 */
[C---:B------:R-:W-:Y:S02]  /*6320*/  IMAD R234, R252.reuse, R238, R234 ;  /* 0x000000eefcea7224 */ /* 0x040fe400078e02ea */
[----:B--2---:R-:W-:Y:S01]  /*6330*/  VIADD R7, R3, 0xf2 ;  /* 0x000000f203077836 */ /* 0x004fe20000000000 */
[----:B------:R-:W-:Y:S01]  /*6340*/  IABS R238, R8 ;  /* 0x0000000800ee7213 */ /* 0x000fe20000000000 */
[----:B------:R-:W-:Y:S01]  /*6350*/  IMAD R235, R252, R127, R235 ;  /* 0x0000007ffceb7224 */ /* 0x000fe200078e02eb */
[----:B------:R-:W-:Y:S01]  /*6360*/  STL [R1+0xfcc], R8 ;  /* 0x000fcc0801007387 */ /* 0x000fe20000100800 */
[----:B------:R-:W-:Y:S01]  /*6370*/  IMAD.HI.U32 R127, R6, R236, RZ ;  /* 0x000000ec067f7227 */ /* 0x000fe200078e00ff */
[----:B------:R-:W-:-:S02]  /*6380*/  IABS R241, R7 ;  /* 0x0000000700f17213 */ /* 0x000fc40000000000 */
[----:B------:R1:W-:Y:S01]  /*6390*/  STL [R1+0xfc4], R7 ;  /* 0x000fc40701007387 */ /* 0x0003e20000100800 */
[----:B------:R-:W-:-:S04]  /*63a0*/  IMAD.HI.U32 R240, R6, R237, RZ ;  /* 0x000000ed06f07227 */ /* 0x000fc800078e00ff */
[----:B------:R-:W-:Y:S02]  /*63b0*/  IMAD.MOV R127, RZ, RZ, -R127 ;  /* 0x000000ffff7f7224 */ /* 0x000fe400078e0a7f */
[----:B------:R-:W-:Y:S01]  /*63c0*/  IMAD R5, R239, 0x80, R5 ;  /* 0x00000080ef057824 */ /* 0x000fe200078e0205 */
[----:B------:R-:W-:Y:S01]  /*63d0*/  MOV R239, R241 ;  /* 0x000000f100ef7202 */ /* 0x000fe20000000f00 */
[----:B------:R-:W-:Y:S02]  /*63e0*/  IMAD.MOV R240, RZ, RZ, -R240 ;  /* 0x000000fffff07224 */ /* 0x000fe400078e0af0 */
[----:B------:R-:W-:Y:S01]  /*63f0*/  IMAD.HI.U32 R242, R6, R238, RZ ;  /* 0x000000ee06f27227 */ /* 0x000fe200078e00ff */
[----:B------:R2:W-:Y:S03]  /*6400*/  STL [R1+0xf54], R5 ;  /* 0x000f540501007387 */ /* 0x0005e60000100800 */
[----:B-1----:R-:W-:-:S02]  /*6410*/  VIADD R7, R3, 0xf3 ;  /* 0x000000f303077836 */ /* 0x002fc40000000000 */
[C---:B------:R-:W-:Y:S01]  /*6420*/  IMAD R236, R252.reuse, R127, R236 ;  /* 0x0000007ffcec7224 */ /* 0x040fe200078e02ec */
[----:B------:R-:W-:Y:S01]  /*6430*/  IABS R127, R5 ;  /* 0x00000005007f7213 */ /* 0x000fe20000000000 */
[----:B------:R-:W-:Y:S01]  /*6440*/  IMAD R237, R252, R240, R237 ;  /* 0x000000f0fced7224 */ /* 0x000fe200078e02ed */
[----:B------:R-:W-:Y:S01]  /*6450*/  STL [R1+0xfb4], R7 ;  /* 0x000fb40701007387 */ /* 0x000fe20000100800 */
[----:B------:R-:W-:Y:S01]  /*6460*/  IMAD.MOV R240, RZ, RZ, -R242 ;  /* 0x000000fffff07224 */ /* 0x000fe200078e0af2 */
[----:B------:R-:W-:Y:S01]  /*6470*/  IABS R242, R7 ;  /* 0x0000000700f27213 */ /* 0x000fe20000000000 */
[----:B------:R-:W-:-:S04]  /*6480*/  IMAD.HI.U32 R241, R6, R239, RZ ;  /* 0x000000ef06f17227 */ /* 0x000fc800078e00ff */
[----:B--2---:R-:W-:Y:S02]  /*6490*/  VIADD R5, R3, 0xf4 ;  /* 0x000000f403057836 */ /* 0x004fe40000000000 */
[----:B------:R-:W-:-:S03]  /*64a0*/  IMAD.HI.U32 R244, R244, R127, RZ ;  /* 0x0000007ff4f47227 */ /* 0x000fc600078e00ff */
[----:B------:R1:W-:Y:S01]  /*64b0*/  STL [R1+0xfb0], R5 ;  /* 0x000fb00501007387 */ /* 0x0003e20000100800 */
[----:B------:R-:W-:Y:S01]  /*64c0*/  IMAD.MOV R243, RZ, RZ, -R241 ;  /* 0x000000fffff37224 */ /* 0x000fe200078e0af1 */
[----:B------:R-:W-:Y:S01]  /*64d0*/  IABS R241, R5 ;  /* 0x0000000500f17213 */ /* 0x000fe20000000000 */
[----:B------:R-:W-:Y:S02]  /*64e0*/  IMAD R238, R252, R240, R238 ;  /* 0x000000f0fcee7224 */ /* 0x000fe400078e02ee */
[----:B------:R-:W-:Y:S01]  /*64f0*/  IMAD.MOV.U32 R240, RZ, RZ, R242 ;  /* 0x000000fffff07224 */ /* 0x000fe200078e00f2 */
[----:B------:R-:W-:Y:S01]  /*6500*/  IADD3 R242, -R244, RZ, RZ ;  /* 0x000000fff4f27210 */ /* 0x000fe20007ffe1ff */
[----:B------:R-:W-:Y:S02]  /*6510*/  IMAD R239, R252, R243, R239 ;  /* 0x000000f3fcef7224 */ /* 0x000fe400078e02ef */
[----:B------:R-:W-:-:S04]  /*6520*/  IMAD.HI.U32 R243, R6, R240, RZ ;  /* 0x000000f006f37227 */ /* 0x000fc800078e00ff */
[----:B-1----:R-:W-:Y:S02]  /*6530*/  VIADD R5, R3, 0xf5 ;  /* 0x000000f503057836 */ /* 0x002fe40000000000 */
[----:B------:R-:W-:Y:S02]  /*6540*/  IMAD.MOV R243, RZ, RZ, -R243 ;  /* 0x000000fffff37224 */ /* 0x000fe400078e0af3 */
[----:B------:R-:W-:Y:S01]  /*6550*/  IMAD R127, R245, R242, R127 ;  /* 0x000000f2f57f7224 */ /* 0x000fe200078e027f */
[----:B------:R1:W-:Y:S01]  /*6560*/  STL [R1+0xfa4], R5 ;  /* 0x000fa40501007387 */ /* 0x0003e20000100800 */
[----:B------:R-:W-:Y:S01]  /*6570*/  IABS R242, R5 ;  /* 0x0000000500f27213 */ /* 0x000fe20000000000 */
[----:B------:R-:W-:Y:S02]  /*6580*/  IMAD.HI.U32 R244, R6, R241, RZ ;  /* 0x000000f106f47227 */ /* 0x000fe400078e00ff */
[----:B------:R-:W2:Y:S02]  /*6590*/  LDL.LU R7, [R1+0x1c] ;  /* 0x00001c0001077983 */ /* 0x000ea40000300800 */
[----:B------:R-:W-:-:S02]  /*65a0*/  VIADD R247, R3, 0xf7 ;  /* 0x000000f703f77836 */ /* 0x000fc40000000000 */
[----:B------:R-:W-:Y:S01]  /*65b0*/  IMAD R240, R252, R243, R240 ;  /* 0x000000f3fcf07224 */ /* 0x000fe200078e02f0 */
[----:B-1----:R-:W3:Y:S01]  /*65c0*/  LDL.LU R5, [R1+0x18] ;  /* 0x0000180001057983 */ /* 0x002ee20000300800 */
[----:B------:R-:W-:Y:S01]  /*65d0*/  IABS R243, R248 ;  /* 0x000000f800f37213 */ /* 0x000fe20000000000 */
[----:B------:R-:W-:Y:S02]  /*65e0*/  IMAD.MOV R246, RZ, RZ, -R244 ;  /* 0x000000fffff67224 */ /* 0x000fe400078e0af4 */
[----:B------:R1:W-:Y:S01]  /*65f0*/  STL [R1+0xf9c], R248 ;  /* 0x000f9cf801007387 */ /* 0x0003e20000100800 */
[----:B------:R-:W-:-:S03]  /*6600*/  IABS R244, R247 ;  /* 0x000000f700f47213 */ /* 0x000fc60000000000 */
[----:B------:R-:W4:Y:S04]  /*6610*/  LDL.LU R8, [R1+0x14] ;  /* 0x0000140001087983 */ /* 0x000f280000300800 */
[----:B------:R-:W4:Y:S01]  /*6620*/  LDL.LU R10, [R1+0x10] ;  /* 0x00001000010a7983 */ /* 0x000f220000300800 */
[----:B------:R-:W-:Y:S01]  /*6630*/  IMAD R241, R252, R246, R241 ;  /* 0x000000f6fcf17224 */ /* 0x000fe200078e02f1 */
[----:B-1----:R-:W-:Y:S01]  /*6640*/  IADD3 R248, R3, 0xf8, RZ ;  /* 0x000000f803f87810 */ /* 0x002fe20007ffe0ff */
[----:B------:R-:W-:Y:S01]  /*6650*/  IMAD.HI.U32 R249, R6, R244, RZ ;  /* 0x000000f406f97227 */ /* 0x000fe200078e00ff */
[----:B------:R1:W-:Y:S01]  /*6660*/  STL [R1+0xf90], R247 ;  /* 0x000f90f701007387 */ /* 0x0003e20000100800 */
[----:B------:R-:W-:Y:S02]  /*6670*/  ISETP.GT.U32.AND P0, PT, R245, R127, PT ;  /* 0x0000007ff500720c */ /* 0x000fe40003f04070 */
[----:B------:R-:W-:Y:S01]  /*6680*/  ISETP.GT.U32.AND P4, PT, R252, R0, PT ;  /* 0x00000000fc00720c */ /* 0x000fe20003f84070 */
[----:B------:R1:W-:Y:S02]  /*6690*/  STL [R1+0xf88], R248 ;  /* 0x000f88f801007387 */ /* 0x0003e40000100800 */
[----:B-1----:R-:W-:-:S04]  /*66a0*/  IMAD.HI.U32 R247, R6, R242, RZ ;  /* 0x000000f206f77227 */ /* 0x002fc800078e00ff */
[----:B------:R-:W-:Y:S01]  /*66b0*/  IMAD.MOV R246, RZ, RZ, -R247 ;  /* 0x000000fffff67224 */ /* 0x000fe200078e0af7 */
[----:B------:R-:W-:-:S03]  /*66c0*/  IABS R248, R248 ;  /* 0x000000f800f87213 */ /* 0x000fc60000000000 */
[----:B------:R-:W-:Y:S02]  /*66d0*/  @!P0 IMAD.IADD R127, R127, 0x1, -R245 ;  /* 0x000000017f7f8824 */ /* 0x000fe400078e0af5 */
[C---:B------:R-:W-:Y:S02]  /*66e0*/  IMAD R242, R252.reuse, R246, R242 ;  /* 0x000000f6fcf27224 */ /* 0x040fe400078e02f2 */
[----:B------:R-:W-:Y:S01]  /*66f0*/  IMAD.MOV.U32 R246, RZ, RZ, R248 ;  /* 0x000000fffff67224 */ /* 0x000fe200078e00f8 */
[----:B------:R-:W-:Y:S01]  /*6700*/  ISETP.GT.U32.AND P1, PT, R245, R127, PT ;  /* 0x0000007ff500720c */ /* 0x000fe20003f24070 */
[----:B------:R-:W-:Y:S02]  /*6710*/  IMAD.MOV R248, RZ, RZ, -R249 ;  /* 0x000000fffff87224 */ /* 0x000fe400078e0af9 */
[----:B------:R-:W4:Y:S01]  /*6720*/  LDL.LU R249, [R1+0x8] ;  /* 0x0000080001f97983 */ /* 0x000f220000300800 */
[C---:B------:R-:W-:Y:S01]  /*6730*/  ISETP.GT.U32.AND P5, PT, R252.reuse, R126, PT ;  /* 0x0000007efc00720c */ /* 0x040fe20003fa4070 */
[----:B------:R-:W-:-:S02]  /*6740*/  IMAD R244, R252, R248, R244 ;  /* 0x000000f8fcf47224 */ /* 0x000fc400078e02f4 */
[----:B------:R-:W4:Y:S01]  /*6750*/  LDL.LU R248, [R1+0xc] ;  /* 0x00000c0001f87983 */ /* 0x000f220000300800 */
[----:B------:R-:W-:Y:S02]  /*6760*/  @!P4 IMAD.IADD R0, R0, 0x1, -R252 ;  /* 0x000000010000c824 */ /* 0x000fe400078e0afc */
[----:B------:R-:W-:-:S03]  /*6770*/  IMAD.HI.U32 R247, R6, R243, RZ ;  /* 0x000000f306f77227 */ /* 0x000fc600078e00ff */
[----:B------:R-:W-:Y:S01]  /*6780*/  @!P1 IADD3 R127, R127, -R245, RZ ;  /* 0x800000f57f7f9210 */ /* 0x000fe20007ffe0ff */
[----:B------:R-:W-:-:S03]  /*6790*/  IMAD.MOV R247, RZ, RZ, -R247 ;  /* 0x000000fffff77224 */ /* 0x000fc600078e0af7 */
[----:B------:R-:W-:Y:S01]  /*67a0*/  @!P5 IMAD.IADD R126, R126, 0x1, -R252 ;  /* 0x000000017e7ed824 */ /* 0x000fe200078e0afc */
[----:B------:R-:W-:-:S13]  /*67b0*/  ISETP.GT.U32.AND P5, PT, R252, R251, PT ;  /* 0x000000fbfc00720c */ /* 0x000fda0003fa4070 */
[----:B------:R-:W-:Y:S01]  /*67c0*/  @!P5 IMAD.IADD R251, R251, 0x1, -R252 ;  /* 0x00000001fbfbd824 */ /* 0x000fe200078e0afc */
[C---:B--2---:R-:W-:Y:S02]  /*67d0*/  ISETP.GT.U32.AND P3, PT, R252.reuse, R7, PT ;  /* 0x00000007fc00720c */ /* 0x044fe40003f64070 */
[C---:B---3--:R-:W-:Y:S02]  /*67e0*/  ISETP.GT.U32.AND P0, PT, R252.reuse, R5, PT ;  /* 0x00000005fc00720c */ /* 0x048fe40003f04070 */
[C---:B----4-:R-:W-:Y:S02]  /*67f0*/  ISETP.GT.U32.AND P6, PT, R252.reuse, R8, PT ;  /* 0x00000008fc00720c */ /* 0x050fe40003fc4070 */
[----:B------:R-:W-:-:S07]  /*6800*/  ISETP.GT.U32.AND P1, PT, R252, R10, PT ;  /* 0x0000000afc00720c */ /* 0x000fce0003f24070 */
[--C-:B------:R-:W-:Y:S01]  /*6810*/  @!P3 IMAD.IADD R7, R7, 0x1, -R252.reuse ;  /* 0x000000010707b824 */ /* 0x100fe200078e0afc */
[C---:B------:R-:W-:Y:S01]  /*6820*/  ISETP.GT.U32.AND P3, PT, R252.reuse, R250, PT ;  /* 0x000000fafc00720c */ /* 0x040fe20003f64070 */
[--C-:B------:R-:W-:Y:S01]  /*6830*/  @!P0 IMAD.IADD R5, R5, 0x1, -R252.reuse ;  /* 0x0000000105058824 */ /* 0x100fe200078e0afc */
[----:B------:R-:W-:Y:S02]  /*6840*/  ISETP.GT.U32.AND P0, PT, R252, R2, PT ;  /* 0x00000002fc00720c */ /* 0x000fe40003f04070 */
[----:B------:R-:W-:Y:S01]  /*6850*/  @!P6 IADD3 R8, R8, -R252, RZ ;  /* 0x800000fc0808e210 */ /* 0x000fe20007ffe0ff */
[----:B------:R-:W-:Y:S01]  /*6860*/  @!P1 IMAD.IADD R10, R10, 0x1, -R252 ;  /* 0x000000010a0a9824 */ /* 0x000fe200078e0afc */
[C---:B------:R-:W-:Y:S02]  /*6870*/  ISETP.GT.U32.AND P1, PT, R252.reuse, R126, PT ;  /* 0x0000007efc00720c */ /* 0x040fe40003f24070 */
[----:B------:R-:W-:-:S05]  /*6880*/  ISETP.GT.U32.AND P4, PT, R252, R249, PT ;  /* 0x000000f9fc00720c */ /* 0x000fca0003f84070 */
[----:B------:R-:W-:Y:S01]  /*6890*/  @!P3 IMAD.IADD R250, R250, 0x1, -R252 ;  /* 0x00000001fafab824 */ /* 0x000fe200078e0afc */
[C---:B------:R-:W-:Y:S02]  /*68a0*/  ISETP.GT.U32.AND P5, PT, R252.reuse, R5, PT ;  /* 0x00000005fc00720c */ /* 0x040fe40003fa4070 */
[----:B------:R-:W-:-:S05]  /*68b0*/  ISETP.GT.U32.AND P3, PT, R252, R8, PT ;  /* 0x00000008fc00720c */ /* 0x000fca0003f64070 */
[--C-:B------:R-:W-:Y:S01]  /*68c0*/  @!P4 IMAD.IADD R249, R249, 0x1, -R252.reuse ;  /* 0x00000001f9f9c824 */ /* 0x100fe200078e0afc */
[----:B------:R-:W-:Y:S01]  /*68d0*/  ISETP.GT.U32.AND P4, PT, R252, R7, PT ;  /* 0x00000007fc00720c */ /* 0x000fe20003f84070 */
[----:B------:R-:W-:Y:S01]  /*68e0*/  @!P1 IMAD.IADD R126, R126, 0x1, -R252 ;  /* 0x000000017e7e9824 */ /* 0x000fe200078e0afc */
[----:B------:R-:W-:-:S03]  /*68f0*/  @!P0 IADD3 R2, R2, -R252, RZ ;  /* 0x800000fc02028210 */ /* 0x000fc60007ffe0ff */
[----:B------:R-:W-:Y:S01]  /*6900*/  @!P5 IMAD.IADD R5, R5, 0x1, -R252 ;  /* 0x000000010505d824 */ /* 0x000fe200078e0afc */
[----:B------:R-:W-:Y:S01]  /*6910*/  ISETP.GT.U32.AND P0, PT, R252, R10, PT ;  /* 0x0000000afc00720c */ /* 0x000fe20003f04070 */
[----:B------:R-:W-:Y:S01]  /*6920*/  STL [R1+0x13a0], R126 ;  /* 0x0013a07e01007387 */ /* 0x000fe20000100800 */
[----:B------:R-:W-:-:S05]  /*6930*/  @!P3 IADD3 R8, R8, -R252, RZ ;  /* 0x800000fc0808b210 */ /* 0x000fca0007ffe0ff */
[----:B------:R-:W-:-:S05]  /*6940*/  @!P4 IMAD.IADD R7, R7, 0x1, -R252 ;  /* 0x000000010707c824 */ /* 0x000fca00078e0afc */
[----:B------:R1:W-:Y:S04]  /*6950*/  STL [R1+0x1c], R7 ;  /* 0x00001c0701007387 */ /* 0x0003e80000100800 */
[----:B-1----:R-:W2:Y:S04]  /*6960*/  LDL.LU R7, [R1+0x13b0] ;  /* 0x0013b00001077983 */ /* 0x002ea80000300800 */
[----:B------:R1:W-:Y:S01]  /*6970*/  STL [R1+0x18], R5 ;  /* 0x0000180501007387 */ /* 0x0003e20000100800 */
[----:B------:R-:W-:-:S03]  /*6980*/  @!P0 IMAD.IADD R10, R10, 0x1, -R252 ;  /* 0x000000010a0a8824 */ /* 0x000fc600078e0afc */
[----:B-1----:R-:W3:Y:S04]  /*6990*/  LDL.LU R5, [R1+0x13ac] ;  /* 0x0013ac0001057983 */ /* 0x002ee80000300800 */
[----:B------:R1:W-:Y:S04]  /*69a0*/  STL [R1+0x14], R8 ;  /* 0x0000140801007387 */ /* 0x0003e80000100800 */
[----:B-1----:R-:W4:Y:S04]  /*69b0*/  LDL.LU R8, [R1+0x13a8] ;  /* 0x0013a80001087983 */ /* 0x002f280000300800 */
[----:B------:R1:W-:Y:S04]  /*69c0*/  STL [R1+0x10], R10 ;  /* 0x0000100a01007387 */ /* 0x0003e80000100800 */
[----:B-1----:R-:W4:Y:S01]  /*69d0*/  LDL.LU R10, [R1+0x13a4] ;  /* 0x0013a400010a7983 */ /* 0x002f220000300800 */
[----:B------:R-:W-:-:S13]  /*69e0*/  ISETP.GT.U32.AND P2, PT, R252, R248, PT ;  /* 0x000000f8fc00720c */ /* 0x000fda0003f44070 */
[----:B------:R-:W-:Y:S01]  /*69f0*/  @!P2 IMAD.IADD R248, R248, 0x1, -R252 ;  /* 0x00000001f8f8a824 */ /* 0x000fe200078e0afc */
[----:B------:R-:W-:-:S04]  /*6a00*/  ISETP.GT.U32.AND P2, PT, R252, R0, PT ;  /* 0x00000000fc00720c */ /* 0x000fc80003f44070 */
[C---:B------:R-:W-:Y:S02]  /*6a10*/  ISETP.GT.U32.AND P1, PT, R252.reuse, R248, PT ;  /* 0x000000f8fc00720c */ /* 0x040fe40003f24070 */
[----:B------:R-:W-:-:S07]  /*6a20*/  ISETP.GT.U32.AND P4, PT, R252, R251, PT ;  /* 0x000000fbfc00720c */ /* 0x000fce0003f84070 */
[--C-:B------:R-:W-:Y:S01]  /*6a30*/  @!P2 IMAD.IADD R0, R0, 0x1, -R252.reuse ;  /* 0x000000010000a824 */ /* 0x100fe200078e0afc */
[C---:B------:R-:W-:Y:S02]  /*6a40*/  ISETP.GT.U32.AND P2, PT, R252.reuse, R249, PT ;  /* 0x000000f9fc00720c */ /* 0x040fe40003f44070 */
[----:B------:R-:W-:Y:S01]  /*6a50*/  ISETP.GT.U32.AND P6, PT, R252, R4, PT ;  /* 0x00000004fc00720c */ /* 0x000fe20003fc4070 */
[--C-:B------:R-:W-:Y:S01]  /*6a60*/  @!P1 IMAD.IADD R248, R248, 0x1, -R252.reuse ;  /* 0x00000001f8f89824 */ /* 0x100fe200078e0afc */
[C---:B------:R-:W-:Y:S01]  /*6a70*/  ISETP.GT.U32.AND P5, PT, R252.reuse, R250, PT ;  /* 0x000000fafc00720c */ /* 0x040fe20003fa4070 */
[----:B------:R-:W-:Y:S01]  /*6a80*/  @!P4 IMAD.IADD R251, R251, 0x1, -R252 ;  /* 0x00000001fbfbc824 */ /* 0x000fe200078e0afc */
[C---:B------:R-:W-:Y:S02]  /*6a90*/  ISETP.GT.U32.AND P3, PT, R252.reuse, R2, PT ;  /* 0x00000002fc00720c */ /* 0x040fe40003f64070 */
[----:B------:R-:W-:-:S05]  /*6aa0*/  ISETP.GT.U32.AND P4, PT, R252, R9, PT ;  /* 0x00000009fc00720c */ /* 0x000fca0003f84070 */
[--C-:B------:R-:W-:Y:S02]  /*6ab0*/  @!P2 IMAD.IADD R249, R249, 0x1, -R252.reuse ;  /* 0x00000001f9f9a824 */ /* 0x100fe400078e0afc */
[----:B------:R-:W-:Y:S02]  /*6ac0*/  @!P6 IMAD.IADD R4, R4, 0x1, -R252 ;  /* 0x000000010404e824 */ /* 0x000fe400078e0afc */
[----:B------:R-:W-:-:S03]  /*6ad0*/  @!P5 IADD3 R250, R250, -R252, RZ ;  /* 0x800000fcfafad210 */ /* 0x000fc60007ffe0ff */
[----:B------:R-:W-:Y:S01]  /*6ae0*/  ISETP.GT.U32.AND P6, PT, R252, R4, PT ;  /* 0x00000004fc00720c */ /* 0x000fe20003fc4070 */
[----:B------:R-:W-:Y:S01]  /*6af0*/  @!P3 IMAD.IADD R2, R2, 0x1, -R252 ;  /* 0x000000010202b824 */ /* 0x000fe200078e0afc */
[C---:B------:R-:W-:Y:S02]  /*6b00*/  ISETP.GT.U32.AND P3, PT, R252.reuse, R11, PT ;  /* 0x0000000bfc00720c */ /* 0x040fe40003f64070 */
[----:B------:R-:W-:Y:S02]  /*6b10*/  @!P4 IADD3 R9, R9, -R252, RZ ;  /* 0x800000fc0909c210 */ /* 0x000fe40007ffe0ff */
[----:B------:R-:W-:-:S07]  /*6b20*/  ISETP.GT.U32.AND P4, PT, R252, R16, PT ;  /* 0x00000010fc00720c */ /* 0x000fce0003f84070 */
[--C-:B------:R-:W-:Y:S01]  /*6b30*/  @!P6 IMAD.IADD R4, R4, 0x1, -R252.reuse ;  /* 0x000000010404e824 */ /* 0x100fe200078e0afc */
[C---:B------:R-:W-:Y:S01]  /*6b40*/  ISETP.GT.U32.AND P6, PT, R252.reuse, R12, PT ;  /* 0x0000000cfc00720c */ /* 0x040fe20003fc4070 */
[----:B------:R-:W-:Y:S01]  /*6b50*/  @!P3 IMAD.IADD R11, R11, 0x1, -R252 ;  /* 0x000000010b0bb824 */ /* 0x000fe200078e0afc */
[----:B------:R-:W-:-:S03]  /*6b60*/  ISETP.GT.U32.AND P3, PT, R252, R18, PT ;  /* 0x00000012fc00720c */ /* 0x000fc60003f64070 */
[----:B------:R-:W-:-:S08]  /*6b70*/  @!P4 IMAD.IADD R16, R16, 0x1, -R252 ;  /* 0x000000011010c824 */ /* 0x000fd000078e0afc */
[--C-:B------:R-:W-:Y:S02]  /*6b80*/  @!P6 IMAD.IADD R12, R12, 0x1, -R252.reuse ;  /* 0x000000010c0ce824 */ /* 0x100fe400078e0afc */
[----:B------:R-:W-:-:S03]  /*6b90*/  @!P3 IMAD.IADD R18, R18, 0x1, -R252 ;  /* 0x000000011212b824 */ /* 0x000fc600078e0afc */
[----:B------:R-:W-:-:S13]  /*6ba0*/  ISETP.GT.U32.AND P3, PT, R252, R12, PT ;  /* 0x0000000cfc00720c */ /* 0x000fda0003f64070 */
[----:B------:R-:W-:Y:S01]  /*6bb0*/  @!P3 IMAD.IADD R12, R12, 0x1, -R252 ;  /* 0x000000010c0cb824 */ /* 0x000fe200078e0afc */
[----:B------:R-:W-:-:S13]  /*6bc0*/  ISETP.GT.U32.AND P3, PT, R252, R19, PT ;  /* 0x00000013fc00720c */ /* 0x000fda0003f64070 */
[----:B------:R-:W-:Y:S01]  /*6bd0*/  @!P3 IMAD.IADD R19, R19, 0x1, -R252 ;  /* 0x000000011313b824 */ /* 0x000fe200078e0afc */
[----:B------:R-:W-:-:S13]  /*6be0*/  ISETP.GT.U32.AND P3, PT, R252, R26, PT ;  /* 0x0000001afc00720c */ /* 0x000fda0003f64070 */
[----:B------:R-:W-:Y:S02]  /*6bf0*/  @!P3 IADD3 R26, R26, -R252, RZ ;  /* 0x800000fc1a1ab210 */ /* 0x000fe40007ffe0ff */
[C---:B--2---:R-:W-:Y:S02]  /*6c00*/  ISETP.GT.U32.AND P1, PT, R252.reuse, R7, PT ;  /* 0x00000007fc00720c */ /* 0x044fe40003f24070 */
[----:B---3--:R-:W-:-:S11]  /*6c10*/  ISETP.GT.U32.AND P0, PT, R252, R5, PT ;  /* 0x00000005fc00720c */ /* 0x008fd60003f04070 */
[--C-:B------:R-:W-:Y:S01]  /*6c20*/  @!P1 IMAD.IADD R7, R7, 0x1, -R252.reuse ;  /* 0x0000000107079824 */ /* 0x100fe200078e0afc */
[C---:B----4-:R-:W-:Y:S01]  /*6c30*/  ISETP.GT.U32.AND P2, PT, R252.reuse, R8, PT ;  /* 0x00000008fc00720c */ /* 0x050fe20003f44070 */
[----:B------:R-:W-:Y:S01]  /*6c40*/  @!P0 IMAD.IADD R5, R5, 0x1, -R252 ;  /* 0x0000000105058824 */ /* 0x000fe200078e0afc */
[C---:B------:R-:W-:Y:S02]  /*6c50*/  ISETP.GT.U32.AND P0, PT, R252.reuse, R13, PT ;  /* 0x0000000dfc00720c */ /* 0x040fe40003f04070 */
[----:B------:R-:W-:-:S09]  /*6c60*/  ISETP.GT.U32.AND P1, PT, R252, R14, PT ;  /* 0x0000000efc00720c */ /* 0x000fd20003f24070 */
[--C-:B------:R-:W-:Y:S01]  /*6c70*/  @!P2 IMAD.IADD R8, R8, 0x1, -R252.reuse ;  /* 0x000000010808a824 */ /* 0x100fe200078e0afc */
[C---:B------:R-:W-:Y:S02]  /*6c80*/  ISETP.GT.U32.AND P5, PT, R252.reuse, R10, PT ;  /* 0x0000000afc00720c */ /* 0x040fe40003fa4070 */
[C---:B------:R-:W-:Y:S01]  /*6c90*/  ISETP.GT.U32.AND P2, PT, R252.reuse, R15, PT ;  /* 0x0000000ffc00720c */ /* 0x040fe20003f44070 */
[--C-:B------:R-:W-:Y:S01]  /*6ca0*/  @!P0 IMAD.IADD R13, R13, 0x1, -R252.reuse ;  /* 0x000000010d0d8824 */ /* 0x100fe200078e0afc */
[----:B------:R-:W-:Y:S01]  /*6cb0*/  ISETP.GT.U32.AND P0, PT, R252, R7, PT ;  /* 0x00000007fc00720c */ /* 0x000fe20003f04070 */
[----:B------:R-:W-:Y:S01]  /*6cc0*/  @!P1 IMAD.IADD R14, R14, 0x1, -R252 ;  /* 0x000000010e0e9824 */ /* 0x000fe200078e0afc */
[----:B------:R-:W-:-:S07]  /*6cd0*/  ISETP.GT.U32.AND P1, PT, R252, R8, PT ;  /* 0x00000008fc00720c */ /* 0x000fce0003f24070 */
[--C-:B------:R-:W-:Y:S01]  /*6ce0*/  @!P5 IMAD.IADD R10, R10, 0x1, -R252.reuse ;  /* 0x000000010a0ad824 */ /* 0x100fe200078e0afc */
[C---:B------:R-:W-:Y:S02]  /*6cf0*/  ISETP.GT.U32.AND P5, PT, R252.reuse, R17, PT ;  /* 0x00000011fc00720c */ /* 0x040fe40003fa4070 */
[----:B------:R-:W-:Y:S02]  /*6d00*/  @!P2 IADD3 R15, R15, -R252, RZ ;  /* 0x800000fc0f0fa210 */ /* 0x000fe40007ffe0ff */
[C---:B------:R-:W-:Y:S02]  /*6d10*/  ISETP.GT.U32.AND P2, PT, R252.reuse, R9, PT ;  /* 0x00000009fc00720c */ /* 0x040fe40003f44070 */
[C---:B------:R-:W-:Y:S01]  /*6d20*/  ISETP.GT.U32.AND P4, PT, R252.reuse, R10, PT ;  /* 0x0000000afc00720c */ /* 0x040fe20003f84070 */
[----:B------:R-:W-:Y:S01]  /*6d30*/  @!P0 IMAD.IADD R7, R7, 0x1, -R252 ;  /* 0x0000000107078824 */ /* 0x000fe200078e0afc */
[----:B------:R-:W-:Y:S02]  /*6d40*/  ISETP.GT.U32.AND P0, PT, R252, R13, PT ;  /* 0x0000000dfc00720c */ /* 0x000fe40003f04070 */
[----:B------:R-:W-:-:S03]  /*6d50*/  @!P1 IADD3 R8, R8, -R252, RZ ;  /* 0x800000fc08089210 */ /* 0x000fc60007ffe0ff */
[--C-:B------:R-:W-:Y:S01]  /*6d60*/  @!P5 IMAD.IADD R17, R17, 0x1, -R252.reuse ;  /* 0x000000011111d824 */ /* 0x100fe200078e0afc */
[C---:B------:R-:W-:Y:S02]  /*6d70*/  ISETP.GT.U32.AND P5, PT, R252.reuse, R11, PT ;  /* 0x0000000bfc00720c */ /* 0x040fe40003fa4070 */
[C---:B------:R-:W-:Y:S01]  /*6d80*/  ISETP.GT.U32.AND P1, PT, R252.reuse, R14, PT ;  /* 0x0000000efc00720c */ /* 0x040fe20003f24070 */
[--C-:B------:R-:W-:Y:S01]  /*6d90*/  @!P2 IMAD.IADD R9, R9, 0x1, -R252.reuse ;  /* 0x000000010909a824 */ /* 0x100fe200078e0afc */
[----:B------:R-:W-:Y:S01]  /*6da0*/  ISETP.GT.U32.AND P2, PT, R252, R15, PT ;  /* 0x0000000ffc00720c */ /* 0x000fe20003f44070 */
[--C-:B------:R-:W-:Y:S01]  /*6db0*/  @!P4 IMAD.IADD R10, R10, 0x1, -R252.reuse ;  /* 0x000000010a0ac824 */ /* 0x100fe200078e0afc */
[C---:B------:R-:W-:Y:S02]  /*6dc0*/  ISETP.GT.U32.AND P4, PT, R252.reuse, R16, PT ;  /* 0x00000010fc00720c */ /* 0x040fe40003f84070 */
[C---:B------:R-:W-:Y:S01]  /*6dd0*/  ISETP.GT.U32.AND P6, PT, R252.reuse, R5, PT ;  /* 0x00000005fc00720c */ /* 0x040fe20003fc4070 */
[----:B------:R-:W-:Y:S01]  /*6de0*/  @!P0 IMAD.IADD R13, R13, 0x1, -R252 ;  /* 0x000000010d0d8824 */ /* 0x000fe200078e0afc */
[----:B------:R-:W-:-:S03]  /*6df0*/  ISETP.GT.U32.AND P0, PT, R252, R20, PT ;  /* 0x00000014fc00720c */ /* 0x000fc60003f04070 */
[--C-:B------:R-:W-:Y:S01]  /*6e00*/  @!P5 IMAD.IADD R11, R11, 0x1, -R252.reuse ;  /* 0x000000010b0bd824 */ /* 0x100fe200078e0afc */
[----:B------:R-:W-:Y:S02]  /*6e10*/  ISETP.GT.U32.AND P5, PT, R252, R17, PT ;  /* 0x00000011fc00720c */ /* 0x000fe40003fa4070 */
[----:B------:R-:W-:Y:S01]  /*6e20*/  @!P1 IADD3 R14, R14, -R252, RZ ;  /* 0x800000fc0e0e9210 */ /* 0x000fe20007ffe0ff */
[--C-:B------:R-:W-:Y:S01]  /*6e30*/  @!P2 IMAD.IADD R15, R15, 0x1, -R252.reuse ;  /* 0x000000010f0fa824 */ /* 0x100fe200078e0afc */
[C---:B------:R-:W-:Y:S02]  /*6e40*/  ISETP.GT.U32.AND P1, PT, R252.reuse, R21, PT ;  /* 0x00000015fc00720c */ /* 0x040fe40003f24070 */
[----:B------:R-:W-:Y:S01]  /*6e50*/  ISETP.GT.U32.AND P2, PT, R252, R22, PT ;  /* 0x00000016fc00720c */ /* 0x000fe20003f44070 */
[--C-:B------:R-:W-:Y:S01]  /*6e60*/  @!P4 IMAD.IADD R16, R16, 0x1, -R252.reuse ;  /* 0x000000011010c824 */ /* 0x100fe200078e0afc */
[C---:B------:R-:W-:Y:S01]  /*6e70*/  ISETP.GT.U32.AND P4, PT, R252.reuse, R23, PT ;  /* 0x00000017fc00720c */ /* 0x040fe20003f84070 */
[----:B------:R-:W-:Y:S01]  /*6e80*/  @!P6 IMAD.IADD R5, R5, 0x1, -R252 ;  /* 0x000000010505e824 */ /* 0x000fe200078e0afc */
[----:B------:R-:W-:-:S02]  /*6e90*/  ISETP.GT.U32.AND P6, PT, R252, R18, PT ;  /* 0x00000012fc00720c */ /* 0x000fc40003fc4070 */
[----:B------:R-:W-:Y:S01]  /*6ea0*/  @!P0 IADD3 R20, R20, -R252, RZ ;  /* 0x800000fc14148210 */ /* 0x000fe20007ffe0ff */
[--C-:B------:R-:W-:Y:S01]  /*6eb0*/  @!P5 IMAD.IADD R17, R17, 0x1, -R252.reuse ;  /* 0x000000011111d824 */ /* 0x100fe200078e0afc */
[C---:B------:R-:W-:Y:S02]  /*6ec0*/  ISETP.GT.U32.AND P5, PT, R252.reuse, R24, PT ;  /* 0x00000018fc00720c */ /* 0x040fe40003fa4070 */
[C---:B------:R-:W-:Y:S01]  /*6ed0*/  ISETP.GT.U32.AND P0, PT, R252.reuse, R27, PT ;  /* 0x0000001bfc00720c */ /* 0x040fe20003f04070 */
[--C-:B------:R-:W-:Y:S01]  /*6ee0*/  @!P1 IMAD.IADD R21, R21, 0x1, -R252.reuse ;  /* 0x0000000115159824 */ /* 0x100fe200078e0afc */
[----:B------:R-:W-:Y:S01]  /*6ef0*/  ISETP.GT.U32.AND P1, PT, R252, R28, PT ;  /* 0x0000001cfc00720c */ /* 0x000fe20003f24070 */
[--C-:B------:R-:W-:Y:S01]  /*6f00*/  @!P2 IMAD.IADD R22, R22, 0x1, -R252.reuse ;  /* 0x000000011616a824 */ /* 0x100fe200078e0afc */
[C---:B------:R-:W-:Y:S01]  /*6f10*/  ISETP.GT.U32.AND P2, PT, R252.reuse, R29, PT ;  /* 0x0000001dfc00720c */ /* 0x040fe20003f44070 */
[--C-:B------:R-:W-:Y:S01]  /*6f20*/  @!P4 IMAD.IADD R23, R23, 0x1, -R252.reuse ;  /* 0x000000011717c824 */ /* 0x100fe200078e0afc */
[----:B------:R-:W-:Y:S01]  /*6f30*/  ISETP.GT.U32.AND P4, PT, R252, R30, PT ;  /* 0x0000001efc00720c */ /* 0x000fe20003f84070 */
[----:B------:R-:W-:Y:S01]  /*6f40*/  @!P6 IMAD.IADD R18, R18, 0x1, -R252 ;  /* 0x000000011212e824 */ /* 0x000fe200078e0afc */
[----:B------:R-:W-:-:S03]  /*6f50*/  ISETP.GT.U32.AND P6, PT, R252, R25, PT ;  /* 0x00000019fc00720c */ /* 0x000fc60003fc4070 */
[--C-:B------:R-:W-:Y:S01]  /*6f60*/  @!P5 IMAD.IADD R24, R24, 0x1, -R252.reuse ;  /* 0x000000011818d824 */ /* 0x100fe200078e0afc */
[C---:B------:R-:W-:Y:S01]  /*6f70*/  ISETP.GT.U32.AND P5, PT, R252.reuse, R31, PT ;  /* 0x0000001ffc00720c */ /* 0x040fe20003fa4070 */
[--C-:B------:R-:W-:Y:S01]  /*6f80*/  @!P0 IMAD.IADD R27, R27, 0x1, -R252.reuse ;  /* 0x000000011b1b8824 */ /* 0x100fe200078e0afc */
[----:B------:R-:W-:Y:S01]  /*6f90*/  ISETP.GT.U32.AND P0, PT, R252, R21, PT ;  /* 0x00000015fc00720c */ /* 0x000fe20003f04070 */
[--C-:B------:R-:W-:Y:S01]  /*6fa0*/  @!P1 IMAD.IADD R28, R28, 0x1, -R252.reuse ;  /* 0x000000011c1c9824 */ /* 0x100fe200078e0afc */
[C---:B------:R-:W-:Y:S01]  /*6fb0*/  ISETP.GT.U32.AND P1, PT, R252.reuse, R22, PT ;  /* 0x00000016fc00720c */ /* 0x040fe20003f24070 */
[--C-:B------:R-:W-:Y:S01]  /*6fc0*/  @!P2 IMAD.IADD R29, R29, 0x1, -R252.reuse ;  /* 0x000000011d1da824 */ /* 0x100fe200078e0afc */
[----:B------:R-:W-:Y:S01]  /*6fd0*/  ISETP.GT.U32.AND P2, PT, R252, R23, PT ;  /* 0x00000017fc00720c */ /* 0x000fe20003f44070 */
[--C-:B------:R-:W-:Y:S01]  /*6fe0*/  @!P4 IMAD.IADD R30, R30, 0x1, -R252.reuse ;  /* 0x000000011e1ec824 */ /* 0x100fe200078e0afc */
[C---:B------:R-:W-:Y:S02]  /*6ff0*/  ISETP.GT.U32.AND P3, PT, R252.reuse, R20, PT ;  /* 0x00000014fc00720c */ /* 0x040fe40003f64070 */
[----:B------:R-:W-:Y:S01]  /*7000*/  ISETP.GT.U32.AND P4, PT, R252, R24, PT ;  /* 0x00000018fc00720c */ /* 0x000fe20003f84070 */
[----:B------:R-:W-:-:S02]  /*7010*/  @!P6 IMAD.IADD R25, R25, 0x1, -R252 ;  /* 0x000000011919e824 */ /* 0x000fc400078e0afc */
[--C-:B------:R-:W-:Y:S02]  /*7020*/  @!P5 IMAD.IADD R31, R31, 0x1, -R252.reuse ;  /* 0x000000011f1fd824 */ /* 0x100fe400078e0afc */
        /* <DEDUP_REMOVED lines=9> */
[----:B------:R-:W-:Y:S01]  /*70c0*/  @!P4 IMAD.IADD R24, R24, 0x1, -R252 ;  /* 0x000000011818c824 */ /* 0x000fe200078e0afc */
[----:B------:R-:W-:-:S02]  /*70d0*/  ISETP.GT.U32.AND P3, PT, R252, R26, PT ;  /* 0x0000001afc00720c */ /* 0x000fc40003f64070 */
[C---:B------:R-:W-:Y:S01]  /*70e0*/  ISETP.GT.U32.AND P4, PT, R252.reuse, R30, PT ;  /* 0x0000001efc00720c */ /* 0x040fe20003f84070 */
[--C-:B------:R-:W-:Y:S01]  /*70f0*/  @!P5 IMAD.IADD R25, R25, 0x1, -R252.reuse ;  /* 0x000000011919d824 */ /* 0x100fe200078e0afc */
[C---:B------:R-:W-:Y:S01]  /*7100*/  ISETP.GT.U32.AND P5, PT, R252.reuse, R32, PT ;  /* 0x00000020fc00720c */ /* 0x040fe20003fa4070 */
[--C-:B------:R-:W-:Y:S01]  /*7110*/  @!P0 IMAD.IADD R27, R27, 0x1, -R252.reuse ;  /* 0x000000011b1b8824 */ /* 0x100fe200078e0afc */
[----:B------:R-:W-:Y:S02]  /*7120*/  ISETP.GT.U32.AND P0, PT, R252, R34, PT ;  /* 0x00000022fc00720c */ /* 0x000fe40003f04070 */
[----:B------:R-:W-:Y:S01]  /*7130*/  @!P6 IADD3 R19, R19, -R252, RZ ;  /* 0x800000fc1313e210 */ /* 0x000fe20007ffe0ff */
[--C-:B------:R-:W-:Y:S01]  /*7140*/  @!P1 IMAD.IADD R28, R28, 0x1, -R252.reuse ;  /* 0x000000011c1c9824 */ /* 0x100fe200078e0afc */
[C---:B------:R-:W-:Y:S01]  /*7150*/  ISETP.GT.U32.AND P6, PT, R252.reuse, R31, PT ;  /* 0x0000001ffc00720c */ /* 0x040fe20003fc4070 */
[--C-:B------:R-:W-:Y:S01]  /*7160*/  @!P2 IMAD.IADD R29, R29, 0x1, -R252.reuse ;  /* 0x000000011d1da824 */ /* 0x100fe200078e0afc */
[----:B------:R-:W-:Y:S01]  /*7170*/  ISETP.GT.U32.AND P1, PT, R252, R35, PT ;  /* 0x00000023fc00720c */ /* 0x000fe20003f24070 */
[----:B------:R-:W-:Y:S01]  /*7180*/  @!P3 IMAD.IADD R26, R26, 0x1, -R252 ;  /* 0x000000011a1ab824 */ /* 0x000fe200078e0afc */
[----:B------:R-:W-:-:S02]  /*7190*/  ISETP.GT.U32.AND P2, PT, R252, R36, PT ;  /* 0x00000024fc00720c */ /* 0x000fc40003f44070 */
[----:B------:R-:W-:Y:S02]  /*71a0*/  ISETP.GT.U32.AND P3, PT, R252, R33, PT ;  /* 0x00000021fc00720c */ /* 0x000fe40003f64070 */
[----:B------:R-:W-:Y:S02]  /*71b0*/  @!P4 IADD3 R30, R30, -R252, RZ ;  /* 0x800000fc1e1ec210 */ /* 0x000fe40007ffe0ff */
[----:B------:R-:W-:Y:S01]  /*71c0*/  ISETP.GT.U32.AND P4, PT, R252, R37, PT ;  /* 0x00000025fc00720c */ /* 0x000fe20003f84070 */
[--C-:B------:R-:W-:Y:S01]  /*71d0*/  @!P5 IMAD.IADD R32, R32, 0x1, -R252.reuse ;  /* 0x000000012020d824 */ /* 0x100fe200078e0afc */
[----:B------:R-:W-:Y:S01]  /*71e0*/  ISETP.GT.U32.AND P5, PT, R252, R39, PT ;  /* 0x00000027fc00720c */ /* 0x000fe20003fa4070 */
[--C-:B------:R-:W-:Y:S01]  /*71f0*/  @!P0 IMAD.IADD R34, R34, 0x1, -R252.reuse ;  /* 0x0000000122228824 */ /* 0x100fe200078e0afc */
[C---:B------:R-:W-:Y:S01]  /*7200*/  ISETP.GT.U32.AND P0, PT, R252.reuse, R41, PT ;  /* 0x00000029fc00720c */ /* 0x040fe20003f04070 */
[--C-:B------:R-:W-:Y:S01]  /*7210*/  @!P6 IMAD.IADD R31, R31, 0x1, -R252.reuse ;  /* 0x000000011f1fe824 */ /* 0x100fe200078e0afc */
[----:B------:R-:W-:Y:S01]  /*7220*/  ISETP.GT.U32.AND P6, PT, R252, R38, PT ;  /* 0x00000026fc00720c */ /* 0x000fe20003fc4070 */
[--C-:B------:R-:W-:Y:S01]  /*7230*/  @!P1 IMAD.IADD R35, R35, 0x1, -R252.reuse ;  /* 0x0000000123239824 */ /* 0x100fe200078e0afc */
[----:B------:R-:W-:Y:S01]  /*7240*/  @!P2 IADD3 R36, R36, -R252, RZ ;  /* 0x800000fc2424a210 */ /* 0x000fe20007ffe0ff */
[----:B------:R-:W-:Y:S01]  /*7250*/  @!P3 IMAD.IADD R33, R33, 0x1, -R252 ;  /* 0x000000012121b824 */ /* 0x000fe200078e0afc */
[----:B------:R-:W-:-:S02]  /*7260*/  ISETP.GT.U32.AND P1, PT, R252, R42, PT ;  /* 0x0000002afc00720c */ /* 0x000fc40003f24070 */
[C---:B------:R-:W-:Y:S01]  /*7270*/  ISETP.GT.U32.AND P2, PT, R252.reuse, R43, PT ;  /* 0x0000002bfc00720c */ /* 0x040fe20003f44070 */
[--C-:B------:R-:W-:Y:S01]  /*7280*/  @!P4 IMAD.IADD R37, R37, 0x1, -R252.reuse ;  /* 0x000000012525c824 */ /* 0x100fe200078e0afc */
[C---:B------:R-:W-:Y:S02]  /*7290*/  ISETP.GT.U32.AND P3, PT, R252.reuse, R40, PT ;  /* 0x00000028fc00720c */ /* 0x040fe40003f64070 */
[C---:B------:R-:W-:Y:S01]  /*72a0*/  ISETP.GT.U32.AND P4, PT, R252.reuse, R44, PT ;  /* 0x0000002cfc00720c */ /* 0x040fe20003f84070 */
[--C-:B------:R-:W-:Y:S01]  /*72b0*/  @!P5 IMAD.IADD R39, R39, 0x1, -R252.reuse ;  /* 0x000000012727d824 */ /* 0x100fe200078e0afc */
[C---:B------:R-:W-:Y:S01]  /*72c0*/  ISETP.GT.U32.AND P5, PT, R252.reuse, R33, PT ;  /* 0x00000021fc00720c */ /* 0x040fe20003fa4070 */
[--C-:B------:R-:W-:Y:S01]  /*72d0*/  @!P0 IMAD.IADD R41, R41, 0x1, -R252.reuse ;  /* 0x0000000129298824 */ /* 0x100fe200078e0afc */
[----:B------:R-:W-:Y:S01]  /*72e0*/  ISETP.GT.U32.AND P0, PT, R252, R35, PT ;  /* 0x00000023fc00720c */ /* 0x000fe20003f04070 */
[----:B------:R-:W-:Y:S02]  /*72f0*/  @!P6 IMAD.IADD R38, R38, 0x1, -R252 ;  /* 0x000000012626e824 */ /* 0x000fe400078e0afc */
[----:B------:R-:W-:-:S02]  /*7300*/  @!P1 IADD3 R42, R42, -R252, RZ ;  /* 0x800000fc2a2a9210 */ /* 0x000fc40007ffe0ff */
[--C-:B------:R-:W-:Y:S01]  /*7310*/  @!P2 IMAD.IADD R43, R43, 0x1, -R252.reuse ;  /* 0x000000012b2ba824 */ /* 0x100fe200078e0afc */
[----:B------:R-:W-:Y:S01]  /*7320*/  ISETP.GT.U32.AND P1, PT, R252, R36, PT ;  /* 0x00000024fc00720c */ /* 0x000fe20003f24070 */
[--C-:B------:R-:W-:Y:S01]  /*7330*/  @!P3 IMAD.IADD R40, R40, 0x1, -R252.reuse ;  /* 0x000000012828b824 */ /* 0x100fe200078e0afc */
[----:B------:R-:W-:Y:S01]  /*7340*/  ISETP.GT.U32.AND P2, PT, R252, R37, PT ;  /* 0x00000025fc00720c */ /* 0x000fe20003f44070 */
[--C-:B------:R-:W-:Y:S01]  /*7350*/  @!P4 IMAD.IADD R44, R44, 0x1, -R252.reuse ;  /* 0x000000012c2cc824 */ /* 0x100fe200078e0afc */
[C---:B------:R-:W-:Y:S02]  /*7360*/  ISETP.GT.U32.AND P3, PT, R252.reuse, R34, PT ;  /* 0x00000022fc00720c */ /* 0x040fe40003f64070 */
[C---:B------:R-:W-:Y:S01]  /*7370*/  ISETP.GT.U32.AND P4, PT, R252.reuse, R38, PT ;  /* 0x00000026fc00720c */ /* 0x040fe20003f84070 */
[----:B------:R-:W-:Y:S01]  /*7380*/  @!P5 IMAD.IADD R33, R33, 0x1, -R252 ;  /* 0x000000012121d824 */ /* 0x000fe200078e0afc */
[----:B------:R-:W-:Y:S02]  /*7390*/  ISETP.GT.U32.AND P6, PT, R252, R32, PT ;  /* 0x00000020fc00720c */ /* 0x000fe40003fc4070 */
[----:B------:R-:W-:-:S02]  /*73a0*/  @!P0 IADD3 R35, R35, -R252, RZ ;  /* 0x800000fc23238210 */ /* 0x000fc40007ffe0ff */
[----:B------:R-:W-:Y:S01]  /*73b0*/  ISETP.GT.U32.AND P5, PT, R252, R39, PT ;  /* 0x00000027fc00720c */ /* 0x000fe20003fa4070 */
[--C-:B------:R-:W-:Y:S01]  /*73c0*/  @!P1 IMAD.IADD R36, R36, 0x1, -R252.reuse ;  /* 0x0000000124249824 */ /* 0x100fe200078e0afc */
[C---:B------:R-:W-:Y:S01]  /*73d0*/  ISETP.GT.U32.AND P0, PT, R252.reuse, R41, PT ;  /* 0x00000029fc00720c */ /* 0x040fe20003f04070 */
[--C-:B------:R-:W-:Y:S01]  /*73e0*/  @!P2 IMAD.IADD R37, R37, 0x1, -R252.reuse ;  /* 0x000000012525a824 */ /* 0x100fe200078e0afc */
[----:B------:R-:W-:Y:S01]  /*73f0*/  ISETP.GT.U32.AND P1, PT, R252, R42, PT ;  /* 0x0000002afc00720c */ /* 0x000fe20003f24070 */
[--C-:B------:R-:W-:Y:S01]  /*7400*/  @!P3 IMAD.IADD R34, R34, 0x1, -R252.reuse ;  /* 0x000000012222b824 */ /* 0x100fe200078e0afc */
[----:B------:R-:W-:Y:S01]  /*7410*/  ISETP.GT.U32.AND P2, PT, R252, R43, PT ;  /* 0x0000002bfc00720c */ /* 0x000fe20003f44070 */
[--C-:B------:R-:W-:Y:S01]  /*7420*/  @!P4 IMAD.IADD R38, R38, 0x1, -R252.reuse ;  /* 0x000000012626c824 */ /* 0x100fe200078e0afc */
[C---:B------:R-:W-:Y:S02]  /*7430*/  ISETP.GT.U32.AND P3, PT, R252.reuse, R40, PT ;  /* 0x00000028fc00720c */ /* 0x040fe40003f64070 */
[----:B------:R-:W-:Y:S01]  /*7440*/  ISETP.GT.U32.AND P4, PT, R252, R45, PT ;  /* 0x0000002dfc00720c */ /* 0x000fe20003f84070 */
[--C-:B------:R-:W-:Y:S01]  /*7450*/  @!P6 IMAD.IADD R32, R32, 0x1, -R252.reuse ;  /* 0x000000012020e824 */ /* 0x100fe200078e0afc */
[C---:B------:R-:W-:Y:S01]  /*7460*/  ISETP.GT.U32.AND P6, PT, R252.reuse, R44, PT ;  /* 0x0000002cfc00720c */ /* 0x040fe20003fc4070 */
[--C-:B------:R-:W-:Y:S01]  /*7470*/  @!P5 IMAD.IADD R39, R39, 0x1, -R252.reuse ;  /* 0x000000012727d824 */ /* 0x100fe200078e0afc */
[C---:B------:R-:W-:Y:S01]  /*7480*/  ISETP.GT.U32.AND P5, PT, R252.reuse, R46, PT ;  /* 0x0000002efc00720c */ /* 0x040fe20003fa4070 */
[--C-:B------:R-:W-:Y:S01]  /*7490*/  @!P0 IMAD.IADD R41, R41, 0x1, -R252.reuse ;  /* 0x0000000129298824 */ /* 0x100fe200078e0afc */
        /* <DEDUP_REMOVED lines=8> */
[----:B------:R-:W-:Y:S01]  /*7520*/  ISETP.GT.U32.AND P4, PT, R252, R52, PT ;  /* 0x00000034fc00720c */ /* 0x000fe20003f84070 */
[--C-:B------:R-:W-:Y:S01]  /*7530*/  @!P6 IMAD.IADD R44, R44, 0x1, -R252.reuse ;  /* 0x000000012c2ce824 */ /* 0x100fe200078e0afc */
[----:B------:R-:W-:Y:S01]  /*7540*/  ISETP.GT.U32.AND P6, PT, R252, R51, PT ;  /* 0x00000033fc00720c */ /* 0x000fe20003fc4070 */
[--C-:B------:R-:W-:Y:S01]  /*7550*/  @!P0 IMAD.IADD R48, R48, 0x1, -R252.reuse ;  /* 0x0000000130308824 */ /* 0x100fe200078e0afc */
[----:B------:R-:W-:Y:S01]  /*7560*/  @!P5 IADD3 R46, R46, -R252, RZ ;  /* 0x800000fc2e2ed210 */ /* 0x000fe20007ffe0ff */
[--C-:B------:R-:W-:Y:S01]  /*7570*/  @!P1 IMAD.IADD R49, R49, 0x1, -R252.reuse ;  /* 0x0000000131319824 */ /* 0x100fe200078e0afc */
[----:B------:R-:W-:Y:S01]  /*7580*/  ISETP.GT.U32.AND P5, PT, R252, R53, PT ;  /* 0x00000035fc00720c */ /* 0x000fe20003fa4070 */
[----:B------:R-:W-:Y:S01]  /*7590*/  @!P2 IMAD.IADD R50, R50, 0x1, -R252 ;  /* 0x000000013232a824 */ /* 0x000fe200078e0afc */
[----:B------:R-:W-:-:S02]  /*75a0*/  ISETP.GT.U32.AND P0, PT, R252, R55, PT ;  /* 0x00000037fc00720c */ /* 0x000fc40003f04070 */
[C---:B------:R-:W-:Y:S01]  /*75b0*/  ISETP.GT.U32.AND P1, PT, R252.reuse, R56, PT ;  /* 0x00000038fc00720c */ /* 0x040fe20003f24070 */
[--C-:B------:R-:W-:Y:S01]  /*75c0*/  @!P3 IMAD.IADD R47, R47, 0x1, -R252.reuse ;  /* 0x000000012f2fb824 */ /* 0x100fe200078e0afc */
[C---:B------:R-:W-:Y:S02]  /*75d0*/  ISETP.GT.U32.AND P2, PT, R252.reuse, R57, PT ;  /* 0x00000039fc00720c */ /* 0x040fe40003f44070 */
[----:B------:R-:W-:Y:S02]  /*75e0*/  ISETP.GT.U32.AND P3, PT, R252, R54, PT ;  /* 0x00000036fc00720c */ /* 0x000fe40003f64070 */
[----:B------:R-:W-:Y:S02]  /*75f0*/  @!P4 IADD3 R52, R52, -R252, RZ ;  /* 0x800000fc3434c210 */ /* 0x000fe40007ffe0ff */
[C---:B------:R-:W-:Y:S01]  /*7600*/  ISETP.GT.U32.AND P4, PT, R252.reuse, R46, PT ;  /* 0x0000002efc00720c */ /* 0x040fe20003f84070 */
[--C-:B------:R-:W-:Y:S02]  /*7610*/  @!P6 IMAD.IADD R51, R51, 0x1, -R252.reuse ;  /* 0x000000013333e824 */ /* 0x100fe400078e0afc */
        /* <DEDUP_REMOVED lines=9> */
[----:B------:R-:W-:Y:S01]  /*76b0*/  ISETP.GT.U32.AND P3, PT, R252, R48, PT ;  /* 0x00000030fc00720c */ /* 0x000fe20003f64070 */
[----:B------:R-:W-:Y:S01]  /*76c0*/  @!P4 IMAD.IADD R46, R46, 0x1, -R252 ;  /* 0x000000012e2ec824 */ /* 0x000fe200078e0afc */
[----:B------:R-:W-:-:S02]  /*76d0*/  ISETP.GT.U32.AND P4, PT, R252, R52, PT ;  /* 0x00000034fc00720c */ /* 0x000fc40003f84070 */
[C---:B------:R-:W-:Y:S01]  /*76e0*/  ISETP.GT.U32.AND P6, PT, R252.reuse, R45, PT ;  /* 0x0000002dfc00720c */ /* 0x040fe20003fc4070 */
[--C-:B------:R-:W-:Y:S01]  /*76f0*/  @!P5 IMAD.IADD R47, R47, 0x1, -R252.reuse ;  /* 0x000000012f2fd824 */ /* 0x100fe200078e0afc */
[C---:B------:R-:W-:Y:S01]  /*7700*/  ISETP.GT.U32.AND P5, PT, R252.reuse, R53, PT ;  /* 0x00000035fc00720c */ /* 0x040fe20003fa4070 */
[--C-:B------:R-:W-:Y:S01]  /*7710*/  @!P0 IMAD.IADD R49, R49, 0x1, -R252.reuse ;  /* 0x0000000131318824 */ /* 0x100fe200078e0afc */
[----:B------:R-:W-:Y:S01]  /*7720*/  ISETP.GT.U32.AND P0, PT, R252, R55, PT ;  /* 0x00000037fc00720c */ /* 0x000fe20003f04070 */
[--C-:B------:R-:W-:Y:S01]  /*7730*/  @!P1 IMAD.IADD R50, R50, 0x1, -R252.reuse ;  /* 0x0000000132329824 */ /* 0x100fe200078e0afc */
[----:B------:R-:W-:Y:S02]  /*7740*/  ISETP.GT.U32.AND P1, PT, R252, R56, PT ;  /* 0x00000038fc00720c */ /* 0x000fe40003f24070 */
[----:B------:R-:W-:Y:S01]  /*7750*/  @!P2 IADD3 R51, R51, -R252, RZ ;  /* 0x800000fc3333a210 */ /* 0x000fe20007ffe0ff */
[--C-:B------:R-:W-:Y:S01]  /*7760*/  @!P3 IMAD.IADD R48, R48, 0x1, -R252.reuse ;  /* 0x000000013030b824 */ /* 0x100fe200078e0afc */
[----:B------:R-:W-:Y:S01]  /*7770*/  ISETP.GT.U32.AND P2, PT, R252, R58, PT ;  /* 0x0000003afc00720c */ /* 0x000fe20003f44070 */
[----:B------:R-:W-:Y:S01]  /*7780*/  @!P4 IMAD.IADD R52, R52, 0x1, -R252 ;  /* 0x000000013434c824 */ /* 0x000fe200078e0afc */
[----:B------:R-:W-:-:S02]  /*7790*/  ISETP.GT.U32.AND P3, PT, R252, R54, PT ;  /* 0x00000036fc00720c */ /* 0x000fc40003f64070 */
[C---:B------:R-:W-:Y:S02]  /*77a0*/  ISETP.GT.U32.AND P4, PT, R252.reuse, R59, PT ;  /* 0x0000003bfc00720c */ /* 0x040fe40003f84070 */
[----:B------:R-:W-:Y:S01]  /*77b0*/  @!P6 IADD3 R45, R45, -R252, RZ ;  /* 0x800000fc2d2de210 */ /* 0x000fe20007ffe0ff */
[--C-:B------:R-:W-:Y:S01]  /*77c0*/  @!P5 IMAD.IADD R53, R53, 0x1, -R252.reuse ;  /* 0x000000013535d824 */ /* 0x100fe200078e0afc */
[C---:B------:R-:W-:Y:S01]  /*77d0*/  ISETP.GT.U32.AND P6, PT, R252.reuse, R57, PT ;  /* 0x00000039fc00720c */ /* 0x040fe20003fc4070 */
[--C-:B------:R-:W-:Y:S01]  /*77e0*/  @!P0 IMAD.IADD R55, R55, 0x1, -R252.reuse ;  /* 0x0000000137378824 */ /* 0x100fe200078e0afc */
[----:B------:R-:W-:Y:S01]  /*77f0*/  ISETP.GT.U32.AND P5, PT, R252, R60, PT ;  /* 0x0000003cfc00720c */ /* 0x000fe20003fa4070 */
[--C-:B------:R-:W-:Y:S01]  /*7800*/  @!P1 IMAD.IADD R56, R56, 0x1, -R252.reuse ;  /* 0x0000000138389824 */ /* 0x100fe200078e0afc */
[----:B------:R-:W-:Y:S01]  /*7810*/  ISETP.GT.U32.AND P0, PT, R252, R62, PT ;  /* 0x0000003efc00720c */ /* 0x000fe20003f04070 */
[--C-:B------:R-:W-:Y:S01]  /*7820*/  @!P2 IMAD.IADD R58, R58, 0x1, -R252.reuse ;  /* 0x000000013a3aa824 */ /* 0x100fe200078e0afc */
[----:B------:R-:W-:Y:S01]  /*7830*/  ISETP.GT.U32.AND P1, PT, R252, R63, PT ;  /* 0x0000003ffc00720c */ /* 0x000fe20003f24070 */
[--C-:B------:R-:W-:Y:S01]  /*7840*/  @!P3 IMAD.IADD R54, R54, 0x1, -R252.reuse ;  /* 0x000000013636b824 */ /* 0x100fe200078e0afc */
[C---:B------:R-:W-:Y:S01]  /*7850*/  ISETP.GT.U32.AND P2, PT, R252.reuse, R65, PT ;  /* 0x00000041fc00720c */ /* 0x040fe20003f44070 */
[----:B------:R-:W-:Y:S01]  /*7860*/  @!P4 IMAD.IADD R59, R59, 0x1, -R252 ;  /* 0x000000013b3bc824 */ /* 0x000fe200078e0afc */
[----:B------:R-:W-:-:S02]  /*7870*/  ISETP.GT.U32.AND P3, PT, R252, R61, PT ;  /* 0x0000003dfc00720c */ /* 0x000fc40003f64070 */
[----:B------:R-:W-:Y:S02]  /*7880*/  ISETP.GT.U32.AND P4, PT, R252, R66, PT ;  /* 0x00000042fc00720c */ /* 0x000fe40003f84070 */
[----:B------:R-:W-:Y:S01]  /*7890*/  @!P6 IADD3 R57, R57, -R252, RZ ;  /* 0x800000fc3939e210 */ /* 0x000fe20007ffe0ff */
[--C-:B------:R-:W-:Y:S01]  /*78a0*/  @!P5 IMAD.IADD R60, R60, 0x1, -R252.reuse ;  /* 0x000000013c3cd824 */ /* 0x100fe200078e0afc */
[----:B------:R-:W-:Y:S01]  /*78b0*/  ISETP.GT.U32.AND P6, PT, R252, R64, PT ;  /* 0x00000040fc00720c */ /* 0x000fe20003fc4070 */
[--C-:B------:R-:W-:Y:S01]  /*78c0*/  @!P0 IMAD.IADD R62, R62, 0x1, -R252.reuse ;  /* 0x000000013e3e8824 */ /* 0x100fe200078e0afc */
[C---:B------:R-:W-:Y:S02]  /*78d0*/  ISETP.GT.U32.AND P5, PT, R252.reuse, R67, PT ;  /* 0x00000043fc00720c */ /* 0x040fe40003fa4070 */
[C---:B------:R-:W-:Y:S01]  /*78e0*/  ISETP.GT.U32.AND P0, PT, R252.reuse, R69, PT ;  /* 0x00000045fc00720c */ /* 0x040fe20003f04070 */
[--C-:B------:R-:W-:Y:S01]  /*78f0*/  @!P2 IMAD.IADD R65, R65, 0x1, -R252.reuse ;  /* 0x000000014141a824 */ /* 0x100fe200078e0afc */
[----:B------:R-:W-:Y:S01]  /*7900*/  @!P1 IADD3 R63, R63, -R252, RZ ;  /* 0x800000fc3f3f9210 */ /* 0x000fe20007ffe0ff */
[----:B------:R-:W-:Y:S01]  /*7910*/  @!P3 IMAD.IADD R61, R61, 0x1, -R252 ;  /* 0x000000013d3db824 */ /* 0x000fe200078e0afc */
[----:B------:R-:W-:-:S02]  /*7920*/  ISETP.GT.U32.AND P1, PT, R252, R70, PT ;  /* 0x00000046fc00720c */ /* 0x000fc40003f24070 */
[----:B------:R-:W-:Y:S01]  /*7930*/  ISETP.GT.U32.AND P2, PT, R252, R59, PT ;  /* 0x0000003bfc00720c */ /* 0x000fe20003f44070 */
[--C-:B------:R-:W-:Y:S01]  /*7940*/  @!P4 IMAD.IADD R66, R66, 0x1, -R252.reuse ;  /* 0x000000014242c824 */ /* 0x100fe200078e0afc */
[C---:B------:R-:W-:Y:S02]  /*7950*/  ISETP.GT.U32.AND P3, PT, R252.reuse, R68, PT ;  /* 0x00000044fc00720c */ /* 0x040fe40003f64070 */
[----:B------:R-:W-:Y:S01]  /*7960*/  ISETP.GT.U32.AND P4, PT, R252, R60, PT ;  /* 0x0000003cfc00720c */ /* 0x000fe20003f84070 */
[--C-:B------:R-:W-:Y:S02]  /*7970*/  @!P6 IMAD.IADD R64, R64, 0x1, -R252.reuse ;  /* 0x000000014040e824 */ /* 0x100fe400078e0afc */
[--C-:B------:R-:W-:Y:S01]  /*7980*/  @!P5 IMAD.IADD R67, R67, 0x1, -R252.reuse ;  /* 0x000000014343d824 */ /* 0x100fe200078e0afc */
[----:B------:R-:W-:Y:S02]  /*7990*/  @!P0 IADD3 R69, R69, -R252, RZ ;  /* 0x800000fc45458210 */ /* 0x000fe40007ffe0ff */
        /* <DEDUP_REMOVED lines=9> */
[C---:B------:R-:W-:Y:S02]  /*7a30*/  ISETP.GT.U32.AND P4, PT, R252.reuse, R66, PT ;  /* 0x00000042fc00720c */ /* 0x040fe40003f84070 */
        /* <DEDUP_REMOVED lines=14> */
[C---:B------:R-:W-:Y:S01]  /*7b20*/  ISETP.GT.U32.AND P6, PT, R252.reuse, R70, PT ;  /* 0x00000046fc00720c */ /* 0x040fe20003fc4070 */
[--C-:B------:R-:W-:Y:S01]  /*7b30*/  @!P0 IMAD.IADD R69, R69, 0x1, -R252.reuse ;  /* 0x0000000145458824 */ /* 0x100fe200078e0afc */
[----:B------:R-:W-:Y:S01]  /*7b40*/  @!P5 IADD3 R67, R67, -R252, RZ ;  /* 0x800000fc4343d210 */ /* 0x000fe20007ffe0ff */
[--C-:B------:R-:W-:Y:S01]  /*7b50*/  @!P1 IMAD.IADD R71, R71, 0x1, -R252.reuse ;  /* 0x0000000147479824 */ /* 0x100fe200078e0afc */
[----:B------:R-:W-:Y:S01]  /*7b60*/  ISETP.GT.U32.AND P5, PT, R252, R74, PT ;  /* 0x0000004afc00720c */ /* 0x000fe20003fa4070 */
[----:B------:R-:W-:Y:S01]  /*7b70*/  @!P2 IMAD.IADD R72, R72, 0x1, -R252 ;  /* 0x000000014848a824 */ /* 0x000fe200078e0afc */
[----:B------:R-:W-:-:S02]  /*7b80*/  ISETP.GT.U32.AND P0, PT, R252, R76, PT ;  /* 0x0000004cfc00720c */ /* 0x000fc40003f04070 */
[----:B------:R-:W-:Y:S01]  /*7b90*/  ISETP.GT.U32.AND P1, PT, R252, R78, PT ;  /* 0x0000004efc00720c */ /* 0x000fe20003f24070 */
[--C-:B------:R-:W-:Y:S01]  /*7ba0*/  @!P3 IMAD.IADD R68, R68, 0x1, -R252.reuse ;  /* 0x000000014444b824 */ /* 0x100fe200078e0afc */
[C---:B------:R-:W-:Y:S02]  /*7bb0*/  ISETP.GT.U32.AND P2, PT, R252.reuse, R79, PT ;  /* 0x0000004ffc00720c */ /* 0x040fe40003f44070 */
[C---:B------:R-:W-:Y:S02]  /*7bc0*/  ISETP.GT.U32.AND P3, PT, R252.reuse, R75, PT ;  /* 0x0000004bfc00720c */ /* 0x040fe40003f64070 */
[----:B------:R-:W-:Y:S02]  /*7bd0*/  @!P4 IADD3 R73, R73, -R252, RZ ;  /* 0x800000fc4949c210 */ /* 0x000fe40007ffe0ff */
[----:B------:R-:W-:Y:S01]  /*7be0*/  ISETP.GT.U32.AND P4, PT, R252, R80, PT ;  /* 0x00000050fc00720c */ /* 0x000fe20003f84070 */
[--C-:B------:R-:W-:Y:S01]  /*7bf0*/  @!P6 IMAD.IADD R70, R70, 0x1, -R252.reuse ;  /* 0x000000014646e824 */ /* 0x100fe200078e0afc */
[----:B------:R-:W-:Y:S01]  /*7c00*/  ISETP.GT.U32.AND P6, PT, R252, R77, PT ;  /* 0x0000004dfc00720c */ /* 0x000fe20003fc4070 */
[--C-:B------:R-:W-:Y:S01]  /*7c10*/  @!P5 IMAD.IADD R74, R74, 0x1, -R252.reuse ;  /* 0x000000014a4ad824 */ /* 0x100fe200078e0afc */
[----:B------:R-:W-:Y:S01]  /*7c20*/  ISETP.GT.U32.AND P5, PT, R252, R81, PT ;  /* 0x00000051fc00720c */ /* 0x000fe20003fa4070 */
[--C-:B------:R-:W-:Y:S01]  /*7c30*/  @!P0 IMAD.IADD R76, R76, 0x1, -R252.reuse ;  /* 0x000000014c4c8824 */ /* 0x100fe200078e0afc */
[----:B------:R-:W-:Y:S01]  /*7c40*/  ISETP.GT.U32.AND P0, PT, R252, R83, PT ;  /* 0x00000053fc00720c */ /* 0x000fe20003f04070 */
[--C-:B------:R-:W-:Y:S01]  /*7c50*/  @!P1 IMAD.IADD R78, R78, 0x1, -R252.reuse ;  /* 0x000000014e4e9824 */ /* 0x100fe200078e0afc */
[----:B------:R-:W-:Y:S01]  /*7c60*/  @!P2 IADD3 R79, R79, -R252, RZ ;  /* 0x800000fc4f4fa210 */ /* 0x000fe20007ffe0ff */
[----:B------:R-:W-:Y:S01]  /*7c70*/  @!P3 IMAD.IADD R75, R75, 0x1, -R252 ;  /* 0x000000014b4bb824 */ /* 0x000fe200078e0afc */
[----:B------:R-:W-:-:S02]  /*7c80*/  ISETP.GT.U32.AND P1, PT, R252, R72, PT ;  /* 0x00000048fc00720c */ /* 0x000fc40003f24070 */
[----:B------:R-:W-:Y:S01]  /*7c90*/  ISETP.GT.U32.AND P2, PT, R252, R73, PT ;  /* 0x00000049fc00720c */ /* 0x000fe20003f44070 */
[--C-:B------:R-:W-:Y:S01]  /*7ca0*/  @!P4 IMAD.IADD R80, R80, 0x1, -R252.reuse ;  /* 0x000000015050c824 */ /* 0x100fe200078e0afc */
[C---:B------:R-:W-:Y:S02]  /*7cb0*/  ISETP.GT.U32.AND P3, PT, R252.reuse, R82, PT ;  /* 0x00000052fc00720c */ /* 0x040fe40003f64070 */
[C---:B------:R-:W-:Y:S01]  /*7cc0*/  ISETP.GT.U32.AND P4, PT, R252.reuse, R74, PT ;  /* 0x0000004afc00720c */ /* 0x040fe20003f84070 */
[--C-:B------:R-:W-:Y:S02]  /*7cd0*/  @!P6 IMAD.IADD R77, R77, 0x1, -R252.reuse ;  /* 0x000000014d4de824 */ /* 0x100fe400078e0afc */
[--C-:B------:R-:W-:Y:S01]  /*7ce0*/  @!P5 IMAD.IADD R81, R81, 0x1, -R252.reuse ;  /* 0x000000015151d824 */ /* 0x100fe200078e0afc */
[C---:B------:R-:W-:Y:S01]  /*7cf0*/  ISETP.GT.U32.AND P5, PT, R252.reuse, R75, PT ;  /* 0x0000004bfc00720c */ /* 0x040fe20003fa4070 */
[----:B------:R-:W-:Y:S01]  /*7d00*/  @!P0 IMAD.IADD R83, R83, 0x1, -R252 ;  /* 0x0000000153538824 */ /* 0x000fe200078e0afc */
[----:B------:R-:W-:-:S02]  /*7d10*/  ISETP.GT.U32.AND P0, PT, R252, R77, PT ;  /* 0x0000004dfc00720c */ /* 0x000fc40003f04070 */
[----:B------:R-:W-:Y:S01]  /*7d20*/  @!P1 IADD3 R72, R72, -R252, RZ ;  /* 0x800000fc48489210 */ /* 0x000fe20007ffe0ff */
        /* <DEDUP_REMOVED lines=8> */
[----:B------:R-:W-:-:S02]  /*7db0*/  ISETP.GT.U32.AND P6, PT, R252, R71, PT ;  /* 0x00000047fc00720c */ /* 0x000fc40003fc4070 */
        /* <DEDUP_REMOVED lines=27> */
[C---:B------:R-:W-:Y:S01]  /*7f70*/  ISETP.GT.U32.AND P6, PT, R252.reuse, R90, PT ;  /* 0x0000005afc00720c */ /* 0x040fe20003fc4070 */
[--C-:B------:R-:W-:Y:S01]  /*7f80*/  @!P0 IMAD.IADD R91, R91, 0x1, -R252.reuse ;  /* 0x000000015b5b8824 */ /* 0x100fe200078e0afc */
[----:B------:R-:W-:Y:S01]  /*7f90*/  ISETP.GT.U32.AND P5, PT, R252, R95, PT ;  /* 0x0000005ffc00720c */ /* 0x000fe20003fa4070 */
[--C-:B------:R-:W-:Y:S01]  /*7fa0*/  @!P1 IMAD.IADD R92, R92, 0x1, -R252.reuse ;  /* 0x000000015c5c9824 */ /* 0x100fe200078e0afc */
[C---:B------:R-:W-:Y:S01]  /*7fb0*/  ISETP.GT.U32.AND P0, PT, R252.reuse, R85, PT ;  /* 0x00000055fc00720c */ /* 0x040fe20003f04070 */
[----:B------:R-:W-:Y:S01]  /*7fc0*/  @!P2 IMAD.IADD R93, R93, 0x1, -R252 ;  /* 0x000000015d5da824 */ /* 0x000fe200078e0afc */
[C---:B------:R-:W-:Y:S02]  /*7fd0*/  ISETP.GT.U32.AND P1, PT, R252.reuse, R86, PT ;  /* 0x00000056fc00720c */ /* 0x040fe40003f24070 */
[----:B------:R-:W-:-:S02]  /*7fe0*/  ISETP.GT.U32.AND P2, PT, R252, R87, PT ;  /* 0x00000057fc00720c */ /* 0x000fc40003f44070 */
[----:B------:R-:W-:Y:S01]  /*7ff0*/  @!P3 IADD3 R89, R89, -R252, RZ ;  /* 0x800000fc5959b210 */ /* 0x000fe20007ffe0ff */
[--C-:B------:R-:W-:Y:S01]  /*8000*/  @!P4 IMAD.IADD R94, R94, 0x1, -R252.reuse ;  /* 0x000000015e5ec824 */ /* 0x100fe200078e0afc */
[C---:B------:R-:W-:Y:S02]  /*8010*/  ISETP.GT.U32.AND P3, PT, R252.reuse, R96, PT ;  /* 0x00000060fc00720c */ /* 0x040fe40003f64070 */
[----:B------:R-:W-:Y:S01]  /*8020*/  ISETP.GT.U32.AND P4, PT, R252, R88, PT ;  /* 0x00000058fc00720c */ /* 0x000fe20003f84070 */
[--C-:B------:R-:W-:Y:S01]  /*8030*/  @!P6 IMAD.IADD R90, R90, 0x1, -R252.reuse ;  /* 0x000000015a5ae824 */ /* 0x100fe200078e0afc */
[----:B------:R-:W-:Y:S01]  /*8040*/  @!P5 IADD3 R95, R95, -R252, RZ ;  /* 0x800000fc5f5fd210 */ /* 0x000fe20007ffe0ff */
[--C-:B------:R-:W-:Y:S01]  /*8050*/  @!P0 IMAD.IADD R85, R85, 0x1, -R252.reuse ;  /* 0x0000000155558824 */ /* 0x100fe200078e0afc */
[----:B------:R-:W-:Y:S01]  /*8060*/  ISETP.GT.U32.AND P5, PT, R252, R89, PT ;  /* 0x00000059fc00720c */ /* 0x000fe20003fa4070 */
[--C-:B------:R-:W-:Y:S01]  /*8070*/  @!P1 IMAD.IADD R86, R86, 0x1, -R252.reuse ;  /* 0x0000000156569824 */ /* 0x100fe200078e0afc */
[C---:B------:R-:W-:Y:S01]  /*8080*/  ISETP.GT.U32.AND P0, PT, R252.reuse, R91, PT ;  /* 0x0000005bfc00720c */ /* 0x040fe20003f04070 */
[----:B------:R-:W-:Y:S01]  /*8090*/  @!P2 IMAD.IADD R87, R87, 0x1, -R252 ;  /* 0x000000015757a824 */ /* 0x000fe200078e0afc */
[----:B------:R-:W-:-:S02]  /*80a0*/  ISETP.GT.U32.AND P1, PT, R252, R92, PT ;  /* 0x0000005cfc00720c */ /* 0x000fc40003f24070 */
[----:B------:R-:W-:Y:S01]  /*80b0*/  ISETP.GT.U32.AND P2, PT, R252, R93, PT ;  /* 0x0000005dfc00720c */ /* 0x000fe20003f44070 */
[--C-:B------:R-:W-:Y:S01]  /*80c0*/  @!P3 IMAD.IADD R96, R96, 0x1, -R252.reuse ;  /* 0x000000016060b824 */ /* 0x100fe200078e0afc */
[----:B------:R-:W-:Y:S02]  /*80d0*/  ISETP.GT.U32.AND P3, PT, R252, R90, PT ;  /* 0x0000005afc00720c */ /* 0x000fe40003f64070 */
[----:B------:R-:W-:Y:S02]  /*80e0*/  @!P4 IADD3 R88, R88, -R252, RZ ;  /* 0x800000fc5858c210 */ /* 0x000fe40007ffe0ff */
        /* <DEDUP_REMOVED lines=41> */
[----:B------:R-:W-:Y:S01]  /*8380*/  ISETP.GT.U32.AND P4, PT, R252, R102, PT ;  /* 0x00000066fc00720c */ /* 0x000fe20003f84070 */
[--C-:B------:R-:W-:Y:S02]  /*8390*/  @!P6 IMAD.IADD R103, R103, 0x1, -R252.reuse ;  /* 0x000000016767e824 */ /* 0x100fe400078e0afc */
[----:B------:R-:W-:Y:S01]  /*83a0*/  @!P5 IMAD.IADD R109, R109, 0x1, -R252 ;  /* 0x000000016d6dd824 */ /* 0x000fe200078e0afc */
[----:B------:R-:W-:-:S02]  /*83b0*/  @!P0 IADD3 R99, R99, -R252, RZ ;  /* 0x800000fc63638210 */ /* 0x000fc40007ffe0ff */
        /* <DEDUP_REMOVED lines=18> */
[C---:B------:R-:W-:Y:S01]  /*84e0*/  ISETP.GT.U32.AND P2, PT, R252.reuse, R114, PT ;  /* 0x00000072fc00720c */ /* 0x040fe20003f44070 */
[----:B------:R-:W-:Y:S01]  /*84f0*/  @!P6 IMAD.IADD R97, R97, 0x1, -R252 ;  /* 0x000000016161e824 */ /* 0x000fe200078e0afc */
[----:B------:R-:W-:-:S02]  /*8500*/  ISETP.GT.U32.AND P6, PT, R252, R109, PT ;  /* 0x0000006dfc00720c */ /* 0x000fc40003fc4070 */
[-C--:B------:R-:W-:Y:S01]  /*8510*/  @!P3 IADD3 R104, R104, -R252.reuse, RZ ;  /* 0x800000fc6868b210 */ /* 0x080fe20007ffe0ff */
        /* <DEDUP_REMOVED lines=11> */
[C---:B------:R-:W-:Y:S01]  /*85d0*/  ISETP.GT.U32.AND P2, PT, R252.reuse, R121, PT ;  /* 0x00000079fc00720c */ /* 0x040fe20003f44070 */
[--C-:B------:R-:W-:Y:S01]  /*85e0*/  @!P3 IMAD.IADD R111, R111, 0x1, -R252.reuse ;  /* 0x000000016f6fb824 */ /* 0x100fe200078e0afc */
        /* <DEDUP_REMOVED lines=40> */
[C---:B------:R-:W-:Y:S01]  /*8870*/  ISETP.GT.U32.AND P2, PT, R252.reuse, R130, PT ;  /* 0x00000082fc00720c */ /* 0x040fe20003f44070 */
[--C-:B------:R-:W-:Y:S01]  /*8880*/  @!P4 IMAD.IADD R123, R123, 0x1, -R252.reuse ;  /* 0x000000017b7bc824 */ /* 0x100fe200078e0afc */
[C---:B------:R-:W-:Y:S02]  /*8890*/  ISETP.GT.U32.AND P3, PT, R252.reuse, R131, PT ;  /* 0x00000083fc00720c */ /* 0x040fe40003f64070 */
[----:B------:R-:W-:Y:S01]  /*88a0*/  ISETP.GT.U32.AND P4, PT, R252, R132, PT ;  /* 0x00000084fc00720c */ /* 0x000fe20003f84070 */
[--C-:B------:R-:W-:Y:S01]  /*88b0*/  @!P6 IMAD.IADD R118, R118, 0x1, -R252.reuse ;  /* 0x000000017676e824 */ /* 0x100fe200078e0afc */
[----:B------:R-:W-:Y:S01]  /*88c0*/  ISETP.GT.U32.AND P6, PT, R252, R125, PT ;  /* 0x0000007dfc00720c */ /* 0x000fe20003fc4070 */
[----:B------:R-:W-:Y:S01]  /*88d0*/  @!P5 IMAD.IADD R124, R124, 0x1, -R252 ;  /* 0x000000017c7cd824 */ /* 0x000fe200078e0afc */
[----:B------:R-:W-:-:S02]  /*88e0*/  @!P0 IADD3 R128, R128, -R252, RZ ;  /* 0x800000fc80808210 */ /* 0x000fc40007ffe0ff */
        /* <DEDUP_REMOVED lines=9> */
[C---:B------:R-:W-:Y:S01]  /*8980*/  ISETP.GT.U32.AND P4, PT, R252.reuse, R124, PT ;  /* 0x0000007cfc00720c */ /* 0x040fe20003f84070 */
[--C-:B------:R-:W-:Y:S01]  /*8990*/  @!P6 IMAD.IADD R125, R125, 0x1, -R252.reuse ;  /* 0x000000017d7de824 */ /* 0x100fe200078e0afc */
[----:B------:R-:W-:Y:S01]  /*89a0*/  ISETP.GT.U32.AND P6, PT, R252, R134, PT ;  /* 0x00000086fc00720c */ /* 0x000fe20003fc4070 */
[----:B------:R-:W-:-:S02]  /*89b0*/  @!P5 IMAD.IADD R133, R133, 0x1, -R252 ;  /* 0x000000018585d824 */ /* 0x000fc400078e0afc */
[--C-:B------:R-:W-:Y:S01]  /*89c0*/  @!P0 IMAD.IADD R135, R135, 0x1, -R252.reuse ;  /* 0x0000000187878824 */ /* 0x100fe200078e0afc */
[----:B------:R-:W-:Y:S01]  /*89d0*/  ISETP.GT.U32.AND P5, PT, R252, R125, PT ;  /* 0x0000007dfc00720c */ /* 0x000fe20003fa4070 */
[--C-:B------:R-:W-:Y:S01]  /*89e0*/  @!P1 IMAD.IADD R136, R136, 0x1, -R252.reuse ;  /* 0x0000000188889824 */ /* 0x100fe200078e0afc */
[C---:B------:R-:W-:Y:S01]  /*89f0*/  ISETP.GT.U32.AND P0, PT, R252.reuse, R129, PT ;  /* 0x00000081fc00720c */ /* 0x040fe20003f04070 */
[--C-:B------:R-:W-:Y:S01]  /*8a00*/  @!P2 IMAD.IADD R137, R137, 0x1, -R252.reuse ;  /* 0x000000018989a824 */ /* 0x100fe200078e0afc */
[C---:B------:R-:W-:Y:S01]  /*8a10*/  ISETP.GT.U32.AND P1, PT, R252.reuse, R130, PT ;  /* 0x00000082fc00720c */ /* 0x040fe20003f24070 */
[--C-:B------:R-:W-:Y:S01]  /*8a20*/  @!P3 IMAD.IADD R123, R123, 0x1, -R252.reuse ;  /* 0x000000017b7bb824 */ /* 0x100fe200078e0afc */
[----:B------:R-:W-:Y:S01]  /*8a30*/  ISETP.GT.U32.AND P2, PT, R252, R131, PT ;  /* 0x00000083fc00720c */ /* 0x000fe20003f44070 */
[----:B------:R-:W-:Y:S01]  /*8a40*/  @!P4 IMAD.IADD R124, R124, 0x1, -R252 ;  /* 0x000000017c7cc824 */ /* 0x000fe200078e0afc */
[C---:B------:R-:W-:Y:S02]  /*8a50*/  ISETP.GT.U32.AND P3, PT, R252.reuse, R132, PT ;  /* 0x00000084fc00720c */ /* 0x040fe40003f64070 */
[----:B------:R-:W-:-:S02]  /*8a60*/  ISETP.GT.U32.AND P4, PT, R252, R133, PT ;  /* 0x00000085fc00720c */ /* 0x000fc40003f84070 */
[----:B------:R-:W-:Y:S02]  /*8a70*/  @!P6 IADD3 R134, R134, -R252, RZ ;  /* 0x800000fc8686e210 */ /* 0x000fe40007ffe0ff */
[----:B------:R-:W-:Y:S01]  /*8a80*/  ISETP.GT.U32.AND P6, PT, R252, R128, PT ;  /* 0x00000080fc00720c */ /* 0x000fe20003fc4070 */
[--C-:B------:R-:W-:Y:S01]  /*8a90*/  @!P0 IMAD.IADD R129, R129, 0x1, -R252.reuse ;  /* 0x0000000181818824 */ /* 0x100fe200078e0afc */
[----:B------:R-:W-:Y:S01]  /*8aa0*/  @!P5 IADD3 R125, R125, -R252, RZ ;  /* 0x800000fc7d7dd210 */ /* 0x000fe20007ffe0ff */
[--C-:B------:R-:W-:Y:S01]  /*8ab0*/  @!P1 IMAD.IADD R130, R130, 0x1, -R252.reuse ;  /* 0x0000000182829824 */ /* 0x100fe200078e0afc */
[C---:B------:R-:W-:Y:S01]  /*8ac0*/  ISETP.GT.U32.AND P5, PT, R252.reuse, R134, PT ;  /* 0x00000086fc00720c */ /* 0x040fe20003fa4070 */
[--C-:B------:R-:W-:Y:S01]  /*8ad0*/  @!P2 IMAD.IADD R131, R131, 0x1, -R252.reuse ;  /* 0x000000018383a824 */ /* 0x100fe200078e0afc */
[----:B------:R-:W-:Y:S01]  /*8ae0*/  ISETP.GT.U32.AND P0, PT, R252, R135, PT ;  /* 0x00000087fc00720c */ /* 0x000fe20003f04070 */
[----:B------:R-:W-:Y:S01]  /*8af0*/  @!P3 IMAD.IADD R132, R132, 0x1, -R252 ;  /* 0x000000018484b824 */ /* 0x000fe200078e0afc */
[----:B------:R-:W-:-:S02]  /*8b00*/  ISETP.GT.U32.AND P1, PT, R252, R137, PT ;  /* 0x00000089fc00720c */ /* 0x000fc40003f24070 */
[C---:B------:R-:W-:Y:S02]  /*8b10*/  ISETP.GT.U32.AND P2, PT, R252.reuse, R138, PT ;  /* 0x0000008afc00720c */ /* 0x040fe40003f44070 */
[C---:B------:R-:W-:Y:S02]  /*8b20*/  ISETP.GT.U32.AND P3, PT, R252.reuse, R139, PT ;  /* 0x0000008bfc00720c */ /* 0x040fe40003f64070 */
[----:B------:R-:W-:Y:S02]  /*8b30*/  @!P4 IADD3 R133, R133, -R252, RZ ;  /* 0x800000fc8585c210 */ /* 0x000fe40007ffe0ff */
[----:B------:R-:W-:Y:S01]  /*8b40*/  ISETP.GT.U32.AND P4, PT, R252, R140, PT ;  /* 0x0000008cfc00720c */ /* 0x000fe20003f84070 */
        /* <DEDUP_REMOVED lines=21> */
[----:B------:R-:W-:-:S02]  /*8ca0*/  @!P2 IADD3 R145, R145, -R252, RZ ;  /* 0x800000fc9191a210 */ /* 0x000fc40007ffe0ff */
[----:B------:R-:W-:Y:S01]  /*8cb0*/  ISETP.GT.U32.AND P1, PT, R252, R138, PT ;  /* 0x0000008afc00720c */ /* 0x000fe20003f24070 */
[--C-:B------:R-:W-:Y:S01]  /*8cc0*/  @!P3 IMAD.IADD R146, R146, 0x1, -R252.reuse ;  /* 0x000000019292b824 */ /* 0x100fe200078e0afc */
[C---:B------:R-:W-:Y:S01]  /*8cd0*/  ISETP.GT.U32.AND P2, PT, R252.reuse, R139, PT ;  /* 0x0000008bfc00720c */ /* 0x040fe20003f44070 */
[--C-:B------:R-:W-:Y:S01]  /*8ce0*/  @!P4 IMAD.IADD R147, R147, 0x1, -R252.reuse ;  /* 0x000000019393c824 */ /* 0x100fe200078e0afc */
[C---:B------:R-:W-:Y:S02]  /*8cf0*/  ISETP.GT.U32.AND P3, PT, R252.reuse, R140, PT ;  /* 0x0000008cfc00720c */ /* 0x040fe40003f64070 */
        /* <DEDUP_REMOVED lines=53> */
[----:B------:R-:W-:Y:S01]  /*9050*/  @!P4 IADD3 R161, R161, -R252, RZ ;  /* 0x800000fca1a1c210 */ /* 0x000fe20007ffe0ff */
[C---:B------:R-:W-:Y:S01]  /*9060*/  IMAD R243, R252.reuse, R247, R243 ;  /* 0x000000f7fcf37224 */ /* 0x040fe200078e02f3 */
[----:B------:R-:W-:Y:S01]  /*9070*/  ISETP.GT.U32.AND P4, PT, R252, R155, PT ;  /* 0x0000009bfc00720c */ /* 0x000fe20003f84070 */
[----:B------:R-:W-:-:S04]  /*9080*/  IMAD.HI.U32 R247, R6, R246, RZ ;  /* 0x000000f606f77227 */ /* 0x000fc800078e00ff */
[--C-:B------:R-:W-:Y:S01]  /*9090*/  @!P6 IMAD.IADD R156, R156, 0x1, -R252.reuse ;  /* 0x000000019c9ce824 */ /* 0x100fe200078e0afc */
[----:B------:R-:W-:Y:S01]  /*90a0*/  ISETP.GT.U32.AND P6, PT, R252, R163, PT ;  /* 0x000000a3fc00720c */ /* 0x000fe20003fc4070 */
[----:B------:R-:W-:Y:S02]  /*90b0*/  IMAD.MOV R245, RZ, RZ, -R247 ;  /* 0x000000fffff57224 */ /* 0x000fe400078e0af7 */
[----:B------:R-:W-:Y:S02]  /*90c0*/  VIADD R126, R3, 0xf9 ;  /* 0x000000f9037e7836 */ /* 0x000fe40000000000 */
[--C-:B------:R-:W-:Y:S01]  /*90d0*/  @!P5 IMAD.IADD R162, R162, 0x1, -R252.reuse ;  /* 0x00000001a2a2d824 */ /* 0x100fe200078e0afc */
[C---:B------:R-:W-:Y:S01]  /*90e0*/  ISETP.GT.U32.AND P5, PT, R252.reuse, R156, PT ;  /* 0x0000009cfc00720c */ /* 0x040fe20003fa4070 */
[--C-:B------:R-:W-:Y:S01]  /*90f0*/  @!P0 IMAD.IADD R151, R151, 0x1, -R252.reuse ;  /* 0x0000000197978824 */ /* 0x100fe200078e0afc */
[----:B------:R-:W-:Y:S01]  /*9100*/  ISETP.GT.U32.AND P0, PT, R252, R157, PT ;  /* 0x0000009dfc00720c */ /* 0x000fe20003f04070 */
[--C-:B------:R-:W-:Y:S01]  /*9110*/  @!P1 IMAD.IADD R152, R152, 0x1, -R252.reuse ;  /* 0x0000000198989824 */ /* 0x100fe200078e0afc */
[C---:B------:R-:W-:Y:S01]  /*9120*/  ISETP.GT.U32.AND P1, PT, R252.reuse, R158, PT ;  /* 0x0000009efc00720c */ /* 0x040fe20003f24070 */
[----:B------:R-:W-:Y:S01]  /*9130*/  @!P2 IMAD.IADD R153, R153, 0x1, -R252 ;  /* 0x000000019999a824 */ /* 0x000fe200078e0afc */
[C---:B------:R-:W-:Y:S01]  /*9140*/  ISETP.GT.U32.AND P2, PT, R252.reuse, R159, PT ;  /* 0x0000009ffc00720c */ /* 0x040fe20003f44070 */
[----:B------:R-:W-:Y:S01]  /*9150*/  IMAD R245, R252, R245, R246 ;  /* 0x000000f5fcf57224 */ /* 0x000fe200078e02f6 */
[----:B------:R-:W-:-:S02]  /*9160*/  IABS R246, R126 ;  /* 0x0000007e00f67213 */ /* 0x000fc40000000000 */
[----:B------:R-:W-:Y:S01]  /*9170*/  @!P3 IADD3 R154, R154, -R252, RZ ;  /* 0x800000fc9a9ab210 */ /* 0x000fe20007ffe0ff */
[--C-:B------:R-:W-:Y:S01]  /*9180*/  @!P4 IMAD.IADD R155, R155, 0x1, -R252.reuse ;  /* 0x000000019b9bc824 */ /* 0x100fe200078e0afc */
[C---:B------:R-:W-:Y:S02]  /*9190*/  ISETP.GT.U32.AND P3, PT, R252.reuse, R160, PT ;  /* 0x000000a0fc00720c */ /* 0x040fe40003f64070 */
[----:B------:R-:W-:Y:S01]  /*91a0*/  ISETP.GT.U32.AND P4, PT, R252, R161, PT ;  /* 0x000000a1fc00720c */ /* 0x000fe20003f84070 */
[----:B------:R-:W-:Y:S01]  /*91b0*/  IMAD.HI.U32 R247, R6, R246, RZ ;  /* 0x000000f606f77227 */ /* 0x000fe200078e00ff */
[----:B------:R-:W-:Y:S03]  /*91c0*/  STL [R1+0xf7c], R126 ;  /* 0x000f7c7e01007387 */ /* 0x000fe60000100800 */
[--C-:B------:R-:W-:Y:S01]  /*91d0*/  @!P6 IMAD.IADD R163, R163, 0x1, -R252.reuse ;  /* 0x00000001a3a3e824 */ /* 0x100fe200078e0afc */
[----:B------:R-:W-:Y:S01]  /*91e0*/  STL [R1+0xc], R248 ;  /* 0x00000cf801007387 */ /* 0x000fe20000100800 */
[----:B------:R-:W-:Y:S01]  /*91f0*/  IADD3 R247, -R247, RZ, RZ ;  /* 0x000000fff7f77210 */ /* 0x000fe20007ffe1ff */
[----:B------:R-:W-:-:S02]  /*9200*/  @!P5 IMAD.IADD R156, R156, 0x1, -R252 ;  /* 0x000000019c9cd824 */ /* 0x000fc400078e0afc */
[----:B------:R-:W-:Y:S01]  /*9210*/  STL [R1+0x8], R249 ;  /* 0x000008f901007387 */ /* 0x000fe20000100800 */
[--C-:B------:R-:W-:Y:S01]  /*9220*/  @!P0 IMAD.IADD R157, R157, 0x1, -R252.reuse ;  /* 0x000000019d9d8824 */ /* 0x100fe200078e0afc */
[C---:B------:R-:W-:Y:S02]  /*9230*/  ISETP.GT.U32.AND P5, PT, R252.reuse, R163, PT ;  /* 0x000000a3fc00720c */ /* 0x040fe40003fa4070 */
[----:B------:R-:W-:Y:S01]  /*9240*/  STL [R1+0x4], R251 ;  /* 0x000004fb01007387 */ /* 0x000fe20000100800 */
[----:B------:R-:W-:Y:S01]  /*9250*/  ISETP.GT.U32.AND P0, PT, R252, R164, PT ;  /* 0x000000a4fc00720c */ /* 0x000fe20003f04070 */
[--C-:B------:R-:W-:Y:S02]  /*9260*/  @!P1 IMAD.IADD R158, R158, 0x1, -R252.reuse ;  /* 0x000000019e9e9824 */ /* 0x100fe400078e0afc */
[----:B------:R1:W-:Y:S01]  /*9270*/  STL [R1+0x138c], R2 ;  /* 0x00138c0201007387 */ /* 0x0003e20000100800 */
[----:B------:R-:W-:Y:S01]  /*9280*/  @!P2 IADD3 R159, R159, -R252, RZ ;  /* 0x800000fc9f9fa210 */ /* 0x000fe20007ffe0ff */
[----:B------:R-:W-:Y:S01]  /*9290*/  @!P3 IMAD.IADD R160, R160, 0x1, -R252 ;  /* 0x00000001a0a0b824 */ /* 0x000fe200078e0afc */
[----:B------:R-:W-:-:S02]  /*92a0*/  ISETP.GT.U32.AND P6, PT, R252, R162, PT ;  /* 0x000000a2fc00720c */ /* 0x000fc40003fc4070 */
[C---:B------:R-:W-:Y:S02]  /*92b0*/  ISETP.GT.U32.AND P1, PT, R252.reuse, R165, PT ;  /* 0x000000a5fc00720c */ /* 0x040fe40003f24070 */
[C---:B------:R-:W-:Y:S01]  /*92c0*/  ISETP.GT.U32.AND P2, PT, R252.reuse, R166, PT ;  /* 0x000000a6fc00720c */ /* 0x040fe20003f44070 */
[----:B-1----:R-:W-:Y:S01]  /*92d0*/  VIADD R2, R3, 0xfa ;  /* 0x000000fa03027836 */ /* 0x002fe20000000000 */
[C---:B------:R-:W-:Y:S01]  /*92e0*/  ISETP.GT.U32.AND P3, PT, R252.reuse, R167, PT ;  /* 0x000000a7fc00720c */ /* 0x040fe20003f64070 */
[C---:B------:R-:W-:Y:S02]  /*92f0*/  IMAD R246, R252.reuse, R247, R246 ;  /* 0x000000f7fcf67224 */ /* 0x040fe400078e02f6 */
[----:B------:R-:W-:Y:S01]  /*9300*/  @!P4 IMAD.IADD R161, R161, 0x1, -R252 ;  /* 0x00000001a1a1c824 */ /* 0x000fe200078e0afc */
[----:B------:R-:W-:Y:S02]  /*9310*/  IABS R247, R2 ;  /* 0x0000000200f77213 */ /* 0x000fe40000000000 */
[----:B------:R-:W-:Y:S01]  /*9320*/  ISETP.GT.U32.AND P4, PT, R252, R168, PT ;  /* 0x000000a8fc00720c */ /* 0x000fe20003f84070 */
[----:B------:R-:W-:Y:S02]  /*9330*/  STL [R1], R250 ;  /* 0x000000fa01007387 */ /* 0x000fe40000100800 */
[----:B------:R-:W-:-:S02]  /*9340*/  IMAD.HI.U32 R248, R6, R247, RZ ;  /* 0x000000f706f87227 */ /* 0x000fc400078e00ff */
[----:B------:R-:W-:Y:S04]  /*9350*/  STL [R1+0x1390], R4 ;  /* 0x0013900401007387 */ /* 0x000fe80000100800 */
[----:B------:R-:W-:Y:S01]  /*9360*/  STL [R1+0x1394], R5 ;  /* 0x0013940501007387 */ /* 0x000fe20000100800 */
[----:B------:R-:W-:-:S03]  /*9370*/  @!P5 IMAD.IADD R163, R163, 0x1, -R252 ;  /* 0x00000001a3a3d824 */ /* 0x000fc600078e0afc */
[----:B------:R-:W-:Y:S01]  /*9380*/  STL [R1+0x1398], R7 ;  /* 0x0013980701007387 */ /* 0x000fe20000100800 */
[----:B------:R-:W-:Y:S01]  /*9390*/  @!P0 IMAD.IADD R164, R164, 0x1, -R252 ;  /* 0x00000001a4a48824 */ /* 0x000fe200078e0afc */
[C---:B------:R-:W-:Y:S02]  /*93a0*/  ISETP.GT.U32.AND P5, PT, R252.reuse, R170, PT ;  /* 0x000000aafc00720c */ /* 0x040fe40003fa4070 */
[----:B------:R-:W-:Y:S01]  /*93b0*/  STL [R1+0x139c], R8 ;  /* 0x00139c0801007387 */ /* 0x000fe20000100800 */
[----:B------:R-:W-:Y:S01]  /*93c0*/  IMAD.MOV R248, RZ, RZ, -R248 ;  /* 0x000000fffff87224 */ /* 0x000fe200078e0af8 */
[----:B------:R-:W-:Y:S02]  /*93d0*/  ISETP.GT.U32.AND P0, PT, R252, R171, PT ;  /* 0x000000abfc00720c */ /* 0x000fe40003f04070 */
[----:B------:R1:W-:Y:S01]  /*93e0*/  STL [R1+0xf78], R2 ;  /* 0x000f780201007387 */ /* 0x0003e20000100800 */
[--C-:B------:R-:W-:Y:S01]  /*93f0*/  @!P6 IMAD.IADD R162, R162, 0x1, -R252.reuse ;  /* 0x00000001a2a2e824 */ /* 0x100fe200078e0afc */
[----:B------:R-:W-:Y:S01]  /*9400*/  @!P1 IADD3 R165, R165, -R252, RZ ;  /* 0x800000fca5a59210 */ /* 0x000fe20007ffe0ff */
[--C-:B------:R-:W-:Y:S01]  /*9410*/  @!P2 IMAD.IADD R166, R166, 0x1, -R252.reuse ;  /* 0x00000001a6a6a824 */ /* 0x100fe200078e0afc */
[C---:B------:R-:W-:Y:S01]  /*9420*/  ISETP.GT.U32.AND P6, PT, R252.reuse, R169, PT ;  /* 0x000000a9fc00720c */ /* 0x040fe20003fc4070 */
[----:B------:R-:W-:Y:S01]  /*9430*/  @!P3 IMAD.IADD R167, R167, 0x1, -R252 ;  /* 0x00000001a7a7b824 */ /* 0x000fe200078e0afc */
[----:B------:R-:W-:-:S02]  /*9440*/  ISETP.GT.U32.AND P1, PT, R252, R172, PT ;  /* 0x000000acfc00720c */ /* 0x000fc40003f24070 */
[C---:B------:R-:W-:Y:S01]  /*9450*/  ISETP.GT.U32.AND P2, PT, R252.reuse, R173, PT ;  /* 0x000000adfc00720c */ /* 0x040fe20003f44070 */
[----:B-1----:R-:W-:Y:S01]  /*9460*/  VIADD R2, R3, 0xfb ;  /* 0x000000fb03027836 */ /* 0x002fe20000000000 */
[C---:B------:R-:W-:Y:S01]  /*9470*/  ISETP.GT.U32.AND P3, PT, R252.reuse, R174, PT ;  /* 0x000000aefc00720c */ /* 0x040fe20003f64070 */
[----:B------:R-:W-:Y:S02]  /*9480*/  IMAD R247, R252, R248, R247 ;  /* 0x000000f8fcf77224 */ /* 0x000fe400078e02f7 */
[----:B------:R-:W-:Y:S01]  /*9490*/  @!P4 IMAD.IADD R168, R168, 0x1, -R252 ;  /* 0x00000001a8a8c824 */ /* 0x000fe200078e0afc */
[----:B------:R-:W-:Y:S02]  /*94a0*/  IABS R248, R2 ;  /* 0x0000000200f87213 */ /* 0x000fe40000000000 */
[----:B------:R-:W-:-:S03]  /*94b0*/  ISETP.GT.U32.AND P4, PT, R252, R175, PT ;  /* 0x000000affc00720c */ /* 0x000fc60003f84070 */
[----:B------:R-:W-:Y:S01]  /*94c0*/  IMAD.HI.U32 R249, R6, R248, RZ ;  /* 0x000000f806f97227 */ /* 0x000fe200078e00ff */
[----:B------:R1:W-:Y:S01]  /*94d0*/  STL [R1+0xf74], R2 ;  /* 0x000f740201007387 */ /* 0x0003e20000100800 */
[----:B------:R-:W-:Y:S02]  /*94e0*/  @!P0 IADD3 R171, R171, -R252, RZ ;  /* 0x800000fcabab8210 */ /* 0x000fe40007ffe0ff */
[--C-:B------:R-:W-:Y:S01]  /*94f0*/  @!P5 IMAD.IADD R170, R170, 0x1, -R252.reuse ;  /* 0x00000001aaaad824 */ /* 0x100fe200078e0afc */
[C---:B------:R-:W-:Y:S01]  /*9500*/  ISETP.GT.U32.AND P5, PT, R252.reuse, R164, PT ;  /* 0x000000a4fc00720c */ /* 0x040fe20003fa4070 */
[----:B------:R-:W-:Y:S01]  /*9510*/  IMAD.MOV R249, RZ, RZ, -R249 ;  /* 0x000000fffff97224 */ /* 0x000fe200078e0af9 */
[C---:B------:R-:W-:Y:S01]  /*9520*/  ISETP.GT.U32.AND P0, PT, R252.reuse, R165, PT ;  /* 0x000000a5fc00720c */ /* 0x040fe20003f04070 */
[--C-:B------:R-:W-:Y:S01]  /*9530*/  @!P6 IMAD.IADD R169, R169, 0x1, -R252.reuse ;  /* 0x00000001a9a9e824 */ /* 0x100fe200078e0afc */
[----:B------:R-:W-:Y:S01]  /*9540*/  ISETP.GT.U32.AND P6, PT, R252, R176, PT ;  /* 0x000000b0fc00720c */ /* 0x000fe20003fc4070 */
[----:B------:R-:W-:-:S02]  /*9550*/  @!P1 IMAD.IADD R172, R172, 0x1, -R252 ;  /* 0x00000001acac9824 */ /* 0x000fc400078e0afc */
[----:B-1----:R-:W-:Y:S01]  /*9560*/  VIADD R2, R3, 0xfc ;  /* 0x000000fc03027836 */ /* 0x002fe20000000000 */
[C---:B------:R-:W-:Y:S01]  /*9570*/  ISETP.GT.U32.AND P1, PT, R252.reuse, R166, PT ;  /* 0x000000a6fc00720c */ /* 0x040fe20003f24070 */
[--C-:B------:R-:W-:Y:S01]  /*9580*/  @!P2 IMAD.IADD R173, R173, 0x1, -R252.reuse ;  /* 0x00000001adada824 */ /* 0x100fe200078e0afc */
[----:B------:R-:W-:Y:S01]  /*9590*/  ISETP.GT.U32.AND P2, PT, R252, R167, PT ;  /* 0x000000a7fc00720c */ /* 0x000fe20003f44070 */
[----:B------:R-:W-:Y:S01]  /*95a0*/  @!P3 IMAD.IADD R174, R174, 0x1, -R252 ;  /* 0x00000001aeaeb824 */ /* 0x000fe200078e0afc */
[C---:B------:R-:W-:Y:S01]  /*95b0*/  ISETP.GT.U32.AND P3, PT, R252.reuse, R168, PT ;  /* 0x000000a8fc00720c */ /* 0x040fe20003f64070 */
[C---:B------:R-:W-:Y:S01]  /*95c0*/  IMAD R248, R252.reuse, R249, R248 ;  /* 0x000000f9fcf87224 */ /* 0x040fe200078e02f8 */
[----:B------:R-:W-:Y:S01]  /*95d0*/  IABS R249, R2 ;  /* 0x0000000200f97213 */ /* 0x000fe20000000000 */
[----:B------:R-:W-:Y:S01]  /*95e0*/  @!P4 IMAD.IADD R175, R175, 0x1, -R252 ;  /* 0x00000001afafc824 */ /* 0x000fe200078e0afc */
[----:B------:R-:W-:-:S03]  /*95f0*/  ISETP.GT.U32.AND P4, PT, R252, R169, PT ;  /* 0x000000a9fc00720c */ /* 0x000fc60003f84070 */
[----:B------:R-:W-:Y:S01]  /*9600*/  IMAD.HI.U32 R250, R6, R249, RZ ;  /* 0x000000f906fa7227 */ /* 0x000fe200078e00ff */
[----:B------:R-:W-:Y:S01]  /*9610*/  @!P5 IADD3 R164, R164, -R252, RZ ;  /* 0x800000fca4a4d210 */ /* 0x000fe20007ffe0ff */
[----:B------:R1:W-:Y:S01]  /*9620*/  STL [R1+0xf70], R2 ;  /* 0x000f700201007387 */ /* 0x0003e20000100800 */
[C---:B------:R-:W-:Y:S01]  /*9630*/  ISETP.GT.U32.AND P5, PT, R252.reuse, R170, PT ;  /* 0x000000aafc00720c */ /* 0x040fe20003fa4070 */
[--C-:B------:R-:W-:Y:S01]  /*9640*/  @!P0 IMAD.IADD R165, R165, 0x1, -R252.reuse ;  /* 0x00000001a5a58824 */ /* 0x100fe200078e0afc */
[----:B------:R-:W-:Y:S01]  /*9650*/  ISETP.GT.U32.AND P0, PT, R252, R171, PT ;  /* 0x000000abfc00720c */ /* 0x000fe20003f04070 */
[--C-:B------:R-:W-:Y:S01]  /*9660*/  @!P6 IMAD.IADD R176, R176, 0x1, -R252.reuse ;  /* 0x00000001b0b0e824 */ /* 0x100fe200078e0afc */
[----:B------:R-:W-:Y:S01]  /*9670*/  IADD3 R250, -R250, RZ, RZ ;  /* 0x000000fffafa7210 */ /* 0x000fe20007ffe1ff */
[--C-:B------:R-:W-:Y:S01]  /*9680*/  @!P1 IMAD.IADD R166, R166, 0x1, -R252.reuse ;  /* 0x00000001a6a69824 */ /* 0x100fe200078e0afc */
[C---:B------:R-:W-:Y:S01]  /*9690*/  ISETP.GT.U32.AND P1, PT, R252.reuse, R172, PT ;  /* 0x000000acfc00720c */ /* 0x040fe20003f24070 */
[----:B------:R-:W-:Y:S01]  /*96a0*/  @!P2 IMAD.IADD R167, R167, 0x1, -R252 ;  /* 0x00000001a7a7a824 */ /* 0x000fe200078e0afc */
[----:B------:R-:W-:Y:S01]  /*96b0*/  ISETP.GT.U32.AND P2, PT, R252, R173, PT ;  /* 0x000000adfc00720c */ /* 0x000fe20003f44070 */
[----:B-1----:R-:W-:-:S02]  /*96c0*/  VIADD R2, R3, 0xfd ;  /* 0x000000fd03027836 */ /* 0x002fc40000000000 */
[--C-:B------:R-:W-:Y:S01]  /*96d0*/  @!P3 IMAD.IADD R168, R168, 0x1, -R252.reuse ;  /* 0x00000001a8a8b824 */ /* 0x100fe200078e0afc */
[C---:B------:R-:W-:Y:S01]  /*96e0*/  ISETP.GT.U32.AND P3, PT, R252.reuse, R174, PT ;  /* 0x000000aefc00720c */ /* 0x040fe20003f64070 */
[--C-:B------:R-:W-:Y:S01]  /*96f0*/  @!P4 IMAD.IADD R169, R169, 0x1, -R252.reuse ;  /* 0x00000001a9a9c824 */ /* 0x100fe200078e0afc */
[C---:B------:R-:W-:Y:S01]  /*9700*/  ISETP.GT.U32.AND P4, PT, R252.reuse, R176, PT ;  /* 0x000000b0fc00720c */ /* 0x040fe20003f84070 */
[----:B------:R-:W-:Y:S01]  /*9710*/  IMAD R249, R252, R250, R249 ;  /* 0x000000fafcf97224 */ /* 0x000fe200078e02f9 */
[----:B------:R-:W-:Y:S01]  /*9720*/  IABS R250, R2 ;  /* 0x0000000200fa7213 */ /* 0x000fe20000000000 */
[----:B------:R-:W-:Y:S01]  /*9730*/  @!P0 IMAD.IADD R171, R171, 0x1, -R252 ;  /* 0x00000001abab8824 */ /* 0x000fe200078e0afc */
[----:B------:R-:W-:-:S03]  /*9740*/  @!P5 IADD3 R170, R170, -R252, RZ ;  /* 0x800000fcaaaad210 */ /* 0x000fc60007ffe0ff */
[----:B------:R-:W-:Y:S01]  /*9750*/  IMAD.HI.U32 R251, R6, R250, RZ ;  /* 0x000000fa06fb7227 */ /* 0x000fe200078e00ff */
[C---:B------:R-:W-:Y:S01]  /*9760*/  ISETP.GT.U32.AND P6, PT, R252.reuse, R175, PT ;  /* 0x000000affc00720c */ /* 0x040fe20003fc4070 */
[----:B------:R1:W-:Y:S01]  /*9770*/  STL [R1+0xf6c], R2 ;  /* 0x000f6c0201007387 */ /* 0x0003e20000100800 */
[----:B------:R-:W-:Y:S01]  /*9780*/  ISETP.GT.U32.AND P5, PT, R252, R177, PT ;  /* 0x000000b1fc00720c */ /* 0x000fe20003fa4070 */
[--C-:B------:R-:W-:Y:S01]  /*9790*/  @!P1 IMAD.IADD R172, R172, 0x1, -R252.reuse ;  /* 0x00000001acac9824 */ /* 0x100fe200078e0afc */
[C---:B------:R-:W-:Y:S01]  /*97a0*/  ISETP.GT.U32.AND P0, PT, R252.reuse, R178, PT ;  /* 0x000000b2fc00720c */ /* 0x040fe20003f04070 */
[--C-:B------:R-:W-:Y:S01]  /*97b0*/  @!P2 IMAD.IADD R173, R173, 0x1, -R252.reuse ;  /* 0x00000001adada824 */ /* 0x100fe200078e0afc */
[C---:B------:R-:W-:Y:S01]  /*97c0*/  ISETP.GT.U32.AND P1, PT, R252.reuse, R179, PT ;  /* 0x000000b3fc00720c */ /* 0x040fe20003f24070 */
[----:B------:R-:W-:Y:S01]  /*97d0*/  IMAD.MOV R251, RZ, RZ, -R251 ;  /* 0x000000fffffb7224 */ /* 0x000fe200078e0afb */
[----:B------:R-:W-:Y:S01]  /*97e0*/  ISETP.GT.U32.AND P2, PT, R252, R180, PT ;  /* 0x000000b4fc00720c */ /* 0x000fe20003f44070 */
[----:B------:R-:W-:-:S02]  /*97f0*/  @!P3 IMAD.IADD R174, R174, 0x1, -R252 ;  /* 0x00000001aeaeb824 */ /* 0x000fc400078e0afc */
[----:B-1----:R-:W-:Y:S01]  /*9800*/  VIADD R2, R3, 0xfe ;  /* 0x000000fe03027836 */ /* 0x002fe20000000000 */
[C---:B------:R-:W-:Y:S01]  /*9810*/  ISETP.GT.U32.AND P3, PT, R252.reuse, R181, PT ;  /* 0x000000b5fc00720c */ /* 0x040fe20003f64070 */
[----:B------:R-:W-:Y:S01]  /*9820*/  IMAD R250, R252, R251, R250 ;  /* 0x000000fbfcfa7224 */ /* 0x000fe200078e02fa */
[----:B------:R-:W-:Y:S02]  /*9830*/  @!P4 IADD3 R176, R176, -R252, RZ ;  /* 0x800000fcb0b0c210 */ /* 0x000fe40007ffe0ff */
[C---:B------:R-:W-:Y:S01]  /*9840*/  ISETP.GT.U32.AND P4, PT, R252.reuse, R183, PT ;  /* 0x000000b7fc00720c */ /* 0x040fe20003f84070 */
[----:B------:R1:W-:Y:S01]  /*9850*/  STL [R1+0xf68], R2 ;  /* 0x000f680201007387 */ /* 0x0003e20000100800 */
[----:B------:R-:W-:Y:S01]  /*9860*/  IABS R251, R2 ;  /* 0x0000000200fb7213 */ /* 0x000fe20000000000 */
[--C-:B------:R-:W-:Y:S01]  /*9870*/  @!P6 IMAD.IADD R175, R175, 0x1, -R252.reuse ;  /* 0x00000001afafe824 */ /* 0x100fe200078e0afc */
[----:B------:R-:W-:Y:S01]  /*9880*/  ISETP.GT.U32.AND P6, PT, R252, R182, PT ;  /* 0x000000b6fc00720c */ /* 0x000fe20003fc4070 */
[--C-:B------:R-:W-:Y:S01]  /*9890*/  @!P5 IMAD.IADD R177, R177, 0x1, -R252.reuse ;  /* 0x00000001b1b1d824 */ /* 0x100fe200078e0afc */
[----:B-1----:R-:W2:Y:S01]  /*98a0*/  LDL R2, [R1+0xf54] ;  /* 0x000f540001027983 */ /* 0x002ea20000100800 */
        /* <DEDUP_REMOVED lines=9> */
[C---:B------:R-:W-:Y:S01]  /*9940*/  ISETP.GT.U32.AND P3, PT, R252.reuse, R188, PT ;  /* 0x000000bcfc00720c */ /* 0x040fe20003f64070 */
[----:B------:R-:W1:Y:S01]  /*9950*/  S2R R4, SR_TID.X ;  /* 0x0000000000047919 */ /* 0x000e620000002100 */
        /* <DEDUP_REMOVED lines=10> */
[----:B------:R-:W-:Y:S01]  /*9a00*/  IMAD.HI.U32 R6, R6, R251, RZ ;  /* 0x000000fb06067227 */ /* 0x000fe200078e00ff */
[----:B------:R-:W-:Y:S01]  /*9a10*/  ISETP.GT.U32.AND P2, PT, R252, R181, PT ;  /* 0x000000b5fc00720c */ /* 0x000fe20003f44070 */
[----:B------:R-:W3:Y:S01]  /*9a20*/  LDL.LU R126, [R1+0x20] ;  /* 0x00002000017e7983 */ /* 0x000ee20000300800 */
[----:B------:R-:W-:Y:S01]  /*9a30*/  @!P3 IADD3 R188, R188, -R252, RZ ;  /* 0x800000fcbcbcb210 */ /* 0x000fe20007ffe0ff */
[----:B------:R-:W-:Y:S01]  /*9a40*/  @!P4 IMAD.IADD R177, R177, 0x1, -R252 ;  /* 0x00000001b1b1c824 */ /* 0x000fe200078e0afc */
[----:B------:R-:W-:-:S02]  /*9a50*/  ISETP.GT.U32.AND P3, PT, R252, R182, PT ;  /* 0x000000b6fc00720c */ /* 0x000fc40003f64070 */
[----:B------:R-:W-:Y:S01]  /*9a60*/  ISETP.GT.U32.AND P4, PT, R252, R183, PT ;  /* 0x000000b7fc00720c */ /* 0x000fe20003f84070 */
[--C-:B------:R-:W-:Y:S02]  /*9a70*/  @!P6 IMAD.IADD R189, R189, 0x1, -R252.reuse ;  /* 0x00000001bdbde824 */ /* 0x100fe400078e0afc */
[--C-:B------:R-:W-:Y:S01]  /*9a80*/  @!P5 IMAD.IADD R178, R178, 0x1, -R252.reuse ;  /* 0x00000001b2b2d824 */ /* 0x100fe200078e0afc */
[C---:B------:R-:W-:Y:S01]  /*9a90*/  ISETP.GT.U32.AND P5, PT, R252.reuse, R184, PT ;  /* 0x000000b8fc00720c */ /* 0x040fe20003fa4070 */
[--C-:B------:R-:W-:Y:S01]  /*9aa0*/  @!P0 IMAD.IADD R179, R179, 0x1, -R252.reuse ;  /* 0x00000001b3b38824 */ /* 0x100fe200078e0afc */
[----:B------:R-:W-:Y:S01]  /*9ab0*/  ISETP.GT.U32.AND P0, PT, R252, R185, PT ;  /* 0x000000b9fc00720c */ /* 0x000fe20003f04070 */
[--C-:B------:R-:W-:Y:S01]  /*9ac0*/  @!P1 IMAD.IADD R180, R180, 0x1, -R252.reuse ;  /* 0x00000001b4b49824 */ /* 0x100fe200078e0afc */
[----:B------:R-:W-:Y:S02]  /*9ad0*/  @!P2 IADD3 R181, R181, -R252, RZ ;  /* 0x800000fcb5b5a210 */ /* 0x000fe40007ffe0ff */
[----:B------:R-:W-:Y:S01]  /*9ae0*/  ISETP.GT.U32.AND P1, PT, R252, R186, PT ;  /* 0x000000bafc00720c */ /* 0x000fe20003f24070 */
[--C-:B------:R-:W-:Y:S01]  /*9af0*/  @!P3 IMAD.IADD R182, R182, 0x1, -R252.reuse ;  /* 0x00000001b6b6b824 */ /* 0x100fe200078e0afc */
[C---:B------:R-:W-:Y:S01]  /*9b00*/  ISETP.GT.U32.AND P2, PT, R252.reuse, R187, PT ;  /* 0x000000bbfc00720c */ /* 0x040fe20003f44070 */
[----:B------:R-:W-:Y:S01]  /*9b10*/  @!P4 IMAD.IADD R183, R183, 0x1, -R252 ;  /* 0x00000001b7b7c824 */ /* 0x000fe200078e0afc */
[----:B------:R-:W-:-:S02]  /*9b20*/  ISETP.GT.U32.AND P3, PT, R252, R189, PT ;  /* 0x000000bdfc00720c */ /* 0x000fc40003f64070 */
[----:B------:R-:W-:Y:S01]  /*9b30*/  ISETP.GT.U32.AND P4, PT, R252, R190, PT ;  /* 0x000000befc00720c */ /* 0x000fe20003f84070 */
[--C-:B------:R-:W-:Y:S01]  /*9b40*/  @!P5 IMAD.IADD R184, R184, 0x1, -R252.reuse ;  /* 0x00000001b8b8d824 */ /* 0x100fe200078e0afc */
[C---:B------:R-:W-:Y:S01]  /*9b50*/  ISETP.GT.U32.AND P6, PT, R252.reuse, R188, PT ;  /* 0x000000bcfc00720c */ /* 0x040fe20003fc4070 */
[--C-:B------:R-:W-:Y:S01]  /*9b60*/  @!P0 IMAD.IADD R185, R185, 0x1, -R252.reuse ;  /* 0x00000001b9b98824 */ /* 0x100fe200078e0afc */
[C---:B------:R-:W-:Y:S02]  /*9b70*/  ISETP.GT.U32.AND P5, PT, R252.reuse, R191, PT ;  /* 0x000000bffc00720c */ /* 0x040fe40003fa4070 */
        /* <DEDUP_REMOVED lines=8> */
[----:B------:R-:W-:Y:S01]  /*9c00*/  ISETP.GT.U32.AND P4, PT, R252, R197, PT ;  /* 0x000000c5fc00720c */ /* 0x000fe20003f84070 */
[--C-:B------:R-:W-:Y:S01]  /*9c10*/  @!P6 IMAD.IADD R188, R188, 0x1, -R252.reuse ;  /* 0x00000001bcbce824 */ /* 0x100fe200078e0afc */
[----:B------:R-:W-:Y:S01]  /*9c20*/  ISETP.GT.U32.AND P6, PT, R252, R195, PT ;  /* 0x000000c3fc00720c */ /* 0x000fe20003fc4070 */
[--C-:B------:R-:W-:Y:S01]  /*9c30*/  @!P5 IMAD.IADD R191, R191, 0x1, -R252.reuse ;  /* 0x00000001bfbfd824 */ /* 0x100fe200078e0afc */
[----:B------:R-:W-:Y:S02]  /*9c40*/  @!P0 IADD3 R192, R192, -R252, RZ ;  /* 0x800000fcc0c08210 */ /* 0x000fe40007ffe0ff */
        /* <DEDUP_REMOVED lines=11> */
[----:B------:R-:W-:Y:S02]  /*9d00*/  ISETP.GT.U32.AND P6, PT, R252, R202, PT ;  /* 0x000000cafc00720c */ /* 0x000fe40003fc4070 */
[----:B------:R-:W-:Y:S01]  /*9d10*/  @!P5 IADD3 R198, R198, -R252, RZ ;  /* 0x800000fcc6c6d210 */ /* 0x000fe20007ffe0ff */
        /* <DEDUP_REMOVED lines=8> */
[C---:B------:R-:W-:Y:S02]  /*9da0*/  ISETP.GT.U32.AND P3, PT, R252.reuse, R196, PT ;  /* 0x000000c4fc00720c */ /* 0x040fe40003f64070 */
[----:B------:R-:W-:Y:S02]  /*9db0*/  @!P4 IADD3 R191, R191, -R252, RZ ;  /* 0x800000fcbfbfc210 */ /* 0x000fe40007ffe0ff */
        /* <DEDUP_REMOVED lines=21> */
[C---:B------:R-:W-:Y:S01]  /*9f10*/  ISETP.GT.U32.AND P1, PT, R252.reuse, R207, PT ;  /* 0x000000cffc00720c */ /* 0x040fe20003f24070 */
[--C-:B------:R-:W-:Y:S01]  /*9f20*/  @!P3 IMAD.IADD R203, R203, 0x1, -R252.reuse ;  /* 0x00000001cbcbb824 */ /* 0x100fe200078e0afc */
[----:B------:R-:W-:Y:S01]  /*9f30*/  ISETP.GT.U32.AND P2, PT, R252, R209, PT ;  /* 0x000000d1fc00720c */ /* 0x000fe20003f44070 */
        /* <DEDUP_REMOVED lines=21> */
[C---:B------:R-:W-:Y:S02]  /*a090*/  ISETP.GT.U32.AND P5, PT, R252.reuse, R206, PT ;  /* 0x000000cefc00720c */ /* 0x040fe40003fa4070 */
        /* <DEDUP_REMOVED lines=21> */
[C---:B------:R-:W-:Y:S02]  /*a1f0*/  ISETP.GT.U32.AND P4, PT, R252.reuse, R218, PT ;  /* 0x000000dafc00720c */ /* 0x040fe40003f84070 */
[----:B------:R-:W-:Y:S01]  /*a200*/  ISETP.GT.U32.AND P6, PT, R252, R214, PT ;  /* 0x000000d6fc00720c */ /* 0x000fe20003fc4070 */
[--C-:B------:R-:W-:Y:S01]  /*a210*/  @!P5 IMAD.IADD R212, R212, 0x1, -R252.reuse ;  /* 0x00000001d4d4d824 */ /* 0x100fe200078e0afc */
[C---:B------:R-:W-:Y:S02]  /*a220*/  ISETP.GT.U32.AND P5, PT, R252.reuse, R219, PT ;  /* 0x000000dbfc00720c */ /* 0x040fe40003fa4070 */
        /* <DEDUP_REMOVED lines=50> */
[C---:B------:R-:W-:Y:S02]  /*a550*/  ISETP.GT.U32.AND P4, PT, R252.reuse, R232, PT ;  /* 0x000000e8fc00720c */ /* 0x040fe40003f84070 */
[----:B------:R-:W-:Y:S01]  /*a560*/  ISETP.GT.U32.AND P6, PT, R252, R227, PT ;  /* 0x000000e3fc00720c */ /* 0x000fe20003fc4070 */
[--C-:B------:R-:W-:Y:S01]  /*a570*/  @!P5 IMAD.IADD R226, R226, 0x1, -R252.reuse ;  /* 0x00000001e2e2d824 */ /* 0x100fe200078e0afc */
[----:B------:R-:W-:Y:S01]  /*a580*/  ISETP.GT.U32.AND P5, PT, R252, R233, PT ;  /* 0x000000e9fc00720c */ /* 0x000fe20003fa4070 */
        /* <DEDUP_REMOVED lines=48> */
[C---:B------:R-:W-:Y:S01]  /*a890*/  ISETP.GT.U32.AND P2, PT, R252.reuse, R244, PT ;  /* 0x000000f4fc00720c */ /* 0x040fe20003f44070 */
[----:B------:R-:W-:Y:S01]  /*a8a0*/  @!P4 IMAD.IADD R239, R239, 0x1, -R252 ;  /* 0x00000001efefc824 */ /* 0x000fe200078e0afc */
[C---:B------:R-:W-:Y:S01]  /*a8b0*/  ISETP.GT.U32.AND P3, PT, R252.reuse, R245, PT ;  /* 0x000000f5fc00720c */ /* 0x040fe20003f64070 */
[----:B------:R-:W-:Y:S01]  /*a8c0*/  IMAD.MOV R6, RZ, RZ, -R6 ;  /* 0x000000ffff067224 */ /* 0x000fe200078e0a06 */
[----:B------:R-:W-:Y:S02]  /*a8d0*/  ISETP.GT.U32.AND P4, PT, R252, R246, PT ;  /* 0x000000f6fc00720c */ /* 0x000fe40003f84070 */
[----:B------:R-:W-:Y:S01]  /*a8e0*/  @!P6 IADD3 R240, R240, -R252, RZ ;  /* 0x800000fcf0f0e210 */ /* 0x000fe20007ffe0ff */
[C---:B------:R-:W-:Y:S01]  /*a8f0*/  IMAD R251, R252.reuse, R6, R251 ;  /* 0x00000006fcfb7224 */ /* 0x040fe200078e02fb */
[C---:B------:R-:W-:Y:S01]  /*a900*/  ISETP.GT.U32.AND P6, PT, R252.reuse, R247, PT ;  /* 0x000000f7fc00720c */ /* 0x040fe20003fc4070 */
[--C-:B------:R-:W-:Y:S01]  /*a910*/  @!P5 IMAD.IADD R241, R241, 0x1, -R252.reuse ;  /* 0x00000001f1f1d824 */ /* 0x100fe200078e0afc */
[----:B------:R-:W-:Y:S01]  /*a920*/  ISETP.GT.U32.AND P5, PT, R252, R248, PT ;  /* 0x000000f8fc00720c */ /* 0x000fe20003fa4070 */
[--C-:B------:R-:W-:Y:S01]  /*a930*/  @!P0 IMAD.IADD R242, R242, 0x1, -R252.reuse ;  /* 0x00000001f2f28824 */ /* 0x100fe200078e0afc */
[----:B------:R-:W-:Y:S01]  /*a940*/  ISETP.GT.U32.AND P0, PT, R252, R249, PT ;  /* 0x000000f9fc00720c */ /* 0x000fe20003f04070 */
[----:B------:R-:W-:-:S02]  /*a950*/  @!P1 IMAD.IADD R243, R243, 0x1, -R252 ;  /* 0x00000001f3f39824 */ /* 0x000fc400078e0afc */
[--C-:B------:R-:W-:Y:S01]  /*a960*/  @!P2 IMAD.IADD R244, R244, 0x1, -R252.reuse ;  /* 0x00000001f4f4a824 */ /* 0x100fe200078e0afc */
[C---:B------:R-:W-:Y:S01]  /*a970*/  ISETP.GT.U32.AND P2, PT, R252.reuse, R251, PT ;  /* 0x000000fbfc00720c */ /* 0x040fe20003f44070 */
[--C-:B------:R-:W-:Y:S01]  /*a980*/  @!P3 IMAD.IADD R245, R245, 0x1, -R252.reuse ;  /* 0x00000001f5f5b824 */ /* 0x100fe200078e0afc */
[----:B------:R-:W-:Y:S02]  /*a990*/  ISETP.GT.U32.AND P3, PT, R252, R242, PT ;  /* 0x000000f2fc00720c */ /* 0x000fe40003f64070 */
[----:B------:R-:W-:Y:S02]  /*a9a0*/  @!P4 IADD3 R246, R246, -R252, RZ ;  /* 0x800000fcf6f6c210 */ /* 0x000fe40007ffe0ff */
[C---:B------:R-:W-:Y:S01]  /*a9b0*/  ISETP.GT.U32.AND P4, PT, R252.reuse, R243, PT ;  /* 0x000000f3fc00720c */ /* 0x040fe20003f84070 */
[--C-:B------:R-:W-:Y:S01]  /*a9c0*/  @!P6 IMAD.IADD R247, R247, 0x1, -R252.reuse ;  /* 0x00000001f7f7e824 */ /* 0x100fe200078e0afc */
[----:B------:R-:W-:Y:S01]  /*a9d0*/  ISETP.GT.U32.AND P1, PT, R252, R250, PT ;  /* 0x000000fafc00720c */ /* 0x000fe20003f24070 */
[----:B------:R-:W-:-:S02]  /*a9e0*/  @!P5 IMAD.IADD R248, R248, 0x1, -R252 ;  /* 0x00000001f8f8d824 */ /* 0x000fc400078e0afc */
[--C-:B------:R-:W-:Y:S02]  /*a9f0*/  @!P0 IMAD.IADD R249, R249, 0x1, -R252.reuse ;  /* 0x00000001f9f98824 */ /* 0x100fe400078e0afc */
[----:B------:R-:W-:Y:S01]  /*aa00*/  @!P2 IADD3 R251, R251, -R252, RZ ;  /* 0x800000fcfbfba210 */ /* 0x000fe20007ffe0ff */
[----:B-1----:R-:W-:Y:S01]  /*aa10*/  IMAD.SHL.U32 R6, R4, 0x4, RZ ;  /* 0x0000000404067824 */ /* 0x002fe200078e00ff */
[----:B------:R-:W-:Y:S01]  /*aa20*/  ISETP.GT.U32.AND P2, PT, R252, R247, PT ;  /* 0x000000f7fc00720c */ /* 0x000fe20003f44070 */
[--C-:B------:R-:W-:Y:S01]  /*aa30*/  @!P3 IMAD.IADD R242, R242, 0x1, -R252.reuse ;  /* 0x00000001f2f2b824 */ /* 0x100fe200078e0afc */
[C---:B------:R-:W-:Y:S02]  /*aa40*/  ISETP.GT.U32.AND P3, PT, R252.reuse, R248, PT ;  /* 0x000000f8fc00720c */ /* 0x040fe40003f64070 */
[----:B------:R-:W-:Y:S01]  /*aa50*/  @!P4 IMAD.IADD R243, R243, 0x1, -R252 ;  /* 0x00000001f3f3c824 */ /* 0x000fe200078e0afc */
[----:B------:R-:W-:Y:S02]  /*aa60*/  ISETP.GT.U32.AND P4, PT, R252, R249, PT ;  /* 0x000000f9fc00720c */ /* 0x000fe40003f84070 */
[----:B------:R-:W-:-:S02]  /*aa70*/  LOP3.LUT R5, R4, 0x60, RZ, 0xc0, !PT ;  /* 0x0000006004057812 */ /* 0x000fc400078ec0ff */
[----:B------:R-:W-:Y:S01]  /*aa80*/  LOP3.LUT R6, R6, 0x7c, RZ, 0xc0, !PT ;  /* 0x0000007c06067812 */ /* 0x000fe200078ec0ff */
[--C-:B------:R-:W-:Y:S01]  /*aa90*/  @!P1 IMAD.IADD R250, R250, 0x1, -R252.reuse ;  /* 0x00000001fafa9824 */ /* 0x100fe200078e0afc */
[----:B------:R-:W4:Y:S02]  /*aaa0*/  LDL R4, [R1+0x1350] ;  /* 0x0013500001047983 */ /* 0x000f240000100800 */
[----:B------:R-:W-:Y:S01]  /*aab0*/  LEA R6, R5, R6, 0xa ;  /* 0x0000000605067211 */ /* 0x000fe200078e50ff */
[--C-:B------:R-:W-:Y:S01]  /*aac0*/  @!P2 IMAD.IADD R247, R247, 0x1, -R252.reuse ;  /* 0x00000001f7f7a824 */ /* 0x100fe200078e0afc */
[----:B--2---:R-:W-:Y:S02]  /*aad0*/  ISETP.GE.AND P1, PT, R2, RZ, PT ;  /* 0x000000ff0200720c */ /* 0x004fe40003f26270 */
[----:B------:R-:W2:Y:S01]  /*aae0*/  LDL.LU R2, [R1+0x24] ;  /* 0x0000240001027983 */ /* 0x000ea20000300800 */
[----:B------:R-:W-:-:S03]  /*aaf0*/  @!P3 IMAD.IADD R248, R248, 0x1, -R252 ;  /* 0x00000001f8f8b824 */ /* 0x000fc600078e0afc */
[----:B------:R1:W-:Y:S01]  /*ab00*/  STL [R1+0x1354], R6 ;  /* 0x0013540601007387 */ /* 0x0003e20000100800 */
[----:B------:R-:W-:-:S03]  /*ab10*/  @!P4 IMAD.IADD R249, R249, 0x1, -R252 ;  /* 0x00000001f9f9c824 */ /* 0x000fc600078e0afc */
[----:B-1----:R-:W4:Y:S04]  /*ab20*/  LDL R6, [R1+0xf5c] ;  /* 0x000f5c0001067983 */ /* 0x002f280000100800 */
[----:B------:R1:W-:Y:S04]  /*ab30*/  STL [R1+0x28], R127 ;  /* 0x0000287f01007387 */ /* 0x0003e80000100800 */
[----:B------:R-:W2:Y:S04]  /*ab40*/  LDL R8, [R1+0xf64] ;  /* 0x000f640001087983 */ /* 0x000ea80000100800 */
[----:B------:R-:W2:Y:S04]  /*ab50*/  LDL R7, [R1+0xf80] ;  /* 0x000f800001077983 */ /* 0x000ea80000100800 */
[----:B-1----:R-:W2:Y:S04]  /*ab60*/  LDL R127, [R1+0xf60] ;  /* 0x000f6000017f7983 */ /* 0x002ea80000100800 */
[----:B------:R-:W2:Y:S04]  /*ab70*/  LDL R5, [R1+0xf8c] ;  /* 0x000f8c0001057983 */ /* 0x000ea80000100800 */
[----:B------:R1:W-:Y:S04]  /*ab80*/  STL [R1+0x1380], R247 ;  /* 0x001380f701007387 */ /* 0x0003e80000100800 */
[----:B-1----:R-:W2:Y:S04]  /*ab90*/  LDL R247, [R1+0xf58] ;  /* 0x000f580001f77983 */ /* 0x002ea80000100800 */
[----:B------:R1:W-:Y:S04]  /*aba0*/  STL [R1+0x1384], R248 ;  /* 0x001384f801007387 */ /* 0x0003e80000100800 */
[----:B-1----:R-:W2:Y:S04]  /*abb0*/  LDL R248, [R1+0xf84] ;  /* 0x000f840001f87983 */ /* 0x002ea80000100800 */
[----:B------:R1:W-:Y:S04]  /*abc0*/  STL [R1+0x1388], R249 ;  /* 0x001388f901007387 */ /* 0x0003e80000100800 */
[----:B-1----:R-:W4:Y:S01]  /*abd0*/  LDL.LU R249, [R1+0x28] ;  /* 0x0000280001f97983 */ /* 0x002f220000300800 */
[----:B------:R-:W-:-:S13]  /*abe0*/  ISETP.GT.U32.AND P0, PT, R252, R246, PT ;  /* 0x000000f6fc00720c */ /* 0x000fda0003f04070 */
[----:B------:R-:W-:Y:S01]  /*abf0*/  @!P0 IMAD.IADD R246, R246, 0x1, -R252 ;  /* 0x00000001f6f68824 */ /* 0x000fe200078e0afc */
[----:B---3--:R-:W-:Y:S01]  /*ac00*/  ISETP.NE.AND P0, PT, R126, RZ, PT ;  /* 0x000000ff7e00720c */ /* 0x008fe20003f05270 */
[----:B------:R1:W-:Y:S01]  /*ac10*/  STL [R1+0x1358], R3 ;  /* 0x0013580301007387 */ /* 0x0003e20000100800 */
[----:B----4-:R-:W-:-:S11]  /*ac20*/  @!P1 IMAD.MOV R249, RZ, RZ, -R249 ;  /* 0x000000fffff99224 */ /* 0x010fd600078e0af9 */
[----:B------:R-:W-:Y:S02]  /*ac30*/  @!P0 LOP3.LUT R249, RZ, R126, RZ, 0x33, !PT ;  /* 0x0000007efff98212 */ /* 0x000fe400078e33ff */
[----:B------:R-:W3:Y:S01]  /*ac40*/  LDL.LU R126, [R1+0x13a0] ;  /* 0x0013a000017e7983 */ /* 0x000ee20000300800 */
[C---:B------:R-:W-:Y:S02]  /*ac50*/  ISETP.GT.U32.AND P5, PT, R252.reuse, R245, PT ;  /* 0x000000f5fc00720c */ /* 0x040fe40003fa4070 */
[----:B------:R-:W-:Y:S02]  /*ac60*/  ISETP.GT.U32.AND P6, PT, R252, R244, PT ;  /* 0x000000f4fc00720c */ /* 0x000fe40003fc4070 */
[----:B------:R-:W-:Y:S02]  /*ac70*/  ISETP.GE.AND P2, PT, R6, RZ, PT ;  /* 0x000000ff0600720c */ /* 0x000fe40003f46270 */
[----:B--2---:R-:W-:-:S07]  /*ac80*/  ISETP.GE.AND P3, PT, R127, RZ, PT ;  /* 0x000000ff7f00720c */ /* 0x004fce0003f66270 */
[--C-:B------:R-:W-:Y:S01]  /*ac90*/  @!P5 IMAD.IADD R245, R245, 0x1, -R252.reuse ;  /* 0x00000001f5f5d824 */ /* 0x100fe200078e0afc */
[----:B------:R-:W-:Y:S01]  /*aca0*/  ISETP.GT.U32.AND P5, PT, R252, R251, PT ;  /* 0x000000fbfc00720c */ /* 0x000fe20003fa4070 */
[----:B------:R-:W-:Y:S01]  /*acb0*/  @!P6 IMAD.IADD R244, R244, 0x1, -R252 ;  /* 0x00000001f4f4e824 */ /* 0x000fe200078e0afc */
[----:B------:R-:W-:Y:S02]  /*acc0*/  ISETP.GT.U32.AND P6, PT, R252, R250, PT ;  /* 0x000000fafc00720c */ /* 0x000fe40003fc4070 */
[----:B------:R-:W-:Y:S02]  /*acd0*/  ISETP.GE.AND P4, PT, R3, RZ, PT ;  /* 0x000000ff0300720c */ /* 0x000fe40003f86270 */
[----:B------:R-:W-:Y:S01]  /*ace0*/  ISETP.NE.AND P0, PT, R2, RZ, PT ;  /* 0x000000ff0200720c */ /* 0x000fe20003f05270 */
[----:B-1----:R-:W2:Y:S06]  /*acf0*/  LDL R3, [R1+0xfac] ;  /* 0x000fac0001037983 */ /* 0x002eac0000100800 */
[----:B------:R-:W-:-:S02]  /*ad00*/  @!P5 IADD3 R251, R251, -R252, RZ ;  /* 0x800000fcfbfbd210 */ /* 0x000fc40007ffe0ff */
[----:B------:R-:W-:Y:S01]  /*ad10*/  ISETP.GE.AND P5, PT, R4, RZ, PT ;  /* 0x000000ff0400720c */ /* 0x000fe20003fa6270 */
[----:B------:R-:W-:Y:S01]  /*ad20*/  @!P6 IMAD.IADD R250, R250, 0x1, -R252 ;  /* 0x00000001fafae824 */ /* 0x000fe200078e0afc */
[----:B------:R-:W-:Y:S01]  /*ad30*/  LOP3.LUT R252, RZ, R2, RZ, 0x33, !PT ;  /* 0x00000002fffc7212 */ /* 0x000fe200078e33ff */
[----:B------:R-:W4:Y:S01]  /*ad40*/  LDL R4, [R1+0xf94] ;  /* 0x000f940001047983 */ /* 0x000f220000100800 */
[----:B------:R-:W-:Y:S01]  /*ad50*/  ISETP.GE.AND P1, PT, R247, RZ, PT ;  /* 0x000000fff700720c */ /* 0x000fe20003f26270 */
[----:B------:R-:W-:Y:S02]  /*ad60*/  IMAD.MOV.U32 R247, RZ, RZ, R0 ;  /* 0x000000fffff77224 */ /* 0x000fe400078e0000 */
[----:B------:R-:W2:Y:S06]  /*ad70*/  LDL R2, [R1+0xf98] ;  /* 0x000f980001027983 */ /* 0x000eac0000100800 */
[----:B------:R-:W-:Y:S01]  /*ad80*/  @!P5 IMAD.MOV R247, RZ, RZ, -R247 ;  /* 0x000000fffff7d224 */ /* 0x000fe200078e0af7 */
[----:B------:R-:W-:Y:S01]  /*ad90*/  ISETP.GE.AND P5, PT, R7, RZ, PT ;  /* 0x000000ff0700720c */ /* 0x000fe20003fa6270 */
[----:B---3--:R-:W-:-:S02]  /*ada0*/  IMAD.MOV.U32 R6, RZ, RZ, R126 ;  /* 0x000000ffff067224 */ /* 0x008fc400078e007e */
[----:B------:R-:W1:Y:S02]  /*adb0*/  LDC.64 R126, c[0x0][0x238] ;  /* 0x00008e00ff7e7b82 */ /* 0x000e640000000a00 */
[----:B------:R-:W-:Y:S01]  /*adc0*/  @!P4 IMAD.MOV R6, RZ, RZ, -R6 ;  /* 0x000000ffff06c224 */ /* 0x000fe200078e0a06 */
[----:B------:R-:W-:Y:S01]  /*add0*/  ISETP.GE.AND P4, PT, R8, RZ, PT ;  /* 0x000000ff0800720c */ /* 0x000fe20003f86270 */
[----:B-1----:R1:W-:Y:S04]  /*ade0*/  STL [R1+0x135c], R126 ;  /* 0x00135c7e01007387 */ /* 0x0023e80000100800 */
[----:B------:R-:W3:Y:S04]  /*adf0*/  LDL R0, [R1+0xfa0] ;  /* 0x000fa00001007983 */ /* 0x000ee80000100800 */
[----:B-1----:R-:W3:Y:S04]  /*ae00*/  LDL R126, [R1+0xfa8] ;  /* 0x000fa800017e7983 */ /* 0x002ee80000100800 */
[----:B------:R-:W4:Y:S04]  /*ae10*/  LDL.LU R8, [R1+0x1c] ;  /* 0x00001c0001087983 */ /* 0x000f280000300800 */
[----:B------:R1:W-:Y:S04]  /*ae20*/  STL [R1+0x30], R6 ;  /* 0x0000300601007387 */ /* 0x0003e80000100800 */
[----:B-1----:R-:W3:Y:S04]  /*ae30*/  LDL R6, [R1+0xfb8] ;  /* 0x000fb80001067983 */ /* 0x002ee80000100800 */
[----:B------:R-:W2:Y:S04]  /*ae40*/  LDL.LU R7, [R1+0x18] ;  /* 0x0000180001077983 */ /* 0x000ea80000300800 */
[----:B------:R1:W-:Y:S04]  /*ae50*/  STL [R1+0x2c], R247 ;  /* 0x00002cf701007387 */ /* 0x0003e80000100800 */
[----:B-1----:R-:W3:Y:S01]  /*ae60*/  LDL R247, [R1+0xfbc] ;  /* 0x000fbc0001f77983 */ /* 0x002ee20000100800 */
[----:B----4-:R-:W-:Y:S01]  /*ae70*/  @!P3 IMAD.MOV R8, RZ, RZ, -R8 ;  /* 0x000000ffff08b224 */ /* 0x010fe200078e0a08 */
[----:B------:R-:W-:-:S04]  /*ae80*/  ISETP.GE.AND P3, PT, R248, RZ, PT ;  /* 0x000000fff800720c */ /* 0x000fc80003f66270 */
[----:B------:R1:W-:Y:S04]  /*ae90*/  STL [R1+0x24], R8 ;  /* 0x0000240801007387 */ /* 0x0003e80000100800 */
[----:B-1----:R-:W4:Y:S01]  /*aea0*/  LDL.LU R8, [R1+0x139c] ;  /* 0x00139c0001087983 */ /* 0x002f220000300800 */
[----:B--2---:R-:W-:-:S03]  /*aeb0*/  @!P2 IADD3 R7, -R7, RZ, RZ ;  /* 0x000000ff0707a210 */ /* 0x004fc60007ffe1ff */
[----:B------:R-:W2:Y:S01]  /*aec0*/  LDL.LU R248, [R1+0x14] ;  /* 0x0000140001f87983 */ /* 0x000ea20000300800 */
[----:B------:R-:W-:-:S03]  /*aed0*/  ISETP.GE.AND P2, PT, R5, RZ, PT ;  /* 0x000000ff0500720c */ /* 0x000fc60003f46270 */
[----:B------:R1:W-:Y:S04]  /*aee0*/  STL [R1+0x20], R7 ;  /* 0x0000200701007387 */ /* 0x0003e80000100800 */
[----:B-1----:R-:W4:Y:S04]  /*aef0*/  LDL.LU R7, [R1+0x1398] ;  /* 0x0013980001077983 */ /* 0x002f280000300800 */
[----:B------:R-:W3:Y:S01]  /*af00*/  LDL.LU R5, [R1+0x10] ;  /* 0x0000100001057983 */ /* 0x000ee20000300800 */
[----:B--2---:R-:W-:Y:S01]  /*af10*/  @!P1 IMAD.MOV R248, RZ, RZ, -R248 ;  /* 0x000000fffff89224 */ /* 0x004fe200078e0af8 */
[----:B------:R-:W-:-:S04]  /*af20*/  ISETP.GE.AND P1, PT, R4, RZ, PT ;  /* 0x000000ff0400720c */ /* 0x000fc80003f26270 */
[----:B------:R1:W-:Y:S04]  /*af30*/  STL [R1+0x1c], R248 ;  /* 0x00001cf801007387 */ /* 0x0003e80000100800 */
[----:B-1----:R-:W2:Y:S01]  /*af40*/  LDL R248, [R1+0xfc0] ;  /* 0x000fc00001f87983 */ /* 0x002ea20000100800 */
[----:B---3--:R-:W-:-:S03]  /*af50*/  @!P4 IMAD.MOV R5, RZ, RZ, -R5 ;  /* 0x000000ffff05c224 */ /* 0x008fc600078e0a05 */
[----:B------:R-:W3:Y:S01]  /*af60*/  LDL.LU R4, [R1+0xc] ;  /* 0x00000c0001047983 */ /* 0x000ee20000300800 */
[----:B------:R-:W-:-:S03]  /*af70*/  ISETP.GE.AND P4, PT, R2, RZ, PT ;  /* 0x000000ff0200720c */ /* 0x000fc60003f86270 */
[----:B------:R1:W-:Y:S04]  /*af80*/  STL [R1+0x18], R5 ;  /* 0x0000180501007387 */ /* 0x0003e80000100800 */
[----:B-1----:R-:W4:Y:S04]  /*af90*/  LDL.LU R5, [R1+0x1394] ;  /* 0x0013940001057983 */ /* 0x002f280000300800 */
[----:B------:R-:W2:Y:S01]  /*afa0*/  LDL.LU R2, [R1+0x8] ;  /* 0x0000080001027983 */ /* 0x000ea20000300800 */
[----:B---3--:R-:W-:Y:S01]  /*afb0*/  @!P5 IMAD.MOV R4, RZ, RZ, -R4 ;  /* 0x000000ffff04d224 */ /* 0x008fe200078e0a04 */
[----:B------:R-:W-:-:S04]  /*afc0*/  ISETP.GE.AND P5, PT, R0, RZ, PT ;  /* 0x000000ff0000720c */ /* 0x000fc80003fa6270 */
[----:B------:R1:W-:Y:S04]  /*afd0*/  STL [R1+0x14], R4 ;  /* 0x0000140401007387 */ /* 0x0003e80000100800 */
[----:B-1----:R-:W3:Y:S01]  /*afe0*/  LDL.LU R4, [R1+0x1390] ;  /* 0x0013900001047983 */ /* 0x002ee20000300800 */
[----:B--2---:R-:W-:-:S03]  /*aff0*/  @!P3 IMAD.MOV R2, RZ, RZ, -R2 ;  /* 0x000000ffff02b224 */ /* 0x004fc600078e0a02 */
[----:B------:R-:W2:Y:S01]  /*b000*/  LDL.LU R0, [R1+0x4] ;  /* 0x0000040001007983 */ /* 0x000ea20000300800 */
[----:B------:R-:W-:-:S03]  /*b010*/  ISETP.GE.AND P3, PT, R126, RZ, PT ;  /* 0x000000ff7e00720c */ /* 0x000fc60003f66270 */
[----:B------:R1:W-:Y:S04]  /*b020*/  STL [R1+0x10], R2 ;  /* 0x0000100201007387 */ /* 0x0003e80000100800 */
[----:B-1----:R-:W4:Y:S04]  /*b030*/  LDL.LU R2, [R1+0x138c] ;  /* 0x00138c0001027983 */ /* 0x002f280000300800 */
[----:B------:R-:W3:Y:S01]  /*b040*/  LDL.LU R126, [R1] ;  /* 0x00000000017e7983 */ /* 0x000ee20000300800 */
[----:B--2---:R-:W-:Y:S01]  /*b050*/  @!P2 IMAD.MOV R0, RZ, RZ, -R0 ;  /* 0x000000ffff00a224 */ /* 0x004fe200078e0a00 */
[----:B------:R-:W-:-:S02]  /*b060*/  ISETP.GE.AND P2, PT, R3, RZ, PT ;  /* 0x000000ff0300720c */ /* 0x000fc40003f46270 */
[----:B----4-:R-:W-:Y:S02]  /*b070*/  MOV R3, R2 ;  /* 0x0000000200037202 */ /* 0x010fe40000000f00 */
[----:B------:R-:W2:Y:S01]  /*b080*/  LDL R2, [R1+0xfd0] ;  /* 0x000fd00001027983 */ /* 0x000ea20000100800 */
[----:B---3--:R-:W-:-:S03]  /*b090*/  @!P1 IMAD.MOV R126, RZ, RZ, -R126 ;  /* 0x000000ffff7e9224 */ /* 0x008fc600078e0a7e */
[----:B------:R-:W-:Y:S04]  /*b0a0*/  STL [R1+0xc], R0 ;  /* 0x00000c0001007387 */ /* 0x000fe80000100800 */
[----:B------:R1:W-:Y:S04]  /*b0b0*/  STL [R1+0x1360], R126 ;  /* 0x0013607e01007387 */ /* 0x0003e80000100800 */
[----:B-1----:R-:W3:Y:S01]  /*b0c0*/  LDL R126, [R1+0xfc8] ;  /* 0x000fc800017e7983 */ /* 0x002ee20000100800 */
[----:B------:R-:W-:Y:S01]  /*b0d0*/  ISETP.GE.AND P1, PT, R6, RZ, PT ;  /* 0x000000ff0600720c */ /* 0x000fe20003f26270 */
[----:B------:R-:W-:-:S02]  /*b0e0*/  IMAD.MOV.U32 R6, RZ, RZ, R4 ;  /* 0x000000ffff067224 */ /* 0x000fc400078e0004 */
[----:B------:R-:W-:Y:S02]  /*b0f0*/  @!P4 IMAD.MOV R3, RZ, RZ, -R3 ;  /* 0x000000ffff03c224 */ /* 0x000fe400078e0a03 */
[----:B------:R-:W-:Y:S01]  /*b100*/  @!P5 IMAD.MOV R6, RZ, RZ, -R6 ;  /* 0x000000ffff06d224 */ /* 0x000fe200078e0a06 */
[----:B------:R-:W-:Y:S01]  /*b110*/  ISETP.GE.AND P4, PT, R247, RZ, PT ;  /* 0x000000fff700720c */ /* 0x000fe20003f86270 */
[----:B------:R-:W-:Y:S01]  /*b120*/  IMAD.MOV.U32 R0, RZ, RZ, R5 ;  /* 0x000000ffff007224 */ /* 0x000fe200078e0005 */
[----:B------:R1:W-:Y:S04]  /*b130*/  STL [R1+0x1364], R3 ;  /* 0x0013640301007387 */ /* 0x0003e80000100800 */
[----:B------:R-:W4:Y:S04]  /*b140*/  LDL R247, [R1+0xfe4] ;  /* 0x000fe40001f77983 */ /* 0x000f280000100800 */
[----:B------:R-:W4:Y:S04]  /*b150*/  LDL R5, [R1+0xfe0] ;  /* 0x000fe00001057983 */ /* 0x000f280000100800 */
[----:B-1----:R-:W4:Y:S04]  /*b160*/  LDL R3, [R1+0xfec] ;  /* 0x000fec0001037983 */ /* 0x002f280000100800 */
[----:B------:R1:W-:Y:S04]  /*b170*/  STL [R1+0x1368], R6 ;  /* 0x0013680601007387 */ /* 0x0003e80000100800 */
[----:B-1----:R-:W4:Y:S01]  /*b180*/  LDL R6, [R1+0xfd4] ;  /* 0x000fd40001067983 */ /* 0x002f220000100800 */
[----:B------:R-:W-:-:S02]  /*b190*/  ISETP.GE.AND P5, PT, R248, RZ, PT ;  /* 0x000000fff800720c */ /* 0x000fc40003fa6270 */
[----:B------:R-:W-:Y:S01]  /*b1a0*/  @!P3 IADD3 R0, -R0, RZ, RZ ;  /* 0x000000ff0000b210 */ /* 0x000fe20007ffe1ff */
[----:B------:R-:W4:Y:S01]  /*b1b0*/  LDL R248, [R1+0xff4] ;  /* 0x000ff40001f87983 */ /* 0x000f220000100800 */
[----:B------:R-:W-:-:S03]  /*b1c0*/  @!P2 IMAD.MOV R7, RZ, RZ, -R7 ;  /* 0x000000ffff07a224 */ /* 0x000fc600078e0a07 */
[----:B------:R-:W-:Y:S04]  /*b1d0*/  STL [R1+0x136c], R0 ;  /* 0x00136c0001007387 */ /* 0x000fe80000100800 */
[----:B------:R-:W4:Y:S04]  /*b1e0*/  LDL R4, [R1+0xffc] ;  /* 0x000ffc0001047983 */ /* 0x000f280000100800 */
[----:B------:R1:W-:Y:S01]  /*b1f0*/  STL [R1+0x1370], R7 ;  /* 0x0013700701007387 */ /* 0x0003e20000100800 */
[----:B--2---:R-:W-:-:S03]  /*b200*/  ISETP.GE.AND P2, PT, R2, RZ, PT ;  /* 0x000000ff0200720c */ /* 0x004fc60003f46270 */
[----:B------:R-:W2:Y:S01]  /*b210*/  LDL R2, [R1+0x1008] ;  /* 0x0010080001027983 */ /* 0x000ea20000100800 */
[----:B---3--:R-:W-:-:S03]  /*b220*/  ISETP.GE.AND P3, PT, R126, RZ, PT ;  /* 0x000000ff7e00720c */ /* 0x008fc60003f66270 */
[----:B------:R-:W3:Y:S01]  /*b230*/  LDL R126, [R1+0x1000] ;  /* 0x00100000017e7983 */ /* 0x000ee20000100800 */
[----:B------:R-:W-:Y:S02]  /*b240*/  @!P1 IMAD.MOV R8, RZ, RZ, -R8 ;  /* 0x000000ffff089224 */ /* 0x000fe400078e0a08 */
[----:B------:R-:W-:Y:S02]  /*b250*/  @!P4 IMAD.MOV R9, RZ, RZ, -R9 ;  /* 0x000000ffff09c224 */ /* 0x000fe400078e0a09 */
[----:B------:R-:W-:Y:S01]  /*b260*/  @!P5 IMAD.MOV R10, RZ, RZ, -R10 ;  /* 0x000000ffff0ad224 */ /* 0x000fe200078e0a0a */
[----:B------:R-:W-:Y:S01]  /*b270*/  STL [R1+0x1374], R8 ;  /* 0x0013740801007387 */ /* 0x000fe20000100800 */
[----:B----4-:R-:W-:Y:S02]  /*b280*/  ISETP.GE.AND P5, PT, R247, RZ, PT ;  /* 0x000000fff700720c */ /* 0x010fe40003fa6270 */
[----:B------:R-:W-:Y:S02]  /*b290*/  ISETP.GE.AND P4, PT, R5, RZ, PT ;  /* 0x000000ff0500720c */ /* 0x000fe40003f86270 */
[----:B------:R-:W-:-:S02]  /*b2a0*/  ISETP.GE.AND P1, PT, R6, RZ, PT ;  /* 0x000000ff0600720c */ /* 0x000fc40003f26270 */
[----:B------:R-:W4:Y:S04]  /*b2b0*/  LDL R6, [R1+0x1010] ;  /* 0x0010100001067983 */ /* 0x000f280000100800 */
[----:B------:R-:W-:Y:S04]  /*b2c0*/  STL [R1+0x1378], R9 ;  /* 0x0013780901007387 */ /* 0x000fe80000100800 */
[----:B------:R-:W4:Y:S04]  /*b2d0*/  LDL R5, [R1+0x1014] ;  /* 0x0010140001057983 */ /* 0x000f280000100800 */
[----:B------:R4:W-:Y:S04]  /*b2e0*/  STL [R1+0x137c], R10 ;  /* 0x00137c0a01007387 */ /* 0x0009e80000100800 */
[----:B------:R-:W4:Y:S01]  /*b2f0*/  LDL R247, [R1+0x101c] ;  /* 0x00101c0001f77983 */ /* 0x000f220000100800 */
[----:B------:R-:W-:-:S02]  /*b300*/  @!P2 IADD3 R12, -R12, RZ, RZ ;  /* 0x000000ff0c0ca210 */ /* 0x000fc40007ffe1ff */
[----:B------:R-:W-:Y:S01]  /*b310*/  ISETP.GE.AND P2, PT, R248, RZ, PT ;  /* 0x000000fff800720c */ /* 0x000fe20003f46270 */
[----:B------:R-:W-:Y:S01]  /*b320*/  @!P3 IMAD.MOV R11, RZ, RZ, -R11 ;  /* 0x000000ffff0bb224 */ /* 0x000fe200078e0a0b */
[----:B------:R-:W4:Y:S01]  /*b330*/  LDL R248, [R1+0x102c] ;  /* 0x00102c0001f87983 */ /* 0x000f220000100800 */
[----:B------:R-:W-:Y:S01]  /*b340*/  ISETP.GE.AND P3, PT, R3, RZ, PT ;  /* 0x000000ff0300720c */ /* 0x000fe20003f66270 */
[----:B------:R-:W-:Y:S02]  /*b350*/  @!P4 IMAD.MOV R14, RZ, RZ, -R14 ;  /* 0x000000ffff0ec224 */ /* 0x000fe400078e0a0e */
[----:B------:R-:W-:Y:S01]  /*b360*/  @!P5 IMAD.MOV R15, RZ, RZ, -R15 ;  /* 0x000000ffff0fd224 */ /* 0x000fe200078e0a0f */
[----:B------:R-:W4:Y:S01]  /*b370*/  LDL R3, [R1+0x1028] ;  /* 0x0010280001037983 */ /* 0x000f220000100800 */
[----:B------:R-:W-:-:S03]  /*b380*/  @!P1 IMAD.MOV R13, RZ, RZ, -R13 ;  /* 0x000000ffff0d9224 */ /* 0x000fc600078e0a0d */
[----:B-1----:R-:W4:Y:S04]  /*b390*/  LDL R7, [R1+0xfc4] ;  /* 0x000fc40001077983 */ /* 0x002f280000100800 */
[----:B------:R-:W4:Y:S01]  /*b3a0*/  LDL R0, [R1+0xfb4] ;  /* 0x000fb40001007983 */ /* 0x000f220000100800 */
[----:B--2---:R-:W-:-:S03]  /*b3b0*/  ISETP.GE.AND P5, PT, R2, RZ, PT ;  /* 0x000000ff0200720c */ /* 0x004fc60003fa6270 */
[----:B------:R-:W2:Y:S01]  /*b3c0*/  LDL R2, [R1+0x1040] ;  /* 0x0010400001027983 */ /* 0x000ea20000100800 */
[----:B---3--:R-:W-:-:S03]  /*b3d0*/  ISETP.GE.AND P4, PT, R126, RZ, PT ;  /* 0x000000ff7e00720c */ /* 0x008fc60003f86270 */
[----:B------:R-:W3:Y:S01]  /*b3e0*/  LDL R126, [R1+0x103c] ;  /* 0x00103c00017e7983 */ /* 0x000ee20000100800 */
[----:B------:R-:W-:-:S03]  /*b3f0*/  ISETP.GE.AND P1, PT, R4, RZ, PT ;  /* 0x000000ff0400720c */ /* 0x000fc60003f26270 */
[----:B------:R-:W3:Y:S10]  /*b400*/  LDL R4, [R1+0x1034] ;  /* 0x0010340001047983 */ /* 0x000ef40000100800 */
[----:B------:R-:W-:Y:S01]  /*b410*/  @!P1 IADD3 R18, -R18, RZ, RZ ;  /* 0x000000ff12129210 */ /* 0x000fe20007ffe1ff */
[----:B------:R-:W-:-:S02]  /*b420*/  @!P2 IMAD.MOV R17, RZ, RZ, -R17 ;  /* 0x000000ffff11a224 */ /* 0x000fc400078e0a11 */
[----:B------:R-:W-:Y:S01]  /*b430*/  @!P5 IMAD.MOV R20, RZ, RZ, -R20 ;  /* 0x000000ffff14d224 */ /* 0x000fe200078e0a14 */
[----:B----4-:R-:W-:Y:S02]  /*b440*/  ISETP.GE.AND P1, PT, R247, RZ, PT ;  /* 0x000000fff700720c */ /* 0x010fe40003f26270 */
[----:B------:R-:W4:Y:S01]  /*b450*/  LDL R247, [R1+0x1058] ;  /* 0x0010580001f77983 */ /* 0x000f220000100800 */
[----:B------:R-:W-:-:S03]  /*b460*/  ISETP.GE.AND P2, PT, R5, RZ, PT ;  /* 0x000000ff0500720c */ /* 0x000fc60003f46270 */
[----:B------:R-:W4:Y:S01]  /*b470*/  LDL R5, [R1+0x104c] ;  /* 0x00104c0001057983 */ /* 0x000f220000100800 */
[----:B------:R-:W-:-:S03]  /*b480*/  ISETP.GE.AND P5, PT, R248, RZ, PT ;  /* 0x000000fff800720c */ /* 0x000fc60003fa6270 */
[----:B------:R-:W4:Y:S01]  /*b490*/  LDL R248, [R1+0x1064] ;  /* 0x0010640001f87983 */ /* 0x000f220000100800 */
[----:B------:R-:W-:Y:S01]  /*b4a0*/  @!P3 IMAD.MOV R16, RZ, RZ, -R16 ;  /* 0x000000ffff10b224 */ /* 0x000fe200078e0a10 */
[----:B------:R-:W-:Y:S01]  /*b4b0*/  ISETP.GE.AND P3, PT, R6, RZ, PT ;  /* 0x000000ff0600720c */ /* 0x000fe20003f66270 */
[----:B------:R-:W-:Y:S01]  /*b4c0*/  @!P4 IMAD.MOV R19, RZ, RZ, -R19 ;  /* 0x000000ffff13c224 */ /* 0x000fe200078e0a13 */
[----:B------:R-:W4:Y:S01]  /*b4d0*/  LDL R6, [R1+0x1044] ;  /* 0x0010440001067983 */ /* 0x000f220000100800 */
[----:B------:R-:W-:Y:S01]  /*b4e0*/  ISETP.GE.AND P4, PT, R3, RZ, PT ;  /* 0x000000ff0300720c */ /* 0x000fe20003f86270 */
[----:B------:R-:W-:Y:S02]  /*b4f0*/  @!P2 IMAD.MOV R22, RZ, RZ, -R22 ;  /* 0x000000ffff16a224 */ /* 0x000fe400078e0a16 */
[----:B------:R-:W-:Y:S01]  /*b500*/  @!P1 IMAD.MOV R23, RZ, RZ, -R23 ;  /* 0x000000ffff179224 */ /* 0x000fe200078e0a17 */
[----:B------:R-:W4:Y:S01]  /*b510*/  LDL R3, [R1+0x1060] ;  /* 0x0010600001037983 */ /* 0x000f220000100800 */
[----:B--2---:R-:W-:-:S03]  /*b520*/  ISETP.GE.AND P1, PT, R2, RZ, PT ;  /* 0x000000ff0200720c */ /* 0x004fc60003f26270 */
[----:B------:R-:W2:Y:S01]  /*b530*/  LDL R2, [R1+0x107c] ;  /* 0x00107c0001027983 */ /* 0x000ea20000100800 */
[----:B---3--:R-:W-:-:S03]  /*b540*/  ISETP.GE.AND P2, PT, R126, RZ, PT ;  /* 0x000000ff7e00720c */ /* 0x008fc60003f46270 */
[----:B------:R-:W3:Y:S01]  /*b550*/  LDL R126, [R1+0x1070] ;  /* 0x00107000017e7983 */ /* 0x000ee20000100800 */
[----:B------:R-:W-:Y:S01]  /*b560*/  @!P3 IMAD.MOV R21, RZ, RZ, -R21 ;  /* 0x000000ffff15b224 */ /* 0x000fe200078e0a15 */
[----:B------:R-:W-:Y:S02]  /*b570*/  ISETP.GE.AND P3, PT, R4, RZ, PT ;  /* 0x000000ff0400720c */ /* 0x000fe40003f66270 */
[----:B------:R-:W3:Y:S11]  /*b580*/  LDL R4, [R1+0x106c] ;  /* 0x00106c0001047983 */ /* 0x000ef60000100800 */
[----:B------:R-:W-:-:S02]  /*b590*/  @!P3 IMAD.MOV R26, RZ, RZ, -R26 ;  /* 0x000000ffff1ab224 */ /* 0x000fc400078e0a1a */
[----:B------:R-:W-:Y:S02]  /*b5a0*/  @!P5 IMAD.MOV R25, RZ, RZ, -R25 ;  /* 0x000000ffff19d224 */ /* 0x000fe400078e0a19 */
[----:B------:R-:W-:Y:S01]  /*b5b0*/  @!P1 IMAD.MOV R28, RZ, RZ, -R28 ;  /* 0x000000ffff1c9224 */ /* 0x000fe200078e0a1c */
[----:B----4-:R-:W-:Y:S02]  /*b5c0*/  ISETP.GE.AND P3, PT, R247, RZ, PT ;  /* 0x000000fff700720c */ /* 0x010fe40003f66270 */
[----:B------:R-:W4:Y:S01]  /*b5d0*/  LDL R247, [R1+0x108c] ;  /* 0x00108c0001f77983 */ /* 0x000f220000100800 */
[----:B------:R-:W-:-:S03]  /*b5e0*/  ISETP.GE.AND P5, PT, R5, RZ, PT ;  /* 0x000000ff0500720c */ /* 0x000fc60003fa6270 */
[----:B------:R-:W4:Y:S01]  /*b5f0*/  LDL R5, [R1+0x1088] ;  /* 0x0010880001057983 */ /* 0x000f220000100800 */
[----:B------:R-:W-:-:S03]  /*b600*/  ISETP.GE.AND P1, PT, R248, RZ, PT ;  /* 0x000000fff800720c */ /* 0x000fc60003f26270 */
[----:B------:R-:W4:Y:S01]  /*b610*/  LDL R248, [R1+0x109c] ;  /* 0x00109c0001f87983 */ /* 0x000f220000100800 */
[----:B------:R-:W-:Y:S01]  /*b620*/  @!P4 IADD3 R24, -R24, RZ, RZ ;  /* 0x000000ff1818c210 */ /* 0x000fe20007ffe1ff */
[----:B------:R-:W-:Y:S01]  /*b630*/  @!P2 IMAD.MOV R27, RZ, RZ, -R27 ;  /* 0x000000ffff1ba224 */ /* 0x000fe200078e0a1b */
[----:B------:R-:W-:Y:S01]  /*b640*/  ISETP.GE.AND P4, PT, R6, RZ, PT ;  /* 0x000000ff0600720c */ /* 0x000fe20003f86270 */
[----:B------:R-:W-:Y:S01]  /*b650*/  @!P3 IMAD.MOV R31, RZ, RZ, -R31 ;  /* 0x000000ffff1fb224 */ /* 0x000fe200078e0a1f */
[----:B------:R-:W4:Y:S01]  /*b660*/  LDL R6, [R1+0x1084] ;  /* 0x0010840001067983 */ /* 0x000f220000100800 */
[----:B------:R-:W-:Y:S02]  /*b670*/  ISETP.GE.AND P2, PT, R3, RZ, PT ;  /* 0x000000ff0300720c */ /* 0x000fe40003f46270 */
[----:B------:R-:W-:Y:S01]  /*b680*/  @!P5 IADD3 R30, -R30, RZ, RZ ;  /* 0x000000ff1e1ed210 */ /* 0x000fe20007ffe1ff */
        /* <DEDUP_REMOVED lines=9> */
[----:B------:R-:W-:Y:S01]  /*b720*/  @!P1 IMAD.MOV R33, RZ, RZ, -R33 ;  /* 0x000000ffff219224 */ /* 0x000fe200078e0a21 */
[----:B------:R-:W-:Y:S02]  /*b730*/  @!P3 IADD3 R36, -R36, RZ, RZ ;  /* 0x000000ff2424b210 */ /* 0x000fe40007ffe1ff */
        /* <DEDUP_REMOVED lines=10> */
[----:B------:R-:W-:Y:S01]  /*b7e0*/  @!P4 IMAD.MOV R39, RZ, RZ, -R39 ;  /* 0x000000ffff27c224 */ /* 0x000fe200078e0a27 */
[----:B------:R-:W-:Y:S01]  /*b7f0*/  ISETP.GE.AND P5, PT, R3, RZ, PT ;  /* 0x000000ff0300720c */ /* 0x000fe20003fa6270 */
        /* <DEDUP_REMOVED lines=47> */
[----:B------:R-:W-:Y:S02]  /*baf0*/  @!P4 IADD3 R54, -R54, RZ, RZ ;  /* 0x000000ff3636c210 */ /* 0x000fe40007ffe1ff */
[----:B------:R-:W-:Y:S02]  /*bb00*/  ISETP.GE.AND P3, PT, R3, RZ, PT ;  /* 0x000000ff0300720c */ /* 0x000fe40003f66270 */
        /* <DEDUP_REMOVED lines=21> */
[----:B------:R-:W-:Y:S02]  /*bc60*/  @!P1 IMAD.MOV R63, RZ, RZ, -R63 ;  /* 0x000000ffff3f9224 */ /* 0x000fe400078e0a3f */
[----:B------:R-:W-:Y:S01]  /*bc70*/  @!P2 IMAD.MOV R62, RZ, RZ, -R62 ;  /* 0x000000ffff3ea224 */ /* 0x000fe200078e0a3e */
        /* <DEDUP_REMOVED lines=487> */
[----:B------:R-:W-:Y:S01]  /*daf0*/  ISETP.GE.AND P3, PT, R4, RZ, PT ;  /* 0x000000ff0400720c */ /* 0x000fe20003f66270 */
[----:B------:R-:W-:Y:S01]  /*db00*/  @!P5 IMAD.MOV R227, RZ, RZ, -R227 ;  /* 0x000000ffffe3d224 */ /* 0x000fe200078e0ae3 */
[----:B------:R-:W3:Y:S11]  /*db10*/  LDL R4, [R1+0xfdc] ;  /* 0x000fdc0001047983 */ /* 0x000ef60000100800 */
[----:B------:R-:W-:Y:S01]  /*db20*/  @!P3 IMAD.MOV R228, RZ, RZ, -R228 ;  /* 0x000000ffffe4b224 */ /* 0x000fe200078e0ae4 */
[----:B------:R-:W-:Y:S01]  /*db30*/  @!P1 IADD3 R230, -R230, RZ, RZ ;  /* 0x000000ffe6e69210 */ /* 0x000fe20007ffe1ff */
[----:B------:R-:W-:Y:S01]  /*db40*/  @!P4 IMAD.MOV R226, RZ, RZ, -R226 ;  /* 0x000000ffffe2c224 */ /* 0x000fe200078e0ae2 */
[----:B----4-:R-:W-:-:S02]  /*db50*/  ISETP.GE.AND P3, PT, R247, RZ, PT ;  /* 0x000000fff700720c */ /* 0x010fc40003f66270 */
        /* <DEDUP_REMOVED lines=8> */
[----:B------:R-:W4:Y:S02]  /*dbe0*/  LDL R6, [R1+0xfb0] ;  /* 0x000fb00001067983 */ /* 0x000f240000100800 */
[----:B------:R-:W-:Y:S01]  /*dbf0*/  @!P5 IMAD.MOV R232, RZ, RZ, -R232 ;  /* 0x000000ffffe8d224 */ /* 0x000fe200078e0ae8 */
[----:B------:R-:W-:Y:S02]  /*dc00*/  ISETP.GE.AND P2, PT, R3, RZ, PT ;  /* 0x000000ff0300720c */ /* 0x000fe40003f46270 */
[----:B------:R-:W4:Y:S01]  /*dc10*/  LDL R3, [R1+0xf88] ;  /* 0x000f880001037983 */ /* 0x000f220000100800 */
[----:B--2---:R-:W-:-:S03]  /*dc20*/  ISETP.GE.AND P3, PT, R2, RZ, PT ;  /* 0x000000ff0200720c */ /* 0x004fc60003f66270 */
[----:B------:R-:W2:Y:S01]  /*dc30*/  LDL R2, [R1+0xf74] ;  /* 0x000f740001027983 */ /* 0x000ea20000100800 */
[----:B---3--:R-:W-:-:S03]  /*dc40*/  ISETP.GE.AND P5, PT, R126, RZ, PT ;  /* 0x000000ff7e00720c */ /* 0x008fc60003fa6270 */
[----:B------:R-:W3:Y:S10]  /*dc50*/  LDL R126, [R1+0xf78] ;  /* 0x000f7800017e7983 */ /* 0x000ef40000100800 */
[----:B------:R-:W-:-:S02]  /*dc60*/  @!P5 IMAD.MOV R237, RZ, RZ, -R237 ;  /* 0x000000ffffedd224 */ /* 0x000fc400078e0aed */
[----:B------:R-:W-:Y:S01]  /*dc70*/  @!P2 IMAD.MOV R234, RZ, RZ, -R234 ;  /* 0x000000ffffeaa224 */ /* 0x000fe200078e0aea */
[----:B------:R-:W-:Y:S01]  /*dc80*/  ISETP.GE.AND P2, PT, R7, RZ, PT ;  /* 0x000000ff0700720c */ /* 0x000fe20003f46270 */
[----:B------:R-:W-:Y:S01]  /*dc90*/  @!P4 IMAD.MOV R231, RZ, RZ, -R231 ;  /* 0x000000ffffe7c224 */ /* 0x000fe200078e0ae7 */
[----:B------:R-:W-:Y:S01]  /*dca0*/  ISETP.GE.AND P4, PT, R4, RZ, PT ;  /* 0x000000ff0400720c */ /* 0x000fe20003f86270 */
[----:B------:R-:W-:Y:S01]  /*dcb0*/  @!P1 IMAD.MOV R235, RZ, RZ, -R235 ;  /* 0x000000ffffeb9224 */ /* 0x000fe200078e0aeb */
[----:B------:R-:W-:Y:S01]  /*dcc0*/  ISETP.GE.AND P1, PT, R0, RZ, PT ;  /* 0x000000ff0000720c */ /* 0x000fe20003f26270 */
[----:B------:R-:W-:Y:S01]  /*dcd0*/  @!P3 IMAD.MOV R238, RZ, RZ, -R238 ;  /* 0x000000ffffeeb224 */ /* 0x000fe200078e0aee */
[----:B------:R-:W3:Y:S01]  /*dce0*/  LDL R4, [R1+0xf7c] ;  /* 0x000f7c0001047983 */ /* 0x000ee20000100800 */
[----:B----4-:R-:W-:-:S03]  /*dcf0*/  ISETP.GE.AND P5, PT, R247, RZ, PT ;  /* 0x000000fff700720c */ /* 0x010fc60003fa6270 */
[----:B------:R-:W4:Y:S01]  /*dd00*/  LDL R247, [R1+0xf70] ;  /* 0x000f700001f77983 */ /* 0x000f220000100800 */
[----:B------:R-:W-:Y:S02]  /*dd10*/  ISETP.GE.AND P3, PT, R5, RZ, PT ;  /* 0x000000ff0500720c */ /* 0x000fe40003f66270 */
[----:B------:R-:W-:Y:S01]  /*dd20*/  @!P2 IMAD.MOV R239, RZ, RZ, -R239 ;  /* 0x000000ffffefa224 */ /* 0x000fe200078e0aef */
[----:B------:R-:W-:Y:S02]  /*dd30*/  ISETP.GE.AND P2, PT, R248, RZ, PT ;  /* 0x000000fff800720c */ /* 0x000fe40003f46270 */
[----:B------:R-:W4:Y:S01]  /*dd40*/  LDL R248, [R1+0xf6c] ;  /* 0x000f6c0001f87983 */ /* 0x000f220000100800 */
[----:B------:R-:W-:-:S03]  /*dd50*/  @!P4 IADD3 R236, -R236, RZ, RZ ;  /* 0x000000ffececc210 */ /* 0x000fc60007ffe1ff */
[----:B------:R-:W4:Y:S01]  /*dd60*/  LDL.LU R10, [R1+0x30] ;  /* 0x00003000010a7983 */ /* 0x000f220000300800 */
[----:B------:R-:W-:-:S03]  /*dd70*/  ISETP.GE.AND P4, PT, R6, RZ, PT ;  /* 0x000000ff0600720c */ /* 0x000fc60003f86270 */
[----:B------:R-:W4:Y:S01]  /*dd80*/  LDL.LU R9, [R1+0x2c] ;  /* 0x00002c0001097983 */ /* 0x000f220000300800 */
[----:B------:R-:W-:-:S03]  /*dd90*/  @!P1 IMAD.MOV R240, RZ, RZ, -R240 ;  /* 0x000000fffff09224 */ /* 0x000fc600078e0af0 */
[----:B------:R-:W4:Y:S01]  /*dda0*/  LDL.LU R8, [R1+0x24] ;  /* 0x0000240001087983 */ /* 0x000f220000300800 */
[----:B------:R-:W-:Y:S01]  /*ddb0*/  ISETP.GE.AND P1, PT, R3, RZ, PT ;  /* 0x000000ff0300720c */ /* 0x000fe20003f26270 */
[----:B------:R-:W-:Y:S02]  /*ddc0*/  @!P3 IMAD.MOV R243, RZ, RZ, -R243 ;  /* 0x000000fffff3b224 */ /* 0x000fe400078e0af3 */
[----:B------:R-:W4:Y:S01]  /*ddd0*/  LDL.LU R7, [R1+0x20] ;  /* 0x0000200001077983 */ /* 0x000f220000300800 */
[----:B------:R-:W-:-:S03]  /*dde0*/  @!P5 IADD3 R242, -R242, RZ, RZ ;  /* 0x000000fff2f2d210 */ /* 0x000fc60007ffe1ff */
[----:B------:R-:W4:Y:S04]  /*ddf0*/  LDL.LU R0, [R1+0x1c] ;  /* 0x00001c0001007983 */ /* 0x000f280000300800 */
[----:B------:R-:W4:Y:S04]  /*de00*/  LDL.LU R6, [R1+0x18] ;  /* 0x0000180001067983 */ /* 0x000f280000300800 */
[----:B------:R-:W4:Y:S01]  /*de10*/  LDL.LU R3, [R1+0x14] ;  /* 0x0000140001037983 */ /* 0x000f220000300800 */
[----:B--2---:R-:W-:Y:S01]  /*de20*/  ISETP.GE.AND P3, PT, R2, RZ, PT ;  /* 0x000000ff0200720c */ /* 0x004fe20003f66270 */
[----:B------:R-:W-:Y:S01]  /*de30*/  IMAD R2, R249, UR4, RZ ;  /* 0x00000004f9027c24 */ /* 0x000fe2000f8e02ff */
[----:B---3--:R-:W-:-:S02]  /*de40*/  ISETP.GE.AND P5, PT, R126, RZ, PT ;  /* 0x000000ff7e00720c */ /* 0x008fc40003fa6270 */
[----:B------:R-:W2:Y:S04]  /*de50*/  LDL.LU R126, [R1+0x10] ;  /* 0x00001000017e7983 */ /* 0x000ea80000300800 */
[----:B------:R-:W3:Y:S04]  /*de60*/  LDL.LU R249, [R1+0x1388] ;  /* 0x0013880001f97983 */ /* 0x000ee80000300800 */
[----:B------:R-:W2:Y:S01]  /*de70*/  LDL R5, [R1+0xf68] ;  /* 0x000f680001057983 */ /* 0x000ea20000100800 */
[----:B------:R-:W-:Y:S02]  /*de80*/  @!P2 IMAD.MOV R244, RZ, RZ, -R244 ;  /* 0x000000fffff4a224 */ /* 0x000fe400078e0af4 */
[----:B------:R-:W-:Y:S01]  /*de90*/  @!P4 IMAD.MOV R241, RZ, RZ, -R241 ;  /* 0x000000fffff1c224 */ /* 0x000fe200078e0af1 */
[----:B------:R-:W-:-:S02]  /*dea0*/  ISETP.GE.AND P4, PT, R4, RZ, PT ;  /* 0x000000ff0400720c */ /* 0x000fc40003f86270 */
[----:B----4-:R-:W-:Y:S02]  /*deb0*/  ISETP.GE.AND P2, PT, R247, RZ, PT ;  /* 0x000000fff700720c */ /* 0x010fe40003f46270 */
[----:B------:R-:W1:Y:S01]  /*dec0*/  S2R R247, SR_TID.X ;  /* 0x0000000000f77919 */ /* 0x000e620000002100 */
[----:B------:R-:W-:Y:S01]  /*ded0*/  @!P1 IMAD.MOV R245, RZ, RZ, -R245 ;  /* 0x000000fffff59224 */ /* 0x000fe200078e0af5 */
[----:B------:R-:W-:-:S07]  /*dee0*/  LEA R4, P1, R2, UR6, 0x2 ;  /* 0x0000000602047c11 */ /* 0x000fce000f8210ff */
[----:B------:R-:W-:Y:S01]  /*def0*/  @!P4 IMAD.MOV R246, RZ, RZ, -R246 ;  /* 0x000000fffff6c224 */ /* 0x000fe200078e0af6 */
[----:B------:R-:W-:Y:S02]  /*df00*/  ISETP.GE.AND P4, PT, R248, RZ, PT ;  /* 0x000000fff800720c */ /* 0x000fe40003f86270 */
[----:B------:R-:W4:Y:S01]  /*df10*/  LDL.LU R248, [R1+0x1384] ;  /* 0x0013840001f87983 */ /* 0x000f220000300800 */
[C---:B------:R-:W-:Y:S02]  /*df20*/  SEL R10, R252.reuse, R10, !P0 ;  /* 0x0000000afc0a7207 */ /* 0x040fe40004000000 */
[C---:B------:R-:W-:Y:S02]  /*df30*/  SEL R9, R252.reuse, R9, !P0 ;  /* 0x00000009fc097207 */ /* 0x040fe40004000000 */
[C---:B------:R-:W-:Y:S02]  /*df40*/  SEL R8, R252.reuse, R8, !P0 ;  /* 0x00000008fc087207 */ /* 0x040fe40004000000 */
[----:B------:R-:W-:-:S02]  /*df50*/  SEL R7, R252, R7, !P0 ;  /* 0x00000007fc077207 */ /* 0x000fc40004000000 */
[----:B-1----:R-:W-:-:S05]  /*df60*/  LOP3.LUT R247, R247, 0x7f, RZ, 0xc0, !PT ;  /* 0x0000007ff7f77812 */ /* 0x002fca00078ec0ff */
[----:B------:R-:W-:Y:S01]  /*df70*/  IMAD R127, R247, R127, RZ ;  /* 0x0000007ff77f7224 */ /* 0x000fe200078e02ff */
[C---:B------:R-:W-:Y:S02]  /*df80*/  SEL R0, R252.reuse, R0, !P0 ;  /* 0x00000000fc007207 */ /* 0x040fe40004000000 */
[C---:B------:R-:W-:Y:S02]  /*df90*/  SEL R6, R252.reuse, R6, !P0 ;  /* 0x00000006fc067207 */ /* 0x040fe40004000000 */
[----:B------:R-:W-:Y:S02]  /*dfa0*/  SEL R3, R252, R3, !P0 ;  /* 0x00000003fc037207 */ /* 0x000fe40004000000 */
[----:B--2---:R-:W-:Y:S02]  /*dfb0*/  ISETP.GE.AND P6, PT, R5, RZ, PT ;  /* 0x000000ff0500720c */ /* 0x004fe40003fc6270 */
[----:B------:R-:W-:Y:S02]  /*dfc0*/  LEA.HI.X.SX32 R5, R2, UR7, 0x2, P1 ;  /* 0x0000000702057c11 */ /* 0x000fe400088f16ff */
[----:B------:R-:W2:Y:S04]  /*dfd0*/  LDL.LU R2, [R1+0xc] ;  /* 0x00000c0001027983 */ /* 0x000ea80000300800 */
[----:B------:R-:W2:Y:S04]  /*dfe0*/  LDL.LU R247, [R1+0x1380] ;  /* 0x0013800001f77983 */ /* 0x000ea80000300800 */
[----:B------:R1:W-:Y:S01]  /*dff0*/  STL [R1+0xd8], R10 ;  /* 0x0000d80a01007387 */ /* 0x0003e20000100800 */
[----:B------:R-:W-:-:S03]  /*e000*/  SEL R126, R252, R126, !P0 ;  /* 0x0000007efc7e7207 */ /* 0x000fc60004000000 */
[----:B-1----:R-:W2:Y:S04]  /*e010*/  LDL.LU R10, [R1+0x137c] ;  /* 0x00137c00010a7983 */ /* 0x002ea80000300800 */
[----:B------:R1:W-:Y:S04]  /*e020*/  STL [R1+0x28], R9 ;  /* 0x0000280901007387 */ /* 0x0003e80000100800 */
        /* <DEDUP_REMOVED lines=12> */
[----:B-1----:R-:W2:Y:S01]  /*e0f0*/  LDL.LU R126, [R1+0x1360] ;  /* 0x00136000017e7983 */ /* 0x002ea20000300800 */
[----:B----4-:R-:W-:Y:S01]  /*e100*/  @!P3 IADD3 R248, -R248, RZ, RZ ;  /* 0x000000fff8f8b210 */ /* 0x010fe20007ffe1ff */
[----:B---3--:R-:W-:Y:S01]  /*e110*/  @!P2 IMAD.MOV R249, RZ, RZ, -R249 ;  /* 0x000000fffff9a224 */ /* 0x008fe200078e0af9 */
[C---:B------:R-:W-:Y:S01]  /*e120*/  SEL R36, R252.reuse, R36, !P0 ;  /* 0x00000024fc247207 */ /* 0x040fe20004000000 */
[----:B------:R-:W-:Y:S01]  /*e130*/  @!P4 IMAD.MOV R250, RZ, RZ, -R250 ;  /* 0x000000fffffac224 */ /* 0x000fe200078e0afa */
[C---:B------:R-:W-:Y:S01]  /*e140*/  SEL R79, R252.reuse, R79, !P0 ;  /* 0x0000004ffc4f7207 */ /* 0x040fe20004000000 */
[----:B------:R-:W-:Y:S01]  /*e150*/  @!P6 IMAD.MOV R251, RZ, RZ, -R251 ;  /* 0x000000fffffbe224 */ /* 0x000fe200078e0afb */
[----:B------:R-:W-:-:S02]  /*e160*/  SEL R80, R252, R80, !P0 ;  /* 0x00000050fc507207 */ /* 0x000fc40004000000 */
[C---:B------:R-:W-:Y:S02]  /*e170*/  SEL R81, R252.reuse, R81, !P0 ;  /* 0x00000051fc517207 */ /* 0x040fe40004000000 */
[C---:B------:R-:W-:Y:S02]  /*e180*/  SEL R82, R252.reuse, R82, !P0 ;  /* 0x00000052fc527207 */ /* 0x040fe40004000000 */
[C---:B------:R-:W-:Y:S02]  /*e190*/  SEL R83, R252.reuse, R83, !P0 ;  /* 0x00000053fc537207 */ /* 0x040fe40004000000 */
[C---:B------:R-:W-:Y:S02]  /*e1a0*/  SEL R84, R252.reuse, R84, !P0 ;  /* 0x00000054fc547207 */ /* 0x040fe40004000000 */
[C---:B------:R-:W-:Y:S02]  /*e1b0*/  SEL R85, R252.reuse, R85, !P0 ;  /* 0x00000055fc557207 */ /* 0x040fe40004000000 */
        /* <DEDUP_REMOVED lines=16> */
[----:B--2---:R-:W-:-:S05]  /*e2c0*/  SEL R2, R252, R2, !P0 ;  /* 0x00000002fc027207 */ /* 0x004fca0004000000 */
[----:B------:R1:W-:Y:S01]  /*e2d0*/  STL [R1+0xbc], R2 ;  /* 0x0000bc0201007387 */ /* 0x0003e20000100800 */
[C---:B------:R-:W-:Y:S02]  /*e2e0*/  SEL R0, R252.reuse, R0, !P0 ;  /* 0x00000000fc007207 */ /* 0x040fe40004000000 */
[C---:B-1----:R-:W-:Y:S02]  /*e2f0*/  SEL R2, R252.reuse, R126, !P0 ;  /* 0x0000007efc027207 */ /* 0x042fe40004000000 */
[----:B------:R-:W2:Y:S04]  /*e300*/  LDL.LU R126, [R1+0x135c] ;  /* 0x00135c00017e7983 */ /* 0x000ea80000300800 */
[----:B------:R1:W-:Y:S02]  /*e310*/  STL [R1+0xb8], R2 ;  /* 0x0000b80201007387 */ /* 0x0003e40000100800 */
[----:B-1----:R-:W-:-:S02]  /*e320*/  SEL R2, R252, R3, !P0 ;  /* 0x00000003fc027207 */ /* 0x002fc40004000000 */
[----:B------:R-:W3:Y:S04]  /*e330*/  LDL.LU R3, [R1+0x1358] ;  /* 0x0013580001037983 */ /* 0x000ee80000300800 */
[----:B------:R1:W-:Y:S02]  /*e340*/  STL [R1+0xb4], R2 ;  /* 0x0000b40201007387 */ /* 0x0003e40000100800 */
[C---:B-1----:R-:W-:Y:S02]  /*e350*/  SEL R2, R252.reuse, R6, !P0 ;  /* 0x00000006fc027207 */ /* 0x042fe40004000000 */
[----:B------:R-:W4:Y:S04]  /*e360*/  LDL.LU R6, [R1+0x1354] ;  /* 0x0013540001067983 */ /* 0x000f280000300800 */
[----:B------:R1:W-:Y:S04]  /*e370*/  STL [R1+0xb0], R2 ;  /* 0x0000b00201007387 */ /* 0x0003e80000100800 */
[----:B------:R1:W-:Y:S02]  /*e380*/  STL [R1+0xac], R0 ;  /* 0x0000ac0001007387 */ /* 0x0003e40000100800 */
[----:B-1----:R-:W-:-:S02]  /*e390*/  SEL R2, R252, R7, !P0 ;  /* 0x00000007fc027207 */ /* 0x002fc40004000000 */
[----:B------:R-:W-:-:S03]  /*e3a0*/  SEL R0, R252, R8, !P0 ;  /* 0x00000008fc007207 */ /* 0x000fc60004000000 */
[----:B------:R1:W-:Y:S01]  /*e3b0*/  STL [R1+0xa8], R2 ;  /* 0x0000a80201007387 */ /* 0x0003e20000100800 */
[----:B------:R-:W-:-:S03]  /*e3c0*/  SEL R7, R252, R9, !P0 ;  /* 0x00000009fc077207 */ /* 0x000fc60004000000 */
[----:B------:R1:W-:Y:S02]  /*e3d0*/  STL [R1+0xa4], R0 ;  /* 0x0000a40001007387 */ /* 0x0003e40000100800 */
[C---:B-1----:R-:W-:Y:S02]  /*e3e0*/  SEL R2, R252.reuse, R10, !P0 ;  /* 0x0000000afc027207 */ /* 0x042fe40004000000 */
[----:B------:R1:W-:Y:S01]  /*e3f0*/  STL [R1+0xa0], R7 ;  /* 0x0000a00701007387 */ /* 0x0003e20000100800 */
[----:B------:R-:W-:-:S03]  /*e400*/  SEL R0, R252, R11, !P0 ;  /* 0x0000000bfc007207 */ /* 0x000fc60004000000 */
[----:B------:R1:W-:Y:S04]  /*e410*/  STL [R1+0x9c], R2 ;  /* 0x00009c0201007387 */ /* 0x0003e80000100800 */
[----:B------:R1:W-:Y:S02]  /*e420*/  STL [R1+0x98], R0 ;  /* 0x0000980001007387 */ /* 0x0003e40000100800 */
[C---:B-1----:R-:W-:Y:S02]  /*e430*/  SEL R7, R252.reuse, R12, !P0 ;  /* 0x0000000cfc077207 */ /* 0x042fe40004000000 */
[----:B------:R-:W-:-:S03]  /*e440*/  SEL R2, R252, R13, !P0 ;  /* 0x0000000dfc027207 */ /* 0x000fc60004000000 */
        /* <DEDUP_REMOVED lines=42> */
[----:B------:R-:W-:Y:S01]  /*e6f0*/  STL [R1+0x40], R7 ;  /* 0x0000400701007387 */ /* 0x000fe20000100800 */
[----:B------:R-:W-:-:S03]  /*e700*/  SEL R0, R252, R35, !P0 ;  /* 0x00000023fc007207 */ /* 0x000fc60004000000 */
[----:B------:R-:W-:Y:S04]  /*e710*/  STL [R1+0x3c], R2 ;  /* 0x00003c0201007387 */ /* 0x000fe80000100800 */
[----:B------:R1:W-:Y:S01]  /*e720*/  STL [R1+0x38], R0 ;  /* 0x0000380001007387 */ /* 0x0003e20000100800 */
[C---:B------:R-:W-:Y:S02]  /*e730*/  SEL R35, R252.reuse, R37, !P0 ;  /* 0x00000025fc237207 */ /* 0x040fe40004000000 */
[C---:B------:R-:W-:Y:S02]  /*e740*/  SEL R37, R252.reuse, R67, !P0 ;  /* 0x00000043fc257207 */ /* 0x040fe40004000000 */
[C---:B-1----:R-:W-:Y:S02]  /*e750*/  SEL R0, R252.reuse, R66, !P0 ;  /* 0x00000042fc007207 */ /* 0x042fe40004000000 */
[----:B------:R-:W-:-:S03]  /*e760*/  SEL R2, R252, R68, !P0 ;  /* 0x00000044fc027207 */ /* 0x000fc60004000000 */
[----:B------:R1:W-:Y:S04]  /*e770*/  STL [R1+0x34], R0 ;  /* 0x0000340001007387 */ /* 0x0003e80000100800 */
[----:B------:R1:W-:Y:S02]  /*e780*/  STL [R1+0x30], R37 ;  /* 0x0000302501007387 */ /* 0x0003e40000100800 */
[C---:B-1----:R-:W-:Y:S02]  /*e790*/  SEL R0, R252.reuse, R69, !P0 ;  /* 0x00000045fc007207 */ /* 0x042fe40004000000 */
        /* <DEDUP_REMOVED lines=19> */
[----:B------:R1:W-:Y:S01]  /*e8d0*/  STL [R1], R0 ;  /* 0x0000000001007387 */ /* 0x0003e20000100800 */
[----:B------:R-:W-:Y:S01]  /*e8e0*/  @!P5 IMAD.MOV R247, RZ, RZ, -R247 ;  /* 0x000000fffff7d224 */ /* 0x000fe200078e0af7 */
        /* <DEDUP_REMOVED lines=171> */
[C---:B------:R-:W-:Y:S01]  /*f3a0*/  SEL R247, R252.reuse, R247, !P0 ;  /* 0x000000f7fcf77207 */ /* 0x040fe20004000000 */
[----:B--2---:R-:W-:Y:S01]  /*f3b0*/  STL [R1+0x1868], R126 ;  /* 0x0018687e01007387 */ /* 0x004fe20000100800 */
[----:B------:R-:W-:Y:S01]  /*f3c0*/  ULDC.64 UR4, c[0x0][0x218] ;  /* 0x0000860000047ab9 */ /* 0x000fe20000000a00 */
[----:B------:R-:W-:Y:S01]  /*f3d0*/  ULDC UR59, c[0x0][0x240] ;  /* 0x00009000003b7ab9 */ /* 0x000fe20000000800 */
[C---:B-1----:R-:W-:Y:S01]  /*f3e0*/  LEA R0, P1, R127.reuse, UR4, 0x2 ;  /* 0x000000047f007c11 */ /* 0x042fe2000f8210ff */
[----:B------:R-:W-:Y:S01]  /*f3f0*/  STL [R1+0x1864], R4 ;  /* 0x0018640401007387 */ /* 0x000fe20000100800 */
[----:B------:R-:W-:Y:S01]  /*f400*/  ULDC UR4, c[0x0][0x240] ;  /* 0x0000900000047ab9 */ /* 0x000fe20000000800 */
[C---:B------:R-:W-:Y:S01]  /*f410*/  SEL R248, R252.reuse, R248, !P0 ;  /* 0x000000f8fcf87207 */ /* 0x040fe20004000000 */
[----:B------:R-:W-:Y:S01]  /*f420*/  ULDC UR46, c[0x0][0x240] ;  /* 0x00009000002e7ab9 */ /* 0x000fe20000000800 */
[----:B------:R-:W-:Y:S01]  /*f430*/  STL [R1+0x1860], R5 ;  /* 0x0018600501007387 */ /* 0x000fe20000100800 */
[----:B------:R-:W-:Y:S01]  /*f440*/  LEA.HI.X.SX32 R2, R127, UR5, 0x2, P1 ;  /* 0x000000057f027c11 */ /* 0x000fe200088f16ff */
[----:B------:R-:W-:Y:S01]  /*f450*/  ULDC UR44, c[0x0][0x240] ;  /* 0x00009000002c7ab9 */ /* 0x000fe20000000800 */
[C---:B------:R-:W-:Y:S01]  /*f460*/  SEL R249, R252.reuse, R249, !P0 ;  /* 0x000000f9fcf97207 */ /* 0x040fe20004000000 */
[----:B----4-:R-:W-:Y:S01]  /*f470*/  STL [R1+0x185c], R6 ;  /* 0x00185c0601007387 */ /* 0x010fe20000100800 */
[----:B------:R-:W-:-:S02]  /*f480*/  SEL R250, R252, R250, !P0 ;  /* 0x000000fafcfa7207 */ /* 0x000fc40004000000 */
[----:B------:R-:W-:Y:S01]  /*f490*/  SEL R251, R252, R251, !P0 ;  /* 0x000000fbfcfb7207 */ /* 0x000fe20004000000 */
[----:B---3--:R-:W-:Y:S01]  /*f4a0*/  STL [R1+0x1858], R3 ;  /* 0x0018580301007387 */ /* 0x008fe20000100800 */
[----:B------:R-:W-:Y:S01]  /*f4b0*/  IMAD R150, R150, UR46, RZ ;  /* 0x0000002e96967c24 */ /* 0x000fe2000f8e02ff */
[----:B------:R-:W-:Y:S01]  /*f4c0*/  ULDC UR46, c[0x0][0x240] ;  /* 0x00009000002e7ab9 */ /* 0x000fe20000000800 */
[----:B------:R-:W-:Y:S01]  /*f4d0*/  ULDC UR45, c[0x0][0x240] ;  /* 0x00009000002d7ab9 */ /* 0x000fe20000000800 */
[----:B------:R-:W2:Y:S01]  /*f4e0*/  LDL.LU R38, [R1+0x28] ;  /* 0x0000280001267983 */ /* 0x000ea20000300800 */
[----:B------:R-:W-:Y:S01]  /*f4f0*/  ULDC UR43, c[0x0][0x240] ;  /* 0x00009000002b7ab9 */ /* 0x000fe20000000800 */
[----:B------:R-:W-:Y:S01]  /*f500*/  IMAD R24, R24, UR59, RZ ;  /* 0x0000003b18187c24 */ /* 0x000fe2000f8e02ff */
[----:B------:R-:W-:Y:S01]  /*f510*/  ULDC UR35, c[0x0][0x240] ;  /* 0x0000900000237ab9 */ /* 0x000fe20000000800 */
[----:B------:R-:W3:Y:S01]  /*f520*/  LDL.LU R52, [R1+0xd8] ;  /* 0x0000d80001347983 */ /* 0x000ee20000300800 */
[----:B------:R-:W-:Y:S01]  /*f530*/  ULDC UR38, c[0x0][0x240] ;  /* 0x0000900000267ab9 */ /* 0x000fe20000000800 */
[----:B------:R-:W-:Y:S01]  /*f540*/  ULDC UR33, c[0x0][0x240] ;  /* 0x0000900000217ab9 */ /* 0x000fe20000000800 */
[----:B------:R-:W-:Y:S01]  /*f550*/  ULDC UR20, c[0x0][0x240] ;  /* 0x0000900000147ab9 */ /* 0x000fe20000000800 */
[----:B------:R-:W4:Y:S01]  /*f560*/  LDL.LU R51, [R1+0xd4] ;  /* 0x0000d40001337983 */ /* 0x000f220000300800 */
[----:B------:R-:W-:Y:S01]  /*f570*/  ULDC UR60, c[0x0][0x240] ;  /* 0x00009000003c7ab9 */ /* 0x000fe20000000800 */
[----:B------:R-:W-:Y:S01]  /*f580*/  ULDC UR24, c[0x0][0x240] ;  /* 0x0000900000187ab9 */ /* 0x000fe20000000800 */
[----:B------:R-:W-:Y:S01]  /*f590*/  IMAD R36, R36, UR59, RZ ;  /* 0x0000003b24247c24 */ /* 0x000fe2000f8e02ff */
[----:B------:R-:W3:Y:S01]  /*f5a0*/  LDL.LU R37, [R1+0xd0] ;  /* 0x0000d00001257983 */ /* 0x000ee20000300800 */
[----:B------:R-:W-:Y:S01]  /*f5b0*/  IMAD R35, R35, UR59, RZ ;  /* 0x0000003b23237c24 */ /* 0x000fe2000f8e02ff */
[----:B------:R-:W-:Y:S01]  /*f5c0*/  ULDC UR39, c[0x0][0x240] ;  /* 0x0000900000277ab9 */ /* 0x000fe20000000800 */
[----:B------:R-:W-:Y:S01]  /*f5d0*/  IMAD R34, R34, UR59, RZ ;  /* 0x0000003b22227c24 */ /* 0x000fe2000f8e02ff */
[----:B------:R-:W4:Y:S01]  /*f5e0*/  LDL.LU R50, [R1+0xcc] ;  /* 0x0000cc0001327983 */ /* 0x000f220000300800 */
[----:B------:R-:W-:Y:S01]  /*f5f0*/  IMAD R33, R33, UR59, RZ ;  /* 0x0000003b21217c24 */ /* 0x000fe2000f8e02ff */
[----:B------:R-:W-:Y:S01]  /*f600*/  ULDC UR37, c[0x0][0x240] ;  /* 0x0000900000257ab9 */ /* 0x000fe20000000800 */
[----:B------:R-:W-:Y:S01]  /*f610*/  ULDC UR32, c[0x0][0x240] ;  /* 0x0000900000207ab9 */ /* 0x000fe20000000800 */
[----:B------:R-:W4:Y:S01]  /*f620*/  LDL.LU R49, [R1+0xc8] ;  /* 0x0000c80001317983 */ /* 0x000f220000300800 */
[----:B------:R-:W-:Y:S01]  /*f630*/  ULDC UR40, c[0x0][0x240] ;  /* 0x0000900000287ab9 */ /* 0x000fe20000000800 */
[----:B------:R-:W-:Y:S01]  /*f640*/  ULDC UR36, c[0x0][0x240] ;  /* 0x0000900000247ab9 */ /* 0x000fe20000000800 */
[----:B------:R-:W-:Y:S01]  /*f650*/  ULDC UR41, c[0x0][0x240] ;  /* 0x0000900000297ab9 */ /* 0x000fe20000000800 */
[----:B------:R-:W4:Y:S01]  /*f660*/  LDL.LU R48, [R1+0xc4] ;  /* 0x0000c40001307983 */ /* 0x000f220000300800 */
[----:B------:R-:W-:Y:S01]  /*f670*/  ULDC UR18, c[0x0][0x240] ;  /* 0x0000900000127ab9 */ /* 0x000fe20000000800 */
[----:B------:R-:W-:Y:S01]  /*f680*/  ULDC UR42, c[0x0][0x240] ;  /* 0x00009000002a7ab9 */ /* 0x000fe20000000800 */
[----:B------:R-:W-:Y:S01]  /*f690*/  ULDC UR19, c[0x0][0x240] ;  /* 0x0000900000137ab9 */ /* 0x000fe20000000800 */
[----:B------:R-:W4:Y:S01]  /*f6a0*/  LDL.LU R47, [R1+0xc0] ;  /* 0x0000c000012f7983 */ /* 0x000f220000300800 */
[----:B------:R-:W-:Y:S01]  /*f6b0*/  IMAD R32, R32, UR59, RZ ;  /* 0x0000003b20207c24 */ /* 0x000fe2000f8e02ff */
[----:B------:R-:W-:Y:S01]  /*f6c0*/  ULDC UR34, c[0x0][0x240] ;  /* 0x0000900000227ab9 */ /* 0x000fe20000000800 */
[----:B------:R-:W-:Y:S01]  /*f6d0*/  ULDC UR31, c[0x0][0x240] ;  /* 0x00009000001f7ab9 */ /* 0x000fe20000000800 */
[----:B------:R-:W4:Y:S01]  /*f6e0*/  LDL.LU R46, [R1+0xbc] ;  /* 0x0000bc00012e7983 */ /* 0x000f220000300800 */
[----:B------:R-:W-:Y:S01]  /*f6f0*/  IMAD R31, R31, UR59, RZ ;  /* 0x0000003b1f1f7c24 */ /* 0x000fe2000f8e02ff */
[----:B------:R-:W-:Y:S01]  /*f700*/  ULDC UR30, c[0x0][0x240] ;  /* 0x00009000001e7ab9 */ /* 0x000fe20000000800 */
[----:B------:R-:W-:Y:S01]  /*f710*/  IMAD R30, R30, UR59, RZ ;  /* 0x0000003b1e1e7c24 */ /* 0x000fe2000f8e02ff */
[----:B------:R-:W4:Y:S01]  /*f720*/  LDL.LU R45, [R1+0xb8] ;  /* 0x0000b800012d7983 */ /* 0x000f220000300800 */
        /* <DEDUP_REMOVED lines=12> */
[----:B------:R-:W-:Y:S01]  /*f7f0*/  ULDC UR22, c[0x0][0x240] ;  /* 0x0000900000167ab9 */ /* 0x000fe20000000800 */
        /* <DEDUP_REMOVED lines=8> */
[----:B------:R-:W-:Y:S01]  /*f880*/  IMAD R21, R21, UR59, RZ ;  /* 0x0000003b15157c24 */ /* 0x000fe2000f8e02ff */
[----:B------:R-:W-:Y:S01]  /*f890*/  ULDC UR21, c[0x0][0x240] ;  /* 0x0000900000157ab9 */ /* 0x000fe20000000800 */
[----:B------:R-:W4:Y:S01]  /*f8a0*/  LDL.LU R39, [R1+0xa0] ;  /* 0x0000a00001277983 */ /* 0x000f220000300800 */
[----:B------:R-:W-:Y:S01]  /*f8b0*/  IMAD R20, R20, UR59, RZ ;  /* 0x0000003b14147c24 */ /* 0x000fe2000f8e02ff */
[----:B------:R-:W-:Y:S01]  /*f8c0*/  ULDC UR17, c[0x0][0x240] ;  /* 0x0000900000117ab9 */ /* 0x000fe20000000800 */
        /* <DEDUP_REMOVED lines=46> */
[----:B--2---:R-:W-:Y:S01]  /*fbb0*/  IMAD R78, R38, UR4, RZ ;  /* 0x00000004264e7c24 */ /* 0x004fe2000f8e02ff */
[----:B------:R-:W-:Y:S01]  /*fbc0*/  ULDC UR4, c[0x0][0x240] ;  /* 0x0000900000047ab9 */ /* 0x000fe20000000800 */
[----:B------:R-:W2:Y:S01]  /*fbd0*/  LDL.LU R38, [R1+0x9c] ;  /* 0x00009c0001267983 */ /* 0x000ea20000300800 */
[----:B---3--:R-:W-:-:S03]  /*fbe0*/  IMAD R75, R37, UR59, RZ ;  /* 0x0000003b254b7c24 */ /* 0x008fc6000f8e02ff */
[----:B------:R-:W3:Y:S01]  /*fbf0*/  LDL.LU R37, [R1+0x98] ;  /* 0x0000980001257983 */ /* 0x000ee20000300800 */
[----:B------:R-:W-:Y:S02]  /*fc00*/  IMAD R77, R52, UR59, RZ ;  /* 0x0000003b344d7c24 */ /* 0x000fe4000f8e02ff */
[----:B----4-:R-:W-:Y:S02]  /*fc10*/  IMAD R76, R51, UR59, RZ ;  /* 0x0000003b334c7c24 */ /* 0x010fe4000f8e02ff */
[----:B------:R-:W-:Y:S02]  /*fc20*/  IMAD R74, R50, UR59, RZ ;  /* 0x0000003b324a7c24 */ /* 0x000fe4000f8e02ff */
[----:B------:R-:W-:Y:S02]  /*fc30*/  IMAD R69, R45, UR59, RZ ;  /* 0x0000003b2d457c24 */ /* 0x000fe4000f8e02ff */
[----:B------:R-:W-:Y:S02]  /*fc40*/  IMAD R68, R44, UR59, RZ ;  /* 0x0000003b2c447c24 */ /* 0x000fe4000f8e02ff */
[----:B------:R-:W-:-:S03]  /*fc50*/  IMAD R67, R43, UR59, RZ ;  /* 0x0000003b2b437c24 */ /* 0x000fc6000f8e02ff */
[----:B------:R-:W-:Y:S01]  /*fc60*/  STL.64 [R1+0x18c0], R68 ;  /* 0x0018c04401007387 */ /* 0x000fe20000100a00 */
[----:B------:R-:W-:-:S03]  /*fc70*/  IMAD R66, R42, UR59, RZ ;  /* 0x0000003b2a427c24 */ /* 0x000fc6000f8e02ff */
[----:B------:R-:W4:Y:S04]  /*fc80*/  LDL.LU R60, [R1+0x94] ;  /* 0x00009400013c7983 */ /* 0x000f280000300800 */
[----:B------:R-:W4:Y:S01]  /*fc90*/  LDL.LU R59, [R1+0x90] ;  /* 0x00009000013b7983 */ /* 0x000f220000300800 */
[----:B------:R-:W-:-:S03]  /*fca0*/  IMAD R65, R41, UR59, RZ ;  /* 0x0000003b29417c24 */ /* 0x000fc6000f8e02ff */
[----:B------:R-:W4:Y:S01]  /*fcb0*/  LDL.LU R58, [R1+0x8c] ;  /* 0x00008c00013a7983 */ /* 0x000f220000300800 */
[----:B------:R-:W-:-:S03]  /*fcc0*/  IMAD R64, R40, UR59, RZ ;  /* 0x0000003b28407c24 */ /* 0x000fc6000f8e02ff */
[----:B------:R-:W-:Y:S04]  /*fcd0*/  STL.64 [R1+0x18b0], R66 ;  /* 0x0018b04201007387 */ /* 0x000fe80000100a00 */
[----:B------:R-:W4:Y:S04]  /*fce0*/  LDL.LU R57, [R1+0x88] ;  /* 0x0000880001397983 */ /* 0x000f280000300800 */
[----:B------:R-:W4:Y:S04]  /*fcf0*/  LDL.LU R56, [R1+0x84] ;  /* 0x0000840001387983 */ /* 0x000f280000300800 */
[----:B------:R-:W4:Y:S04]  /*fd00*/  LDL.LU R55, [R1+0x80] ;  /* 0x0000800001377983 */ /* 0x000f280000300800 */
[----:B------:R-:W4:Y:S04]  /*fd10*/  LDL.LU R54, [R1+0x7c] ;  /* 0x00007c0001367983 */ /* 0x000f280000300800 */
[----:B------:R-:W4:Y:S01]  /*fd20*/  LDL.LU R53, [R1+0x78] ;  /* 0x0000780001357983 */ /* 0x000f220000300800 */
[----:B------:R-:W-:-:S03]  /*fd30*/  IMAD R73, R49, UR59, RZ ;  /* 0x0000003b31497c24 */ /* 0x000fc6000f8e02ff */
[----:B------:R-:W4:Y:S01]  /*fd40*/  LDL.LU R52, [R1+0x74] ;  /* 0x0000740001347983 */ /* 0x000f220000300800 */
[----:B------:R-:W-:-:S03]  /*fd50*/  IMAD R72, R48, UR59, RZ ;  /* 0x0000003b30487c24 */ /* 0x000fc6000f8e02ff */
[----:B------:R1:W-:Y:S04]  /*fd60*/  STL.64 [R1+0x18b8], R64 ;  /* 0x0018b84001007387 */ /* 0x0003e80000100a00 */
[----:B------:R-:W4:Y:S04]  /*fd70*/  LDL.LU R51, [R1+0x70] ;  /* 0x0000700001337983 */ /* 0x000f280000300800 */
[----:B------:R-:W4:Y:S04]  /*fd80*/  LDL.LU R50, [R1+0x6c] ;  /* 0x00006c0001327983 */ /* 0x000f280000300800 */
[----:B------:R-:W4:Y:S04]  /*fd90*/  LDL.LU R49, [R1+0x68] ;  /* 0x0000680001317983 */ /* 0x000f280000300800 */
[----:B------:R-:W4:Y:S01]  /*fda0*/  LDL.LU R48, [R1+0x64] ;  /* 0x0000640001307983 */ /* 0x000f220000300800 */
[----:B------:R-:W-:-:S02]  /*fdb0*/  IMAD R63, R39, UR59, RZ ;  /* 0x0000003b273f7c24 */ /* 0x000fc4000f8e02ff */
[----:B------:R-:W-:Y:S02]  /*fdc0*/  IMAD R71, R47, UR59, RZ ;  /* 0x0000003b2f477c24 */ /* 0x000fe4000f8e02ff */
[----:B------:R-:W-:Y:S02]  /*fdd0*/  IMAD R70, R46, UR59, RZ ;  /* 0x0000003b2e467c24 */ /* 0x000fe4000f8e02ff */
[----:B--2---:R-:W-:-:S05]  /*fde0*/  IMAD R62, R38, UR59, RZ ;  /* 0x0000003b263e7c24 */ /* 0x004fca000f8e02ff */
[----:B------:R-:W-:Y:S04]  /*fdf0*/  STL.64 [R1+0x18a8], R62 ;  /* 0x0018a83e01007387 */ /* 0x000fe80000100a00 */
[----:B------:R-:W2:Y:S04]  /*fe00*/  LDL.LU R47, [R1+0x60] ;  /* 0x00006000012f7983 */ /* 0x000ea80000300800 */
[----:B------:R-:W2:Y:S04]  /*fe10*/  LDL.LU R46, [R1+0x5c] ;  /* 0x00005c00012e7983 */ /* 0x000ea80000300800 */
[----:B------:R-:W2:Y:S04]  /*fe20*/  LDL.LU R45, [R1+0x58] ;  /* 0x00005800012d7983 */ /* 0x000ea80000300800 */
[----:B------:R-:W2:Y:S04]  /*fe30*/  LDL.LU R44, [R1+0x54] ;  /* 0x00005400012c7983 */ /* 0x000ea80000300800 */
[----:B------:R-:W2:Y:S04]  /*fe40*/  LDL.LU R43, [R1+0x50] ;  /* 0x00005000012b7983 */ /* 0x000ea80000300800 */
[----:B------:R-:W2:Y:S01]  /*fe50*/  LDL.LU R42, [R1+0x4c] ;  /* 0x00004c00012a7983 */ /* 0x000ea20000300800 */
[----:B---3--:R-:W-:-:S03]  /*fe60*/  IMAD R61, R37, UR59, RZ ;  /* 0x0000003b253d7c24 */ /* 0x008fc6000f8e02ff */
[----:B------:R-:W3:Y:S04]  /*fe70*/  LDL.LU R41, [R1+0x48] ;  /* 0x0000480001297983 */ /* 0x000ee80000300800 */
[----:B------:R-:W3:Y:S04]  /*fe80*/  LDL.LU R40, [R1+0x44] ;  /* 0x0000440001287983 */ /* 0x000ee80000300800 */
[----:B------:R-:W3:Y:S04]  /*fe90*/  LDL.LU R39, [R1+0x40] ;  /* 0x0000400001277983 */ /* 0x000ee80000300800 */
[----:B------:R-:W3:Y:S04]  /*fea0*/  LDL.LU R38, [R1+0x3c] ;  /* 0x00003c0001267983 */ /* 0x000ee80000300800 */
[----:B------:R-:W3:Y:S01]  /*feb0*/  LDL.LU R37, [R1+0x38] ;  /* 0x0000380001257983 */ /* 0x000ee20000300800 */
[----:B----4-:R-:W-:-:S02]  /*fec0*/  IMAD R59, R59, UR59, RZ ;  /* 0x0000003b3b3b7c24 */ /* 0x010fc4000f8e02ff */
[----:B------:R-:W-:Y:S02]  /*fed0*/  IMAD R58, R58, UR59, RZ ;  /* 0x0000003b3a3a7c24 */ /* 0x000fe4000f8e02ff */
[----:B------:R-:W-:Y:S02]  /*fee0*/  IMAD R57, R57, UR59, RZ ;  /* 0x0000003b39397c24 */ /* 0x000fe4000f8e02ff */
[----:B------:R-:W-:Y:S01]  /*fef0*/  IMAD R56, R56, UR59, RZ ;  /* 0x0000003b38387c24 */ /* 0x000fe2000f8e02ff */
[----:B------:R-:W-:Y:S01]  /*ff00*/  STL.64 [R1+0x18a0], R58 ;  /* 0x0018a03a01007387 */ /* 0x000fe20000100a00 */
[----:B------:R-:W-:Y:S02]  /*ff10*/  IMAD R55, R55, UR59, RZ ;  /* 0x0000003b37377c24 */ /* 0x000fe4000f8e02ff */
[----:B------:R-:W-:Y:S01]  /*ff20*/  IMAD R54, R54, UR59, RZ ;  /* 0x0000003b36367c24 */ /* 0x000fe2000f8e02ff */
[----:B------:R4:W-:Y:S01]  /*ff30*/  STL.64 [R1+0x1890], R56 ;  /* 0x0018903801007387 */ /* 0x0009e20000100a00 */
[----:B------:R-:W-:-:S02]  /*ff40*/  IMAD R53, R53, UR59, RZ ;  /* 0x0000003b35357c24 */ /* 0x000fc4000f8e02ff */
[----:B------:R-:W-:Y:S01]  /*ff50*/  IMAD R52, R52, UR59, RZ ;  /* 0x0000003b34347c24 */ /* 0x000fe2000f8e02ff */
[----:B------:R4:W-:Y:S01]  /*ff60*/  STL.64 [R1+0x1878], R54 ;  /* 0x0018783601007387 */ /* 0x0009e20000100a00 */
[----:B------:R-:W-:Y:S02]  /*ff70*/  IMAD R51, R51, UR59, RZ ;  /* 0x0000003b33337c24 */ /* 0x000fe4000f8e02ff */
[----:B------:R-:W-:Y:S01]  /*ff80*/  IMAD R50, R50, UR59, RZ ;  /* 0x0000003b32327c24 */ /* 0x000fe2000f8e02ff */
[----:B------:R-:W-:Y:S01]  /*ff90*/  STL.64 [R1+0x1870], R52 ;  /* 0x0018703401007387 */ /* 0x000fe20000100a00 */
[----:B------:R-:W-:Y:S02]  /*ffa0*/  IMAD R49, R49, UR59, RZ ;  /* 0x0000003b31317c24 */ /* 0x000fe4000f8e02ff */
[----:B------:R-:W-:Y:S01]  /*ffb0*/  IMAD R48, R48, UR59, RZ ;  /* 0x0000003b30307c24 */ /* 0x000fe2000f8e02ff */
[----:B------:R-:W-:Y:S04]  /*ffc0*/  STL.64 [R1+0x1880], R50 ;  /* 0x0018803201007387 */ /* 0x000fe80000100a00 */
[----:B------:R2:W-:Y:S04]  /*ffd0*/  STL.64 [R1+0x1888], R48 ;  /* 0x0018883001007387 */ /* 0x0005e80000100a00 */
[----:B------:R2:W-:Y:S04]  /*ffe0*/  STL [R1+0x1898], R49 ;  /* 0x0018983101007387 */ /* 0x0005e80000100800 */
[----:B------:R-:W3:Y:S04]  /*fff0*/  LDL.LU R127, [R1+0x34] ;  /* 0x00003400017f7983 */ /* 0x000ee80000300800 */
[----:B------:R-:W3:Y:S04]  /*10000*/  LDL.LU R252, [R1+0x30] ;  /* 0x0000300001fc7983 */ /* 0x000ee80000300800 */
[----:B-1----:R-:W2:Y:S04]  /*10010*/  LDL.LU R64, [R1+0x10] ;  /* 0x0000100001407983 */ /* 0x002ea80000300800 */
[----:B------:R-:W3:Y:S04]  /*10020*/  LDL.LU R4, [R1+0x1c] ;  /* 0x00001c0001047983 */ /* 0x000ee80000300800 */
[----:B------:R-:W3:Y:S04]  /*10030*/  LDL.LU R65, [R1+0x24] ;  /* 0x0000240001417983 */ /* 0x000ee80000300800 */
[----:B------:R-:W3:Y:S04]  /*10040*/  LDL.LU R66, [R1+0x2c] ;  /* 0x00002c0001427983 */ /* 0x000ee80000300800 */
[----:B------:R-:W3:Y:S04]  /*10050*/  LDL.LU R67, [R1+0x20] ;  /* 0x0000200001437983 */ /* 0x000ee80000300800 */
[----:B------:R-:W3:Y:S04]  /*10060*/  LDL.LU R68, [R1+0x18] ;  /* 0x0000180001447983 */ /* 0x000ee80000300800 */
[----:B------:R-:W3:Y:S04]  /*10070*/  LDL.LU R6, [R1+0x14] ;  /* 0x0000140001067983 */ /* 0x000ee80000300800 */
[----:B------:R-:W3:Y:S04]  /*10080*/  LDL.LU R3, [R1+0xc] ;  /* 0x00000c0001037983 */ /* 0x000ee80000300800 */
[----:B------:R-:W3:Y:S04]  /*10090*/  LDL.LU R5, [R1+0x8] ;  /* 0x0000080001057983 */ /* 0x000ee80000300800 */
[----:B------:R-:W3:Y:S01]  /*100a0*/  LDL.LU R69, [R1+0x4] ;  /* 0x0000040001457983 */ /* 0x000ee20000300800 */
[----:B------:R-:W-:Y:S01]  /*100b0*/  IMAD R152, R152, UR44, RZ ;  /* 0x0000002c98987c24 */ /* 0x000fe2000f8e02ff */
[----:B----4-:R-:W-:Y:S01]  /*100c0*/  LEA R56, P1, R78, R0, 0x2 ;  /* 0x000000004e387211 */ /* 0x010fe200078210ff */
[----:B------:R-:W-:Y:S01]  /*100d0*/  ULDC UR44, c[0x0][0x240] ;  /* 0x00009000002c7ab9 */ /* 0x000fe20000000800 */
[----:B------:R-:W4:Y:S01]  /*100e0*/  LDL.LU R126, [R1] ;  /* 0x00000000017e7983 */ /* 0x000f220000300800 */
[----:B------:R-:W-:Y:S01]  /*100f0*/  IMAD R54, R208, UR46, RZ ;  /* 0x0000002ed0367c24 */ /* 0x000fe2000f8e02ff */
[----:B------:R-:W-:Y:S01]  /*10100*/  LEA.HI.X.SX32 R57, R78, R2, 0x2, P1 ;  /* 0x000000024e397211 */ /* 0x000fe200008f16ff */
[----:B------:R-:W-:Y:S01]  /*10110*/  IMAD R151, R151, UR45, RZ ;  /* 0x0000002d97977c24 */ /* 0x000fe2000f8e02ff */
[----:B------:R-:W-:Y:S01]  /*10120*/  ULDC UR45, c[0x0][0x240] ;  /* 0x00009000002d7ab9 */ /* 0x000fe20000000800 */
[----:B------:R-:W-:Y:S01]  /*10130*/  IMAD R208, R210, UR44, RZ ;  /* 0x0000002cd2d07c24 */ /* 0x000fe2000f8e02ff */
[C---:B------:R-:W-:Y:S01]  /*10140*/  LEA R210, P3, R76.reuse, R0, 0x2 ;  /* 0x000000004cd27211 */ /* 0x040fe200078610ff */
[----:B------:R-:W-:Y:S01]  /*10150*/  IMAD R153, R153, UR43, RZ ;  /* 0x0000002b99997c24 */ /* 0x000fe2000f8e02ff */
[----:B------:R-:W-:Y:S01]  /*10160*/  ULDC UR43, c[0x0][0x240] ;  /* 0x00009000002b7ab9 */ /* 0x000fe20000000800 */
[----:B------:R-:W-:Y:S01]  /*10170*/  IMAD R55, R209, UR45, RZ ;  /* 0x0000002dd1377c24 */ /* 0x000fe2000f8e02ff */
[----:B------:R-:W-:Y:S01]  /*10180*/  STL [R1+0x186c], R24 ;  /* 0x00186c1801007387 */ /* 0x000fe20000100800 */
[----:B------:R-:W-:Y:S01]  /*10190*/  IMAD R209, R211, UR43, RZ ;  /* 0x0000002bd3d17c24 */ /* 0x000fe2000f8e02ff */
[----:B------:R-:W-:-:S02]  /*101a0*/  LEA.HI.X.SX32 R211, R76, R2, 0x2, P3 ;  /* 0x000000024cd37211 */ /* 0x000fc400018f16ff */
[----:B------:R-:W-:Y:S01]  /*101b0*/  STL.64 [R1+0x8b0], R56 ;  /* 0x0008b03801007387 */ /* 0x000fe20000100a00 */
[----:B--2---:R-:W-:Y:S01]  /*101c0*/  IMAD R48, R64, UR59, RZ ;  /* 0x0000003b40307c24 */ /* 0x004fe2000f8e02ff */
[----:B------:R-:W-:Y:S01]  /*101d0*/  LEA R64, P4, R75, R0, 0x2 ;  /* 0x000000004b407211 */ /* 0x000fe200078810ff */
[----:B---3--:R-:W-:-:S03]  /*101e0*/  IMAD R52, R65, UR59, RZ ;  /* 0x0000003b41347c24 */ /* 0x008fc6000f8e02ff */
[----:B------:R-:W-:Y:S01]  /*101f0*/  LEA.HI.X.SX32 R65, R75, R2, 0x2, P4 ;  /* 0x000000024b417211 */ /* 0x000fe200020f16ff */
[----:B------:R-:W-:Y:S01]  /*10200*/  IMAD R53, R66, UR59, RZ ;  /* 0x0000003b42357c24 */ /* 0x000fe2000f8e02ff */
[-C--:B------:R-:W-:Y:S01]  /*10210*/  LEA R66, P5, R74, R0.reuse, 0x2 ;  /* 0x000000004a427211 */ /* 0x080fe200078a10ff */
[----:B------:R-:W-:Y:S01]  /*10220*/  IMAD R63, R68, UR59, RZ ;  /* 0x0000003b443f7c24 */ /* 0x000fe2000f8e02ff */
[----:B------:R-:W-:Y:S01]  /*10230*/  LEA R68, P2, R77, R0, 0x2 ;  /* 0x000000004d447211 */ /* 0x000fe200078410ff */
[----:B------:R-:W-:Y:S01]  /*10240*/  IMAD R62, R67, UR59, RZ ;  /* 0x0000003b433e7c24 */ /* 0x000fe2000f8e02ff */
[-C--:B------:R-:W-:Y:S01]  /*10250*/  LEA.HI.X.SX32 R67, R74, R2.reuse, 0x2, P5 ;  /* 0x000000024a437211 */ /* 0x080fe200028f16ff */
[----:B------:R-:W-:Y:S01]  /*10260*/  IMAD R49, R69, UR59, RZ ;  /* 0x0000003b45317c24 */ /* 0x000fe2000f8e02ff */
[----:B------:R-:W-:-:S05]  /*10270*/  LEA.HI.X.SX32 R69, R77, R2, 0x2, P2 ;  /* 0x000000024d457211 */ /* 0x000fca00010f16ff */
[----:B------:R1:W-:Y:S04]  /*10280*/  STL.64 [R1+0x248], R68 ;  /* 0x0002484401007387 */ /* 0x0003e80000100a00 */
[----:B-1----:R-:W2:Y:S04]  /*10290*/  LDL.LU.64 R68, [R1+0x18c0] ;  /* 0x0018c00001447983 */ /* 0x002ea80000300a00 */
[----:B------:R-:W-:Y:S04]  /*102a0*/  STL.64 [R1+0x240], R210 ;  /* 0x000240d201007387 */ /* 0x000fe80000100a00 */
[----:B------:R1:W-:Y:S04]  /*102b0*/  STL.64 [R1+0x238], R64 ;  /* 0x0002384001007387 */ /* 0x0003e80000100a00 */
[----:B-1----:R-:W3:Y:S04]  /*102c0*/  LDL.LU.64 R64, [R1+0x18b8] ;  /* 0x0018b80001407983 */ /* 0x002ee80000300a00 */
[----:B------:R1:W-:Y:S04]  /*102d0*/  STL.64 [R1+0x230], R66 ;  /* 0x0002304201007387 */ /* 0x0003e80000100a00 */
[----:B-1----:R-:W3:Y:S01]  /*102e0*/  LDL.LU.64 R66, [R1+0x18b0] ;  /* 0x0018b00001427983 */ /* 0x002ee20000300a00 */
[----:B------:R-:W-:-:S02]  /*102f0*/  IMAD R6, R6, UR59, RZ ;  /* 0x0000003b06067c24 */ /* 0x000fc4000f8e02ff */
[----:B------:R-:W-:Y:S01]  /*10300*/  IMAD R161, R161, UR35, RZ ;  /* 0x00000023a1a17c24 */ /* 0x000fe2000f8e02ff */
[----:B------:R-:W-:Y:S01]  /*10310*/  ULDC UR35, c[0x0][0x240] ;  /* 0x0000900000237ab9 */ /* 0x000fe20000000800 */
[----:B------:R-:W-:Y:S02]  /*10320*/  IMAD R4, R4, UR59, RZ ;  /* 0x0000003b04047c24 */ /* 0x000fe4000f8e02ff */
[----:B------:R-:W-:Y:S01]  /*10330*/  IMAD R158, R158, UR38, RZ ;  /* 0x000000269e9e7c24 */ /* 0x000fe2000f8e02ff */
[----:B------:R-:W-:Y:S01]  /*10340*/  ULDC UR38, c[0x0][0x240] ;  /* 0x0000900000267ab9 */ /* 0x000fe20000000800 */
[----:B------:R-:W-:Y:S02]  /*10350*/  IMAD R3, R3, UR59, RZ ;  /* 0x0000003b03037c24 */ /* 0x000fe4000f8e02ff */
[----:B----4-:R-:W-:Y:S02]  /*10360*/  IMAD R50, R126, UR59, RZ ;  /* 0x0000003b7e327c24 */ /* 0x010fe4000f8e02ff */
[----:B------:R-:W-:Y:S01]  /*10370*/  IMAD R163, R163, UR33, RZ ;  /* 0x00000021a3a37c24 */ /* 0x000fe2000f8e02ff */
[----:B------:R-:W-:Y:S01]  /*10380*/  ULDC UR33, c[0x0][0x240] ;  /* 0x0000900000217ab9 */ /* 0x000fe20000000800 */
[----:B------:R-:W-:-:S02]  /*10390*/  IMAD R5, R5, UR59, RZ ;  /* 0x0000003b05057c24 */ /* 0x000fc4000f8e02ff */
[----:B------:R-:W-:Y:S01]  /*103a0*/  IMAD R178, R178, UR20, RZ ;  /* 0x00000014b2b27c24 */ /* 0x000fe2000f8e02ff */
[----:B------:R-:W-:Y:S01]  /*103b0*/  ULDC UR20, c[0x0][0x240] ;  /* 0x0000900000147ab9 */ /* 0x000fe20000000800 */
[----:B------:R-:W-:Y:S02]  /*103c0*/  IMAD R126, R219, UR35, RZ ;  /* 0x00000023db7e7c24 */ /* 0x000fe4000f8e02ff */
[----:B------:R-:W-:Y:S01]  /*103d0*/  IMAD R166, R166, UR60, RZ ;  /* 0x0000003ca6a67c24 */ /* 0x000fe2000f8e02ff */
[----:B------:R-:W-:Y:S01]  /*103e0*/  ULDC UR60, c[0x0][0x240] ;  /* 0x00009000003c7ab9 */ /* 0x000fe20000000800 */
[----:B------:R-:W-:Y:S02]  /*103f0*/  IMAD R24, R216, UR38, RZ ;  /* 0x00000026d8187c24 */ /* 0x000fe4000f8e02ff */
[----:B------:R-:W-:Y:S02]  /*10400*/  IMAD.MOV.U32 R219, RZ, RZ, R6 ;  /* 0x000000ffffdb7224 */ /* 0x000fe400078e0006 */
[----:B------:R-:W-:-:S02]  /*10410*/  IMAD R6, R221, UR33, RZ ;  /* 0x00000021dd067c24 */ /* 0x000fc4000f8e02ff */
[----:B------:R-:W-:Y:S02]  /*10420*/  IMAD.MOV.U32 R216, RZ, RZ, R4 ;  /* 0x000000ffffd87224 */ /* 0x000fe400078e0004 */
[----:B------:R-:W-:Y:S02]  /*10430*/  IMAD.MOV.U32 R221, RZ, RZ, R3 ;  /* 0x000000ffffdd7224 */ /* 0x000fe400078e0003 */
[----:B------:R-:W-:Y:S02]  /*10440*/  IMAD R4, R236, UR20, RZ ;  /* 0x00000014ec047c24 */ /* 0x000fe4000f8e02ff */
[----:B------:R-:W-:Y:S01]  /*10450*/  IMAD R3, R224, UR60, RZ ;  /* 0x0000003ce0037c24 */ /* 0x000fe2000f8e02ff */
[----:B------:R-:W-:Y:S01]  /*10460*/  MOV R224, R5 ;  /* 0x0000000500e07202 */ /* 0x000fe20000000f00 */
[----:B------:R-:W-:Y:S02]  /*10470*/  IMAD.MOV.U32 R236, RZ, RZ, R48 ;  /* 0x000000ffffec7224 */ /* 0x000fe400078e0030 */
[----:B------:R-:W-:Y:S01]  /*10480*/  IMAD R174, R174, UR24, RZ ;  /* 0x00000018aeae7c24 */ /* 0x000fe2000f8e02ff */
[----:B------:R-:W-:Y:S01]  /*10490*/  ULDC UR24, c[0x0][0x240] ;  /* 0x0000900000187ab9 */ /* 0x000fe20000000800 */
[----:B------:R-:W-:Y:S01]  /*104a0*/  LEA R58, P6, R73, R0, 0x2 ;  /* 0x00000000493a7211 */ /* 0x000fe200078c10ff */
[----:B------:R-:W-:-:S02]  /*104b0*/  IMAD R5, R232, UR24, RZ ;  /* 0x00000018e8057c24 */ /* 0x000fc4000f8e02ff */
[----:B------:R-:W-:Y:S01]  /*104c0*/  IMAD.MOV.U32 R78, RZ, RZ, R236 ;  /* 0x000000ffff4e7224 */ /* 0x000fe200078e00ec */
[----:B------:R-:W-:Y:S01]  /*104d0*/  MOV R236, R224 ;  /* 0x000000e000ec7202 */ /* 0x000fe20000000f00 */
[----:B------:R-:W-:Y:S01]  /*104e0*/  IMAD.MOV.U32 R232, RZ, RZ, R49 ;  /* 0x000000ffffe87224 */ /* 0x000fe200078e0031 */
[-C--:B------:R-:W-:Y:S01]  /*104f0*/  LEA R48, P0, R72, R0.reuse, 0x2 ;  /* 0x0000000048307211 */ /* 0x080fe200078010ff */
[----:B------:R-:W-:Y:S01]  /*10500*/  IMAD.MOV.U32 R76, RZ, RZ, R50 ;  /* 0x000000ffff4c7224 */ /* 0x000fe200078e0032 */
[----:B------:R-:W-:Y:S01]  /*10510*/  LEA R56, P1, R71, R0, 0x2 ;  /* 0x0000000047387211 */ /* 0x000fe200078210ff */
[----:B------:R-:W-:Y:S01]  /*10520*/  IMAD.MOV.U32 R224, RZ, RZ, R219 ;  /* 0x000000ffffe07224 */ /* 0x000fe200078e00db */
[----:B------:R-:W-:Y:S01]  /*10530*/  LEA.HI.X.SX32 R59, R73, R2, 0x2, P6 ;  /* 0x00000002493b7211 */ /* 0x000fe200030f16ff */
[----:B------:R-:W-:Y:S01]  /*10540*/  IMAD.MOV.U32 R219, RZ, RZ, R62 ;  /* 0x000000ffffdb7224 */ /* 0x000fe200078e003e */
[----:B------:R-:W-:Y:S01]  /*10550*/  LEA R62, P2, R70, R0, 0x2 ;  /* 0x00000000463e7211 */ /* 0x000fe200078410ff */
[----:B------:R-:W-:Y:S01]  /*10560*/  IMAD.MOV.U32 R77, RZ, RZ, R232 ;  /* 0x000000ffff4d7224 */ /* 0x000fe200078e00e8 */
[-C--:B------:R-:W-:Y:S01]  /*10570*/  LEA.HI.X.SX32 R49, R72, R2.reuse, 0x2, P0 ;  /* 0x0000000248317211 */ /* 0x080fe200000f16ff */
[----:B------:R-:W-:Y:S01]  /*10580*/  IMAD.MOV.U32 R232, RZ, RZ, R221 ;  /* 0x000000ffffe87224 */ /* 0x000fe200078e00dd */
[-C--:B------:R-:W-:Y:S01]  /*10590*/  LEA.HI.X.SX32 R57, R71, R2.reuse, 0x2, P1 ;  /* 0x0000000247397211 */ /* 0x080fe200008f16ff */
[----:B------:R-:W-:Y:S01]  /*105a0*/  IMAD.MOV.U32 R221, RZ, RZ, R63 ;  /* 0x000000ffffdd7224 */ /* 0x000fe200078e003f */
[----:B------:R-:W-:Y:S01]  /*105b0*/  LEA.HI.X.SX32 R63, R70, R2, 0x2, P2 ;  /* 0x00000002463f7211 */ /* 0x000fe200010f16ff */
[----:B------:R-:W-:Y:S01]  /*105c0*/  IMAD.MOV.U32 R71, RZ, RZ, R51 ;  /* 0x000000ffff477224 */ /* 0x000fe200078e0033 */
[----:B--2---:R-:W-:-:S02]  /*105d0*/  LEA R50, P4, R68, R0, 0x2 ;  /* 0x0000000044327211 */ /* 0x004fc400078810ff */
[----:B------:R-:W-:-:S03]  /*105e0*/  LEA R210, P3, R69, R0, 0x2 ;  /* 0x0000000045d27211 */ /* 0x000fc600078610ff */
[----:B------:R-:W-:Y:S01]  /*105f0*/  STL [R1+0x200], R50 ;  /* 0x0002003201007387 */ /* 0x000fe20000100800 */
[----:B------:R-:W-:-:S03]  /*10600*/  LEA.HI.X.SX32 R211, R69, R2, 0x2, P3 ;  /* 0x0000000245d37211 */ /* 0x000fc600018f16ff */
[----:B------:R-:W-:Y:S01]  /*10610*/  STL.64 [R1+0x228], R58 ;  /* 0x0002283a01007387 */ /* 0x000fe20000100a00 */
[----:B------:R-:W-:-:S03]  /*10620*/  LEA.HI.X.SX32 R71, R68, R2, 0x2, P4 ;  /* 0x0000000244477211 */ /* 0x000fc600020f16ff */
[----:B------:R3:W-:Y:S04]  /*10630*/  STL.64 [R1+0x220], R48 ;  /* 0x0002203001007387 */ /* 0x0007e80000100a00 */
[----:B------:R1:W-:Y:S04]  /*10640*/  STL.64 [R1+0x218], R56 ;  /* 0x0002183801007387 */ /* 0x0003e80000100a00 */
[----:B------:R2:W-:Y:S01]  /*10650*/  STL.64 [R1+0x210], R62 ;  /* 0x0002103e01007387 */ /* 0x0005e20000100a00 */
[-C--:B---3--:R-:W-:Y:S02]  /*10660*/  LEA R48, P0, R65, R0.reuse, 0x2 ;  /* 0x0000000041307211 */ /* 0x088fe400078010ff */
[-C--:B-1----:R-:W-:Y:S01]  /*10670*/  LEA R56, P1, R64, R0.reuse, 0x2 ;  /* 0x0000000040387211 */ /* 0x082fe200078210ff */
[----:B--2---:R-:W2:Y:S01]  /*10680*/  LDL.LU.64 R62, [R1+0x18a8] ;  /* 0x0018a800013e7983 */ /* 0x004ea20000300a00 */
[----:B------:R-:W-:-:S02]  /*10690*/  LEA R74, P5, R67, R0, 0x2 ;  /* 0x00000000434a7211 */ /* 0x000fc400078a10ff */
[C---:B------:R-:W-:Y:S02]  /*106a0*/  LEA R58, P6, R66.reuse, R0, 0x2 ;  /* 0x00000000423a7211 */ /* 0x040fe400078c10ff */
[-C--:B------:R-:W-:Y:S02]  /*106b0*/  LEA.HI.X.SX32 R75, R67, R2.reuse, 0x2, P5 ;  /* 0x00000002434b7211 */ /* 0x080fe400028f16ff */
[-C--:B------:R-:W-:Y:S01]  /*106c0*/  LEA.HI.X.SX32 R59, R66, R2.reuse, 0x2, P6 ;  /* 0x00000002423b7211 */ /* 0x080fe200030f16ff */
[----:B------:R-:W-:Y:S01]  /*106d0*/  STL.64 [R1+0x208], R210 ;  /* 0x000208d201007387 */ /* 0x000fe20000100a00 */
[----:B------:R-:W-:-:S03]  /*106e0*/  LEA.HI.X.SX32 R49, R65, R2, 0x2, P0 ;  /* 0x0000000241317211 */ /* 0x000fc600000f16ff */
[----:B------:R-:W-:Y:S01]  /*106f0*/  STL [R1+0x204], R71 ;  /* 0x0002044701007387 */ /* 0x000fe20000100800 */
[----:B------:R-:W-:-:S03]  /*10700*/  LEA.HI.X.SX32 R57, R64, R2, 0x2, P1 ;  /* 0x0000000240397211 */ /* 0x000fc600008f16ff */
[----:B------:R-:W-:Y:S04]  /*10710*/  STL.64 [R1+0x1f8], R74 ;  /* 0x0001f84a01007387 */ /* 0x000fe80000100a00 */
[----:B------:R1:W-:Y:S04]  /*10720*/  STL.64 [R1+0x1f0], R58 ;  /* 0x0001f03a01007387 */ /* 0x0003e80000100a00 */
[----:B-1----:R-:W3:Y:S04]  /*10730*/  LDL.LU.64 R58, [R1+0x18a0] ;  /* 0x0018a000013a7983 */ /* 0x002ee80000300a00 */
[----:B------:R1:W-:Y:S04]  /*10740*/  STL.64 [R1+0x1e8], R48 ;  /* 0x0001e83001007387 */ /* 0x0003e80000100a00 */
[----:B-1----:R-:W4:Y:S04]  /*10750*/  LDL.LU R49, [R1+0x1898] ;  /* 0x0018980001317983 */ /* 0x002f280000300800 */
[----:B------:R1:W-:Y:S04]  /*10760*/  STL.64 [R1+0x1e0], R56 ;  /* 0x0001e03801007387 */ /* 0x0003e80000100a00 */
[----:B-1----:R-:W4:Y:S01]  /*10770*/  LDL.LU.64 R56, [R1+0x1890] ;  /* 0x0018900001387983 */ /* 0x002f220000300a00 */
[----:B------:R-:W-:Y:S01]  /*10780*/  MOV R70, R50 ;  /* 0x0000003200467202 */ /* 0x000fe20000000f00 */
[----:B------:R-:W-:-:S02]  /*10790*/  IMAD.MOV.U32 R210, RZ, RZ, R54 ;  /* 0x000000ffffd27224 */ /* 0x000fc400078e0036 */
[----:B------:R-:W-:Y:S02]  /*107a0*/  IMAD R60, R60, UR59, RZ ;  /* 0x0000003b3c3c7c24 */ /* 0x000fe4000f8e02ff */
[----:B------:R-:W-:Y:S01]  /*107b0*/  IMAD.MOV.U32 R74, RZ, RZ, R76 ;  /* 0x000000ffff4a7224 */ /* 0x000fe200078e004c */
[----:B------:R-:W-:Y:S01]  /*107c0*/  MOV R76, R236 ;  /* 0x000000ec004c7202 */ /* 0x000fe20000000f00 */
[----:B------:R-:W-:Y:S01]  /*107d0*/  IMAD.MOV.U32 R236, RZ, RZ, R224 ;  /* 0x000000ffffec7224 */ /* 0x000fe200078e00e0 */
[C---:B------:R-:W-:Y:S01]  /*107e0*/  LEA R70, P4, R61.reuse, R0, 0x2 ;  /* 0x000000003d467211 */ /* 0x040fe200078810ff */
[----:B------:R-:W-:Y:S02]  /*107f0*/  IMAD.MOV.U32 R211, RZ, RZ, R55 ;  /* 0x000000ffffd37224 */ /* 0x000fe400078e0037 */
[----:B------:R-:W-:Y:S01]  /*10800*/  IMAD.MOV.U32 R224, RZ, RZ, R219 ;  /* 0x000000ffffe07224 */ /* 0x000fe200078e00db */
[----:B------:R-:W-:Y:S01]  /*10810*/  MOV R219, R52 ;  /* 0x0000003400db7202 */ /* 0x000fe20000000f00 */
[----:B------:R-:W-:Y:S01]  /*10820*/  IMAD.MOV.U32 R75, RZ, RZ, R77 ;  /* 0x000000ffff4b7224 */ /* 0x000fe200078e004d */
[----:B------:R-:W-:Y:S01]  /*10830*/  LEA R52, P5, R60, R0, 0x2 ;  /* 0x000000003c347211 */ /* 0x000fe200078a10ff */
[----:B------:R-:W-:Y:S01]  /*10840*/  IMAD.MOV.U32 R77, RZ, RZ, R232 ;  /* 0x000000ffff4d7224 */ /* 0x000fe200078e00e8 */
[----:B------:R-:W-:Y:S01]  /*10850*/  LEA.HI.X.SX32 R71, R61, R2, 0x2, P4 ;  /* 0x000000023d477211 */ /* 0x000fe200020f16ff */
[----:B------:R-:W-:-:S02]  /*10860*/  IMAD.MOV.U32 R232, RZ, RZ, R221 ;  /* 0x000000ffffe87224 */ /* 0x000fc400078e00dd */
[----:B------:R-:W-:Y:S01]  /*10870*/  IMAD.MOV.U32 R221, RZ, RZ, R53 ;  /* 0x000000ffffdd7224 */ /* 0x000fe200078e0035 */
[----:B------:R-:W-:Y:S02]  /*10880*/  LEA.HI.X.SX32 R53, R60, R2, 0x2, P5 ;  /* 0x000000023c357211 */ /* 0x000fe400028f16ff */
[CC--:B--2---:R-:W-:Y:S02]  /*10890*/  LEA R50, P2, R63.reuse, R0.reuse, 0x2 ;  /* 0x000000003f327211 */ /* 0x0c4fe400078410ff */
[C---:B------:R-:W-:Y:S02]  /*108a0*/  LEA R54, P3, R62.reuse, R0, 0x2 ;  /* 0x000000003e367211 */ /* 0x040fe400078610ff */
[-C--:B------:R-:W-:Y:S02]  /*108b0*/  LEA.HI.X.SX32 R51, R63, R2.reuse, 0x2, P2 ;  /* 0x000000023f337211 */ /* 0x080fe400010f16ff */
[----:B------:R-:W-:Y:S02]  /*108c0*/  LEA.HI.X.SX32 R55, R62, R2, 0x2, P3 ;  /* 0x000000023e377211 */ /* 0x000fe400018f16ff */
[----:B---3--:R-:W-:-:S05]  /*108d0*/  LEA R48, P0, R58, R0, 0x2 ;  /* 0x000000003a307211 */ /* 0x008fca00078010ff */
[----:B------:R1:W-:Y:S01]  /*108e0*/  STL [R1+0x1b0], R48 ;  /* 0x0001b03001007387 */ /* 0x0003e20000100800 */
[----:B------:R-:W-:Y:S02]  /*108f0*/  IMAD.MOV.U32 R64, RZ, RZ, R48 ;  /* 0x000000ffff407224 */ /* 0x000fe400078e0030 */
[----:B----4-:R-:W-:Y:S02]  /*10900*/  IMAD.MOV.U32 R65, RZ, RZ, R49 ;  /* 0x000000ffff417224 */ /* 0x010fe400078e0031 */
[----:B-1----:R-:W2:Y:S04]  /*10910*/  LDL.LU.64 R48, [R1+0x1888] ;  /* 0x0018880001307983 */ /* 0x002ea80000300a00 */
[----:B------:R1:W-:Y:S01]  /*10920*/  STL.64 [R1+0x1d8], R50 ;  /* 0x0001d83201007387 */ /* 0x0003e20000100a00 */
[----:B------:R-:W-:-:S02]  /*10930*/  LEA R72, P1, R57, R0, 0x2 ;  /* 0x0000000039487211 */ /* 0x000fc400078210ff */
[-C--:B------:R-:W-:Y:S01]  /*10940*/  LEA R68, P2, R56, R0.reuse, 0x2 ;  /* 0x0000000038447211 */ /* 0x080fe200078410ff */
[----:B-1----:R-:W3:Y:S04]  /*10950*/  LDL.LU.64 R50, [R1+0x1880] ;  /* 0x0018800001327983 */ /* 0x002ee80000300a00 */
[----:B------:R1:W-:Y:S04]  /*10960*/  STL.64 [R1+0x1d0], R54 ;  /* 0x0001d03601007387 */ /* 0x0003e80000100a00 */
[----:B-1----:R-:W4:Y:S04]  /*10970*/  LDL.LU.64 R54, [R1+0x1878] ;  /* 0x0018780001367983 */ /* 0x002f280000300a00 */
[----:B------:R-:W-:Y:S04]  /*10980*/  STL [R1+0x1a8], R72 ;  /* 0x0001a84801007387 */ /* 0x000fe80000100800 */
[----:B------:R-:W-:Y:S04]  /*10990*/  STL [R1+0x1a0], R68 ;  /* 0x0001a04401007387 */ /* 0x000fe80000100800 */
[----:B------:R-:W-:Y:S04]  /*109a0*/  STL.64 [R1+0x1c8], R70 ;  /* 0x0001c84601007387 */ /* 0x000fe80000100a00 */
[----:B------:R1:W-:Y:S04]  /*109b0*/  STL.64 [R1+0x1c0], R52 ;  /* 0x0001c03401007387 */ /* 0x0003e80000100a00 */
[----:B-1----:R-:W4:Y:S01]  /*109c0*/  LDL.LU.64 R52, [R1+0x1870] ;  /* 0x0018700001347983 */ /* 0x002f220000300a00 */
[----:B------:R-:W-:Y:S01]  /*109d0*/  LEA R66, P6, R59, R0, 0x2 ;  /* 0x000000003b427211 */ /* 0x000fe200078c10ff */
[----:B------:R-:W-:-:S03]  /*109e0*/  IMAD.MOV.U32 R62, RZ, RZ, R72 ;  /* 0x000000ffff3e7224 */ /* 0x000fc600078e0048 */
[-C--:B------:R-:W-:Y:S01]  /*109f0*/  LEA.HI.X.SX32 R67, R59, R2.reuse, 0x2, P6 ;  /* 0x000000023b437211 */ /* 0x080fe200030f16ff */
[----:B------:R-:W-:Y:S01]  /*10a00*/  IMAD.MOV.U32 R63, RZ, RZ, R73 ;  /* 0x000000ffff3f7224 */ /* 0x000fe200078e0049 */
[-C--:B------:R-:W-:Y:S01]  /*10a10*/  LEA.HI.X.SX32 R65, R58, R2.reuse, 0x2, P0 ;  /* 0x000000023a417211 */ /* 0x080fe200000f16ff */
[----:B------:R-:W-:Y:S01]  /*10a20*/  IMAD.MOV.U32 R60, RZ, RZ, R68 ;  /* 0x000000ffff3c7224 */ /* 0x000fe200078e0044 */
[----:B------:R-:W-:Y:S01]  /*10a30*/  MOV R61, R69 ;  /* 0x00000045003d7202 */ /* 0x000fe20000000f00 */
[----:B------:R-:W-:Y:S01]  /*10a40*/  STL.64 [R1+0x1b8], R66 ;  /* 0x0001b84201007387 */ /* 0x000fe20000100a00 */
[-C--:B------:R-:W-:Y:S01]  /*10a50*/  LEA.HI.X.SX32 R63, R57, R2.reuse, 0x2, P1 ;  /* 0x00000002393f7211 */ /* 0x080fe200008f16ff */
[----:B------:R-:W-:Y:S01]  /*10a60*/  IMAD R47, R47, UR59, RZ ;  /* 0x0000003b2f2f7c24 */ /* 0x000fe2000f8e02ff */
[----:B------:R-:W-:Y:S01]  /*10a70*/  LEA.HI.X.SX32 R61, R56, R2, 0x2, P2 ;  /* 0x00000002383d7211 */ /* 0x000fe200010f16ff */
[----:B------:R-:W-:Y:S01]  /*10a80*/  IMAD R46, R46, UR59, RZ ;  /* 0x0000003b2e2e7c24 */ /* 0x000fe2000f8e02ff */
[----:B------:R-:W-:Y:S01]  /*10a90*/  STL [R1+0x1b4], R65 ;  /* 0x0001b44101007387 */ /* 0x000fe20000100800 */
[----:B------:R-:W-:-:S03]  /*10aa0*/  IMAD R45, R45, UR59, RZ ;  /* 0x0000003b2d2d7c24 */ /* 0x000fc6000f8e02ff */
[----:B------:R-:W-:Y:S01]  /*10ab0*/  STL [R1+0x1ac], R63 ;  /* 0x0001ac3f01007387 */ /* 0x000fe20000100800 */
[----:B------:R-:W-:-:S03]  /*10ac0*/  IMAD R44, R44, UR59, RZ ;  /* 0x0000003b2c2c7c24 */ /* 0x000fc6000f8e02ff */
[----:B------:R1:W-:Y:S01]  /*10ad0*/  STL [R1+0x1a4], R61 ;  /* 0x0001a43d01007387 */ /* 0x0003e20000100800 */
[----:B------:R-:W-:Y:S02]  /*10ae0*/  IMAD R43, R43, UR59, RZ ;  /* 0x0000003b2b2b7c24 */ /* 0x000fe4000f8e02ff */
[----:B------:R-:W-:Y:S02]  /*10af0*/  IMAD R42, R42, UR59, RZ ;  /* 0x0000003b2a2a7c24 */ /* 0x000fe4000f8e02ff */
[----:B------:R-:W-:Y:S02]  /*10b00*/  IMAD R41, R41, UR59, RZ ;  /* 0x0000003b29297c24 */ /* 0x000fe4000f8e02ff */
[----:B------:R-:W-:Y:S02]  /*10b10*/  IMAD R40, R40, UR59, RZ ;  /* 0x0000003b28287c24 */ /* 0x000fe4000f8e02ff */
[----:B------:R-:W-:Y:S02]  /*10b20*/  IMAD R39, R39, UR59, RZ ;  /* 0x0000003b27277c24 */ /* 0x000fe4000f8e02ff */
[----:B------:R-:W-:-:S02]  /*10b30*/  IMAD R38, R38, UR59, RZ ;  /* 0x0000003b26267c24 */ /* 0x000fc4000f8e02ff */
[----:B------:R-:W-:Y:S01]  /*10b40*/  IMAD R37, R37, UR59, RZ ;  /* 0x0000003b25257c24 */ /* 0x000fe2000f8e02ff */
[----:B--2---:R-:W-:-:S04]  /*10b50*/  LEA R60, P2, R49, R0, 0x2 ;  /* 0x00000000313c7211 */ /* 0x004fc800078410ff */
[----:B-1----:R-:W-:Y:S02]  /*10b60*/  LEA.HI.X.SX32 R61, R49, R2, 0x2, P2 ;  /* 0x00000002313d7211 */ /* 0x002fe400010f16ff */
[CC--:B---3--:R-:W-:Y:S02]  /*10b70*/  LEA R64, P0, R51.reuse, R0.reuse, 0x2 ;  /* 0x0000000033407211 */ /* 0x0c8fe400078010ff */
[C---:B------:R-:W-:Y:S02]  /*10b80*/  LEA R62, P1, R50.reuse, R0, 0x2 ;  /* 0x00000000323e7211 */ /* 0x040fe400078210ff */
[-C--:B------:R-:W-:Y:S02]  /*10b90*/  LEA.HI.X.SX32 R65, R51, R2.reuse, 0x2, P0 ;  /* 0x0000000233417211 */ /* 0x080fe400000f16ff */
[----:B------:R-:W-:Y:S02]  /*10ba0*/  LEA.HI.X.SX32 R63, R50, R2, 0x2, P1 ;  /* 0x00000002323f7211 */ /* 0x000fe400008f16ff */
[----:B----4-:R-:W-:-:S02]  /*10bb0*/  LEA R72, P3, R55, R0, 0x2 ;  /* 0x0000000037487211 */ /* 0x010fc400078610ff */
[C---:B------:R-:W-:Y:S02]  /*10bc0*/  LEA R70, P4, R54.reuse, R0, 0x2 ;  /* 0x0000000036467211 */ /* 0x040fe400078810ff */
[-C--:B------:R-:W-:Y:S02]  /*10bd0*/  LEA.HI.X.SX32 R73, R55, R2.reuse, 0x2, P3 ;  /* 0x0000000237497211 */ /* 0x080fe400018f16ff */
[----:B------:R-:W-:Y:S02]  /*10be0*/  LEA.HI.X.SX32 R71, R54, R2, 0x2, P4 ;  /* 0x0000000236477211 */ /* 0x000fe400020f16ff */
[CC--:B------:R-:W-:Y:S01]  /*10bf0*/  LEA R58, P3, R48.reuse, R0.reuse, 0x2 ;  /* 0x00000000303a7211 */ /* 0x0c0fe200078610ff */
[----:B------:R-:W-:Y:S01]  /*10c00*/  STL.64 [R1+0x198], R72 ;  /* 0x0001984801007387 */ /* 0x000fe20000100a00 */
[C---:B------:R-:W-:Y:S02]  /*10c10*/  LEA R56, P4, R47.reuse, R0, 0x2 ;  /* 0x000000002f387211 */ /* 0x040fe400078810ff */
[-C--:B------:R-:W-:Y:S01]  /*10c20*/  LEA.HI.X.SX32 R59, R48, R2.reuse, 0x2, P3 ;  /* 0x00000002303b7211 */ /* 0x080fe200018f16ff */
[----:B------:R-:W-:Y:S01]  /*10c30*/  STL.64 [R1+0x190], R70 ;  /* 0x0001904601007387 */ /* 0x000fe20000100a00 */
[----:B------:R-:W-:-:S02]  /*10c40*/  LEA.HI.X.SX32 R57, R47, R2, 0x2, P4 ;  /* 0x000000022f397211 */ /* 0x000fc400020f16ff */
[CC--:B------:R-:W-:Y:S02]  /*10c50*/  LEA R68, P5, R53.reuse, R0.reuse, 0x2 ;  /* 0x0000000035447211 */ /* 0x0c0fe400078a10ff */
[C---:B------:R-:W-:Y:S02]  /*10c60*/  LEA R66, P6, R52.reuse, R0, 0x2 ;  /* 0x0000000034427211 */ /* 0x040fe400078c10ff */
[-C--:B------:R-:W-:Y:S02]  /*10c70*/  LEA.HI.X.SX32 R69, R53, R2.reuse, 0x2, P5 ;  /* 0x0000000235457211 */ /* 0x080fe400028f16ff */
[----:B------:R-:W-:Y:S02]  /*10c80*/  LEA.HI.X.SX32 R67, R52, R2, 0x2, P6 ;  /* 0x0000000234437211 */ /* 0x000fe400030f16ff */
[-C--:B------:R-:W-:Y:S01]  /*10c90*/  LEA R54, P5, R46, R0.reuse, 0x2 ;  /* 0x000000002e367211 */ /* 0x080fe200078a10ff */
[----:B------:R-:W-:Y:S01]  /*10ca0*/  STL.64 [R1+0x188], R68 ;  /* 0x0001884401007387 */ /* 0x000fe20000100a00 */
[----:B------:R-:W-:-:S02]  /*10cb0*/  LEA R52, P6, R45, R0, 0x2 ;  /* 0x000000002d347211 */ /* 0x000fc400078c10ff */
[-C--:B------:R-:W-:Y:S01]  /*10cc0*/  LEA.HI.X.SX32 R55, R46, R2.reuse, 0x2, P5 ;  /* 0x000000022e377211 */ /* 0x080fe200028f16ff */
[----:B------:R-:W-:Y:S01]  /*10cd0*/  STL.64 [R1+0x180], R66 ;  /* 0x0001804201007387 */ /* 0x000fe20000100a00 */
[----:B------:R-:W-:-:S03]  /*10ce0*/  LEA.HI.X.SX32 R53, R45, R2, 0x2, P6 ;  /* 0x000000022d357211 */ /* 0x000fc600030f16ff */
[----:B------:R1:W-:Y:S04]  /*10cf0*/  STL.64 [R1+0x178], R64 ;  /* 0x0001784001007387 */ /* 0x0003e80000100a00 */
[----:B------:R2:W-:Y:S04]  /*10d00*/  STL.64 [R1+0x170], R62 ;  /* 0x0001703e01007387 */ /* 0x0005e80000100a00 */
[----:B------:R3:W-:Y:S01]  /*10d10*/  STL.64 [R1+0x168], R60 ;  /* 0x0001683c01007387 */ /* 0x0007e20000100a00 */
[----:B-1----:R-:W-:-:S03]  /*10d20*/  LEA R64, P0, R44, R0, 0x2 ;  /* 0x000000002c407211 */ /* 0x002fc600078010ff */
[----:B------:R1:W-:Y:S01]  /*10d30*/  STL.64 [R1+0x160], R58 ;  /* 0x0001603a01007387 */ /* 0x0003e20000100a00 */
[----:B--2---:R-:W-:-:S03]  /*10d40*/  LEA R62, P1, R43, R0, 0x2 ;  /* 0x000000002b3e7211 */ /* 0x004fc600078210ff */
[----:B------:R2:W-:Y:S01]  /*10d50*/  STL.64 [R1+0x158], R56 ;  /* 0x0001583801007387 */ /* 0x0005e20000100a00 */
[----:B------:R-:W-:Y:S02]  /*10d60*/  LEA.HI.X.SX32 R65, R44, R2, 0x2, P0 ;  /* 0x000000022c417211 */ /* 0x000fe400000f16ff */
[C---:B---3--:R-:W-:Y:S01]  /*10d70*/  LEA R60, P2, R42.reuse, R0, 0x2 ;  /* 0x000000002a3c7211 */ /* 0x048fe200078410ff */
[----:B------:R3:W-:Y:S01]  /*10d80*/  STL.64 [R1+0x150], R54 ;  /* 0x0001503601007387 */ /* 0x0007e20000100a00 */
[----:B------:R-:W-:Y:S02]  /*10d90*/  LEA.HI.X.SX32 R63, R43, R2, 0x2, P1 ;  /* 0x000000022b3f7211 */ /* 0x000fe400008f16ff */
[----:B-1----:R-:W-:Y:S01]  /*10da0*/  LEA R58, P3, R41, R0, 0x2 ;  /* 0x00000000293a7211 */ /* 0x002fe200078610ff */
[----:B------:R1:W-:Y:S01]  /*10db0*/  STL.64 [R1+0x148], R52 ;  /* 0x0001483401007387 */ /* 0x0003e20000100a00 */
[----:B------:R-:W-:Y:S02]  /*10dc0*/  LEA.HI.X.SX32 R61, R42, R2, 0x2, P2 ;  /* 0x000000022a3d7211 */ /* 0x000fe400010f16ff */
[----:B--2---:R-:W-:-:S02]  /*10dd0*/  LEA R56, P4, R40, R0, 0x2 ;  /* 0x0000000028387211 */ /* 0x004fc400078810ff */
[-C--:B------:R-:W-:Y:S02]  /*10de0*/  LEA R50, P0, R37, R0.reuse, 0x2 ;  /* 0x0000000025327211 */ /* 0x080fe400078010ff */
[----:B---3--:R-:W-:Y:S02]  /*10df0*/  LEA R54, P5, R39, R0, 0x2 ;  /* 0x0000000027367211 */ /* 0x008fe400078a10ff */
[----:B------:R-:W-:Y:S02]  /*10e00*/  LEA.HI.X.SX32 R59, R41, R2, 0x2, P3 ;  /* 0x00000002293b7211 */ /* 0x000fe400018f16ff */
[-C--:B-1----:R-:W-:Y:S01]  /*10e10*/  LEA R52, P6, R38, R0.reuse, 0x2 ;  /* 0x0000000026347211 */ /* 0x082fe200078c10ff */
[----:B------:R-:W-:Y:S01]  /*10e20*/  STL.64 [R1+0x140], R64 ;  /* 0x0001404001007387 */ /* 0x000fe20000100a00 */
[----:B------:R-:W-:Y:S02]  /*10e30*/  LEA R48, P1, R36, R0, 0x2 ;  /* 0x0000000024307211 */ /* 0x000fe400078210ff */
[----:B------:R-:W-:Y:S01]  /*10e40*/  LEA.HI.X.SX32 R57, R40, R2, 0x2, P4 ;  /* 0x0000000228397211 */ /* 0x000fe200020f16ff */
[----:B------:R-:W-:Y:S01]  /*10e50*/  STL.64 [R1+0x138], R62 ;  /* 0x0001383e01007387 */ /* 0x000fe20000100a00 */
[----:B------:R-:W-:-:S02]  /*10e60*/  LEA R46, P2, R35, R0, 0x2 ;  /* 0x00000000232e7211 */ /* 0x000fc400078410ff */
[----:B------:R-:W-:Y:S01]  /*10e70*/  LEA.HI.X.SX32 R55, R39, R2, 0x2, P5 ;  /* 0x0000000227377211 */ /* 0x000fe200028f16ff */
[----:B------:R1:W-:Y:S01]  /*10e80*/  STL.64 [R1+0x130], R60 ;  /* 0x0001303c01007387 */ /* 0x0003e20000100a00 */
[----:B------:R-:W-:Y:S02]  /*10e90*/  LEA R44, P3, R34, R0, 0x2 ;  /* 0x00000000222c7211 */ /* 0x000fe400078610ff */
[----:B------:R-:W-:Y:S01]  /*10ea0*/  LEA.HI.X.SX32 R53, R38, R2, 0x2, P6 ;  /* 0x0000000226357211 */ /* 0x000fe200030f16ff */
[----:B------:R-:W-:Y:S01]  /*10eb0*/  STL.64 [R1+0x128], R58 ;  /* 0x0001283a01007387 */ /* 0x000fe20000100a00 */
[----:B------:R-:W-:Y:S02]  /*10ec0*/  LEA R42, P4, R33, R0, 0x2 ;  /* 0x00000000212a7211 */ /* 0x000fe400078810ff */
[-C--:B------:R-:W-:Y:S01]  /*10ed0*/  LEA.HI.X.SX32 R51, R37, R2.reuse, 0x2, P0 ;  /* 0x0000000225337211 */ /* 0x080fe200000f16ff */
[----:B------:R-:W-:Y:S01]  /*10ee0*/  STL.64 [R1+0x120], R56 ;  /* 0x0001203801007387 */ /* 0x000fe20000100a00 */
[----:B------:R-:W-:-:S02]  /*10ef0*/  LEA.HI.X.SX32 R49, R36, R2, 0x2, P1 ;  /* 0x0000000224317211 */ /* 0x000fc400008f16ff */
[-C--:B------:R-:W-:Y:S01]  /*10f00*/  LEA.HI.X.SX32 R47, R35, R2.reuse, 0x2, P2 ;  /* 0x00000002232f7211 */ /* 0x080fe200010f16ff */
[----:B------:R-:W-:Y:S01]  /*10f10*/  STL.64 [R1+0x118], R54 ;  /* 0x0001183601007387 */ /* 0x000fe20000100a00 */
[-C--:B------:R-:W-:Y:S02]  /*10f20*/  LEA.HI.X.SX32 R45, R34, R2.reuse, 0x2, P3 ;  /* 0x00000002222d7211 */ /* 0x080fe400018f16ff */
[----:B------:R-:W-:Y:S01]  /*10f30*/  LEA.HI.X.SX32 R43, R33, R2, 0x2, P4 ;  /* 0x00000002212b7211 */ /* 0x000fe200020f16ff */
[----:B------:R-:W-:Y:S04]  /*10f40*/  STL.64 [R1+0x110], R52 ;  /* 0x0001103401007387 */ /* 0x000fe80000100a00 */
[----:B------:R-:W-:Y:S01]  /*10f50*/  STL.64 [R1+0x108], R50 ;  /* 0x0001083201007387 */ /* 0x000fe20000100a00 */
[----:B-1----:R-:W-:-:S03]  /*10f60*/  IMAD.MOV.U32 R61, RZ, RZ, R24 ;  /* 0x000000ffff3d7224 */ /* 0x002fc600078e0018 */
[----:B------:R-:W-:Y:S04]  /*10f70*/  STL.64 [R1+0x100], R48 ;  /* 0x0001003001007387 */ /* 0x000fe80000100a00 */
[----:B------:R1:W-:Y:S04]  /*10f80*/  STL.64 [R1+0xf8], R46 ;  /* 0x0000f82e01007387 */ /* 0x0003e80000100a00 */
[----:B------:R2:W-:Y:S04]  /*10f90*/  STL.64 [R1+0xf0], R44 ;  /* 0x0000f02c01007387 */ /* 0x0005e80000100a00 */
[----:B------:R3:W-:Y:S04]  /*10fa0*/  STL.64 [R1+0xe8], R42 ;  /* 0x0000e82a01007387 */ /* 0x0007e80000100a00 */
        /* <DEDUP_REMOVED lines=13> */
[----:B------:R-:W-:-:S02]  /*11080*/  IMAD R215, R215, UR39, RZ ;  /* 0x00000027d7d77c24 */ /* 0x000fc4000f8e02ff */
[----:B------:R-:W-:Y:S02]  /*11090*/  IMAD R217, R217, UR37, RZ ;  /* 0x00000025d9d97c24 */ /* 0x000fe4000f8e02ff */
[----:B------:R-:W-:Y:S02]  /*110a0*/  IMAD R222, R222, UR32, RZ ;  /* 0x00000020dede7c24 */ /* 0x000fe4000f8e02ff */
[----:B------:R-:W-:Y:S01]  /*110b0*/  IMAD R180, R180, UR18, RZ ;  /* 0x00000012b4b47c24 */ /* 0x000fe2000f8e02ff */
[----:B------:R-:W-:Y:S01]  /*110c0*/  ULDC UR18, c[0x0][0x240] ;  /* 0x0000900000127ab9 */ /* 0x000fe20000000800 */
[----:B------:R-:W-:Y:S02]  /*110d0*/  IMAD R214, R214, UR40, RZ ;  /* 0x00000028d6d67c24 */ /* 0x000fe4000f8e02ff */
[----:B------:R-:W-:Y:S02]  /*110e0*/  IMAD R218, R218, UR36, RZ ;  /* 0x00000024dada7c24 */ /* 0x000fe4000f8e02ff */
[----:B------:R-:W-:Y:S01]  /*110f0*/  IMAD R154, R154, UR42, RZ ;  /* 0x0000002a9a9a7c24 */ /* 0x000fe2000f8e02ff */
[----:B------:R-:W-:Y:S01]  /*11100*/  ULDC UR42, c[0x0][0x240] ;  /* 0x00009000002a7ab9 */ /* 0x000fe20000000800 */
[----:B------:R-:W-:Y:S01]  /*11110*/  IMAD R179, R179, UR19, RZ ;  /* 0x00000013b3b37c24 */ /* 0x000fe2000f8e02ff */
[----:B------:R-:W-:Y:S01]  /*11120*/  ULDC UR19, c[0x0][0x240] ;  /* 0x0000900000137ab9 */ /* 0x000fe20000000800 */
[----:B------:R-:W-:-:S02]  /*11130*/  IMAD.MOV.U32 R68, RZ, RZ, R74 ;  /* 0x000000ffff447224 */ /* 0x000fc400078e004a */
[----:B------:R-:W-:Y:S02]  /*11140*/  IMAD.MOV.U32 R69, RZ, RZ, R75 ;  /* 0x000000ffff457224 */ /* 0x000fe400078e004b */
[----:B------:R-:W-:Y:S01]  /*11150*/  IMAD.MOV.U32 R70, RZ, RZ, R76 ;  /* 0x000000ffff467224 */ /* 0x000fe200078e004c */
[----:B------:R-:W-:Y:S01]  /*11160*/  MOV R73, R232 ;  /* 0x000000e800497202 */ /* 0x000fe20000000f00 */
[----:B------:R-:W-:Y:S02]  /*11170*/  IMAD R213, R213, UR41, RZ ;  /* 0x00000029d5d57c24 */ /* 0x000fe4000f8e02ff */
[----:B------:R-:W-:Y:S02]  /*11180*/  IMAD.MOV.U32 R72, RZ, RZ, R236 ;  /* 0x000000ffff487224 */ /* 0x000fe400078e00ec */
[----:B------:R-:W-:Y:S02]  /*11190*/  IMAD.MOV.U32 R74, RZ, RZ, R224 ;  /* 0x000000ffff4a7224 */ /* 0x000fe400078e00e0 */
[----:B------:R-:W-:-:S02]  /*111a0*/  IMAD.MOV.U32 R75, RZ, RZ, R221 ;  /* 0x000000ffff4b7224 */ /* 0x000fc400078e00dd */
[----:B------:R-:W-:Y:S01]  /*111b0*/  IMAD.MOV.U32 R76, RZ, RZ, R219 ;  /* 0x000000ffff4c7224 */ /* 0x000fe200078e00db */
[----:B------:R-:W-:Y:S01]  /*111c0*/  MOV R232, R217 ;  /* 0x000000d900e87202 */ /* 0x000fe20000000f00 */
[----:B------:R-:W-:Y:S02]  /*111d0*/  IMAD R238, R238, UR18, RZ ;  /* 0x00000012eeee7c24 */ /* 0x000fe4000f8e02ff */
[----:B------:R-:W-:Y:S02]  /*111e0*/  IMAD.MOV.U32 R236, RZ, RZ, R222 ;  /* 0x000000ffffec7224 */ /* 0x000fe400078e00de */
[----:B------:R-:W-:Y:S02]  /*111f0*/  IMAD.MOV.U32 R224, RZ, RZ, R215 ;  /* 0x000000ffffe07224 */ /* 0x000fe400078e00d7 */
[----:B------:R-:W-:Y:S02]  /*11200*/  IMAD R212, R212, UR42, RZ ;  /* 0x0000002ad4d47c24 */ /* 0x000fe4000f8e02ff */
[----:B------:R-:W-:-:S02]  /*11210*/  IMAD R237, R237, UR19, RZ ;  /* 0x00000013eded7c24 */ /* 0x000fc4000f8e02ff */
[----:B------:R-:W-:Y:S02]  /*11220*/  IMAD.MOV.U32 R71, RZ, RZ, R77 ;  /* 0x000000ffff477224 */ /* 0x000fe400078e004d */
[----:B------:R-:W-:Y:S02]  /*11230*/  IMAD.MOV.U32 R222, RZ, RZ, R218 ;  /* 0x000000ffffde7224 */ /* 0x000fe400078e00da */
[----:B------:R-:W-:Y:S01]  /*11240*/  IMAD.MOV.U32 R221, RZ, RZ, R214 ;  /* 0x000000ffffdd7224 */ /* 0x000fe200078e00d6 */
[----:B------:R-:W-:Y:S01]  /*11250*/  MOV R64, R70 ;  /* 0x0000004600407202 */ /* 0x000fe20000000f00 */
[----:B------:R-:W-:Y:S01]  /*11260*/  IMAD R162, R162, UR34, RZ ;  /* 0x00000022a2a27c24 */ /* 0x000fe2000f8e02ff */
[----:B------:R-:W-:Y:S01]  /*11270*/  ULDC UR34, c[0x0][0x240] ;  /* 0x0000900000227ab9 */ /* 0x000fe20000000800 */
[----:B------:R-:W-:Y:S01]  /*11280*/  IMAD R167, R167, UR31, RZ ;  /* 0x0000001fa7a77c24 */ /* 0x000fe2000f8e02ff */
[----:B------:R-:W-:Y:S01]  /*11290*/  ULDC UR31, c[0x0][0x240] ;  /* 0x00009000001f7ab9 */ /* 0x000fe20000000800 */
[----:B------:R-:W-:-:S02]  /*112a0*/  IMAD.MOV.U32 R77, RZ, RZ, R216 ;  /* 0x000000ffff4d7224 */ /* 0x000fc400078e00d8 */
[----:B------:R-:W-:Y:S02]  /*112b0*/  IMAD.MOV.U32 R214, RZ, RZ, R208 ;  /* 0x000000ffffd67224 */ /* 0x000fe400078e00d0 */
[----:B------:R-:W-:Y:S02]  /*112c0*/  IMAD.MOV.U32 R217, RZ, RZ, R211 ;  /* 0x000000ffffd97224 */ /* 0x000fe400078e00d3 */
[----:B------:R-:W-:Y:S01]  /*112d0*/  IMAD.MOV.U32 R63, RZ, RZ, R69 ;  /* 0x000000ffff3f7224 */ /* 0x000fe200078e0045 */
[----:B------:R-:W-:Y:S01]  /*112e0*/  LEA R208, P5, R32, R0, 0x2 ;  /* 0x0000000020d07211 */ /* 0x000fe200078a10ff */
[----:B------:R-:W-:Y:S01]  /*112f0*/  IMAD.MOV.U32 R218, RZ, RZ, R213 ;  /* 0x000000ffffda7224 */ /* 0x000fe200078e00d5 */
[----:B------:R-:W-:Y:S01]  /*11300*/  MOV R70, R76 ;  /* 0x0000004c00467202 */ /* 0x000fe20000000f00 */
[----:B------:R-:W-:Y:S02]  /*11310*/  IMAD.MOV.U32 R216, RZ, RZ, R210 ;  /* 0x000000ffffd87224 */ /* 0x000fe400078e00d2 */
[----:B------:R-:W-:-:S02]  /*11320*/  IMAD.MOV.U32 R66, RZ, RZ, R72 ;  /* 0x000000ffff427224 */ /* 0x000fc400078e0048 */
[----:B------:R-:W-:Y:S01]  /*11330*/  IMAD.MOV.U32 R69, RZ, RZ, R75 ;  /* 0x000000ffff457224 */ /* 0x000fe200078e004b */
[----:B------:R-:W-:Y:S01]  /*11340*/  MOV R215, R209 ;  /* 0x000000d100d77202 */ /* 0x000fe20000000f00 */
[----:B------:R-:W-:Y:S01]  /*11350*/  IMAD R168, R168, UR30, RZ ;  /* 0x0000001ea8a87c24 */ /* 0x000fe2000f8e02ff */
[----:B------:R-:W-:Y:S01]  /*11360*/  ULDC UR30, c[0x0][0x240] ;  /* 0x00009000001e7ab9 */ /* 0x000fe20000000800 */
[----:B------:R-:W-:Y:S01]  /*11370*/  IMAD.MOV.U32 R72, RZ, RZ, R78 ;  /* 0x000000ffff487224 */ /* 0x000fe200078e004e */
[----:B------:R-:W-:Y:S01]  /*11380*/  LEA R210, P6, R31, R0, 0x2 ;  /* 0x000000001fd27211 */ /* 0x000fe200078c10ff */
[----:B------:R-:W-:Y:S01]  /*11390*/  IMAD.MOV.U32 R75, RZ, RZ, R238 ;  /* 0x000000ffff4b7224 */ /* 0x000fe200078e00ee */
[----:B------:R-:W-:Y:S01]  /*113a0*/  MOV R76, R224 ;  /* 0x000000e0004c7202 */ /* 0x000fe20000000f00 */
[----:B------:R-:W-:Y:S02]  /*113b0*/  IMAD R220, R220, UR34, RZ ;  /* 0x00000022dcdc7c24 */ /* 0x000fe4000f8e02ff */
[----:B------:R-:W-:-:S02]  /*113c0*/  IMAD R225, R225, UR31, RZ ;  /* 0x0000001fe1e17c24 */ /* 0x000fc4000f8e02ff */
[----:B------:R-:W-:Y:S01]  /*113d0*/  IMAD.MOV.U32 R219, RZ, RZ, R212 ;  /* 0x000000ffffdb7224 */ /* 0x000fe200078e00d4 */
[----:B------:R-:W-:Y:S01]  /*113e0*/  LEA R212, P0, R30, R0, 0x2 ;  /* 0x000000001ed47211 */ /* 0x000fe200078010ff */
[----:B------:R-:W-:Y:S02]  /*113f0*/  IMAD.MOV.U32 R62, RZ, RZ, R68 ;  /* 0x000000ffff3e7224 */ /* 0x000fe400078e0044 */
[----:B------:R-:W-:Y:S02]  /*11400*/  IMAD.MOV.U32 R78, RZ, RZ, R237 ;  /* 0x000000ffff4e7224 */ /* 0x000fe400078e00ed */
[----:B------:R-:W-:Y:S02]  /*11410*/  IMAD.MOV.U32 R238, RZ, RZ, R222 ;  /* 0x000000ffffee7224 */ /* 0x000fe400078e00de */
[----:B------:R-:W-:Y:S01]  /*11420*/  IMAD R170, R170, UR28, RZ ;  /* 0x0000001caaaa7c24 */ /* 0x000fe2000f8e02ff */
[----:B------:R-:W-:Y:S01]  /*11430*/  ULDC UR28, c[0x0][0x240] ;  /* 0x00009000001c7ab9 */ /* 0x000fe20000000800 */
[----:B------:R-:W-:-:S02]  /*11440*/  IMAD.MOV.U32 R68, RZ, RZ, R74 ;  /* 0x000000ffff447224 */ /* 0x000fc400078e004a */
[----:B------:R-:W-:Y:S02]  /*11450*/  IMAD.MOV.U32 R237, RZ, RZ, R221 ;  /* 0x000000ffffed7224 */ /* 0x000fe400078e00dd */
[----:B------:R-:W-:Y:S01]  /*11460*/  IMAD.MOV.U32 R224, RZ, RZ, R214 ;  /* 0x000000ffffe07224 */ /* 0x000fe200078e00d6 */
[----:B------:R-:W-:Y:S01]  /*11470*/  LEA R214, P1, R29, R0, 0x2 ;  /* 0x000000001dd67211 */ /* 0x000fe200078210ff */
[----:B------:R-:W-:Y:S01]  /*11480*/  IMAD.MOV.U32 R222, RZ, RZ, R217 ;  /* 0x000000ffffde7224 */ /* 0x000fe200078e00d9 */
[----:B------:R-:W-:Y:S01]  /*11490*/  LEA.HI.X.SX32 R209, R32, R2, 0x2, P5 ;  /* 0x0000000220d17211 */ /* 0x000fe200028f16ff */
[----:B------:R-:W-:Y:S01]  /*114a0*/  IMAD R165, R165, UR61, RZ ;  /* 0x0000003da5a57c24 */ /* 0x000fe2000f8e02ff */
[----:B------:R-:W-:Y:S01]  /*114b0*/  ULDC UR61, c[0x0][0x240] ;  /* 0x00009000003d7ab9 */ /* 0x000fe20000000800 */
[----:B------:R-:W-:Y:S01]  /*114c0*/  IMAD R172, R172, UR26, RZ ;  /* 0x0000001aacac7c24 */ /* 0x000fe2000f8e02ff */
[----:B------:R-:W-:Y:S01]  /*114d0*/  ULDC UR26, c[0x0][0x240] ;  /* 0x00009000001a7ab9 */ /* 0x000fe20000000800 */
[----:B------:R-:W-:-:S02]  /*114e0*/  IMAD R226, R226, UR30, RZ ;  /* 0x0000001ee2e27c24 */ /* 0x000fc4000f8e02ff */
[----:B------:R-:W-:Y:S02]  /*114f0*/  IMAD.MOV.U32 R65, RZ, RZ, R71 ;  /* 0x000000ffff417224 */ /* 0x000fe400078e0047 */
[----:B------:R-:W-:Y:S01]  /*11500*/  IMAD.MOV.U32 R74, RZ, RZ, R232 ;  /* 0x000000ffff4a7224 */ /* 0x000fe200078e00e8 */
[----:B------:R-:W-:Y:S01]  /*11510*/  MOV R232, R218 ;  /* 0x000000da00e87202 */ /* 0x000fe20000000f00 */
[----:B------:R-:W-:Y:S01]  /*11520*/  IMAD.MOV.U32 R221, RZ, RZ, R216 ;  /* 0x000000ffffdd7224 */ /* 0x000fe200078e00d8 */
[-C--:B------:R-:W-:Y:S01]  /*11530*/  LEA R216, P2, R28, R0.reuse, 0x2 ;  /* 0x000000001cd87211 */ /* 0x080fe200078410ff */
[----:B------:R-:W-:Y:S01]  /*11540*/  IMAD R169, R169, UR29, RZ ;  /* 0x0000001da9a97c24 */ /* 0x000fe2000f8e02ff */
[----:B------:R-:W-:Y:S01]  /*11550*/  ULDC UR29, c[0x0][0x240] ;  /* 0x00009000001d7ab9 */ /* 0x000fe20000000800 */
[----:B------:R-:W-:Y:S01]  /*11560*/  IMAD.MOV.U32 R71, RZ, RZ, R77 ;  /* 0x000000ffff477224 */ /* 0x000fe200078e004d */
[----:B------:R-:W-:Y:S01]  /*11570*/  LEA R218, P3, R27, R0, 0x2 ;  /* 0x000000001bda7211 */ /* 0x000fe200078610ff */
[----:B-1----:R-:W-:Y:S01]  /*11580*/  IMAD.MOV.U32 R46, RZ, RZ, R64 ;  /* 0x000000ffff2e7224 */ /* 0x002fe200078e0040 */
[-C--:B------:R-:W-:Y:S01]  /*11590*/  LEA.HI.X.SX32 R211, R31, R2.reuse, 0x2, P6 ;  /* 0x000000021fd37211 */ /* 0x080fe200030f16ff */
[----:B------:R-:W-:Y:S01]  /*115a0*/  IMAD R176, R176, UR22, RZ ;  /* 0x00000016b0b07c24 */ /* 0x000fe2000f8e02ff */
[----:B------:R-:W-:Y:S01]  /*115b0*/  ULDC UR22, c[0x0][0x240] ;  /* 0x0000900000167ab9 */ /* 0x000fe20000000800 */
[----:B------:R-:W-:Y:S01]  /*115c0*/  IMAD R228, R228, UR28, RZ ;  /* 0x0000001ce4e47c24 */ /* 0x000fe2000f8e02ff */
[----:B------:R-:W-:Y:S01]  /*115d0*/  LEA.HI.X.SX32 R213, R30, R2, 0x2, P0 ;  /* 0x000000021ed57211 */ /* 0x000fe200000f16ff */
[----:B------:R-:W-:-:S02]  /*115e0*/  IMAD.MOV.U32 R67, RZ, RZ, R73 ;  /* 0x000000ffff437224 */ /* 0x000fc400078e0049 */
[----:B------:R-:W-:Y:S02]  /*115f0*/  IMAD.MOV.U32 R77, RZ, RZ, R225 ;  /* 0x000000ffff4d7224 */ /* 0x000fe400078e00e1 */
[----:B------:R-:W-:Y:S01]  /*11600*/  IMAD.MOV.U32 R64, RZ, RZ, R220 ;  /* 0x000000ffff407224 */ /* 0x000fe200078e00dc */
[----:B------:R-:W-:Y:S01]  /*11610*/  LEA R220, P4, R26, R0, 0x2 ;  /* 0x000000001adc7211 */ /* 0x000fe200078810ff */
[----:B------:R-:W-:Y:S01]  /*11620*/  IMAD R171, R171, UR27, RZ ;  /* 0x0000001babab7c24 */ /* 0x000fe2000f8e02ff */
[----:B------:R-:W-:Y:S01]  /*11630*/  ULDC UR27, c[0x0][0x240] ;  /* 0x00009000001b7ab9 */ /* 0x000fe20000000800 */
[----:B------:R-:W-:Y:S01]  /*11640*/  IMAD R223, R223, UR61, RZ ;  /* 0x0000003ddfdf7c24 */ /* 0x000fe2000f8e02ff */
[----:B------:R-:W-:Y:S01]  /*11650*/  MOV R47, R63 ;  /* 0x0000003f002f7202 */ /* 0x000fe20000000f00 */
[----:B------:R-:W-:Y:S02]  /*11660*/  IMAD R230, R230, UR26, RZ ;  /* 0x0000001ae6e67c24 */ /* 0x000fe4000f8e02ff */
[----:B------:R-:W-:Y:S01]  /*11670*/  IMAD.MOV.U32 R225, RZ, RZ, R215 ;  /* 0x000000ffffe17224 */ /* 0x000fe200078e00d7 */
[----:B------:R-:W-:Y:S01]  /*11680*/  LEA.HI.X.SX32 R215, R29, R2, 0x2, P1 ;  /* 0x000000021dd77211 */ /* 0x000fe200008f16ff */
[----:B------:R-:W-:Y:S01]  /*11690*/  IMAD.MOV.U32 R50, RZ, RZ, R222 ;  /* 0x000000ffff327224 */ /* 0x000fe200078e00de */
[----:B------:R-:W-:Y:S01]  /*116a0*/  LEA R222, P5, R25, R0, 0x2 ;  /* 0x0000000019de7211 */ /* 0x000fe200078a10ff */
[----:B------:R-:W-:Y:S01]  /*116b0*/  IMAD R173, R173, UR25, RZ ;  /* 0x00000019adad7c24 */ /* 0x000fe2000f8e02ff */
[----:B------:R-:W-:Y:S01]  /*116c0*/  ULDC UR25, c[0x0][0x240] ;  /* 0x0000900000197ab9 */ /* 0x000fe20000000800 */
[----:B------:R-:W-:Y:S01]  /*116d0*/  IMAD R175, R175, UR23, RZ ;  /* 0x00000017afaf7c24 */ /* 0x000fe2000f8e02ff */
[----:B------:R-:W-:Y:S01]  /*116e0*/  ULDC UR23, c[0x0][0x240] ;  /* 0x0000900000177ab9 */ /* 0x000fe20000000800 */
[----:B------:R-:W-:Y:S01]  /*116f0*/  IMAD R227, R227, UR29, RZ ;  /* 0x0000001de3e37c24 */ /* 0x000fe2000f8e02ff */
[----:B------:R-:W-:Y:S01]  /*11700*/  MOV R63, R226 ;  /* 0x000000e2003f7202 */ /* 0x000fe20000000f00 */
[----:B------:R-:W-:Y:S01]  /*11710*/  IMAD.MOV.U32 R73, RZ, RZ, R236 ;  /* 0x000000ffff497224 */ /* 0x000fe200078e00ec */
[----:B------:R-:W-:Y:S01]  /*11720*/  LEA.HI.X.SX32 R217, R28, R2, 0x2, P2 ;  /* 0x000000021cd97211 */ /* 0x000fe200010f16ff */
[----:B------:R-:W-:-:S02]  /*11730*/  IMAD.MOV.U32 R51, RZ, RZ, R224 ;  /* 0x000000ffff337224 */ /* 0x000fc400078e00e0 */
[----:B------:R-:W-:Y:S01]  /*11740*/  IMAD.MOV.U32 R60, RZ, RZ, R126 ;  /* 0x000000ffff3c7224 */ /* 0x000fe200078e007e */
[----:B------:R-:W-:Y:S01]  /*11750*/  MOV R41, R69 ;  /* 0x0000004500297202 */ /* 0x000fe20000000f00 */
[----:B------:R-:W-:Y:S01]  /*11760*/  IMAD R182, R182, UR16, RZ ;  /* 0x00000010b6b67c24 */ /* 0x000fe2000f8e02ff */
[----:B------:R-:W4:Y:S01]  /*11770*/  LDL.LU R126, [R1+0x1868] ;  /* 0x00186800017e7983 */ /* 0x000f220000300800 */
[----:B------:R-:W-:Y:S01]  /*11780*/  IMAD R234, R234, UR22, RZ ;  /* 0x00000016eaea7c24 */ /* 0x000fe2000f8e02ff */
[----:B------:R-:W-:Y:S01]  /*11790*/  ULDC UR16, c[0x0][0x240] ;  /* 0x0000900000107ab9 */ /* 0x000fe20000000800 */
[----:B------:R-:W-:Y:S01]  /*117a0*/  IMAD.MOV.U32 R236, RZ, RZ, R219 ;  /* 0x000000ffffec7224 */ /* 0x000fe200078e00db */
[----:B------:R-:W-:Y:S01]  /*117b0*/  STL.64 [R1+0x1748], R208 ;  /* 0x001748d001007387 */ /* 0x000fe20000100a00 */
[----:B--2---:R-:W-:Y:S01]  /*117c0*/  IMAD.MOV.U32 R44, RZ, RZ, R66 ;  /* 0x000000ffff2c7224 */ /* 0x004fe200078e0042 */
[----:B------:R-:W-:Y:S01]  /*117d0*/  LEA R226, P0, R23, R0, 0x2 ;  /* 0x0000000017e27211 */ /* 0x000fe200078010ff */
[----:B------:R-:W-:Y:S01]  /*117e0*/  IMAD R177, R177, UR21, RZ ;  /* 0x00000015b1b17c24 */ /* 0x000fe2000f8e02ff */
[-C--:B------:R-:W-:Y:S01]  /*117f0*/  LEA.HI.X.SX32 R219, R27, R2.reuse, 0x2, P3 ;  /* 0x000000021bdb7211 */ /* 0x080fe200018f16ff */
[----:B------:R-:W-:Y:S01]  /*11800*/  IMAD R229, R229, UR27, RZ ;  /* 0x0000001be5e57c24 */ /* 0x000fe2000f8e02ff */
[----:B------:R-:W-:Y:S01]  /*11810*/  ULDC UR21, c[0x0][0x240] ;  /* 0x0000900000157ab9 */ /* 0x000fe20000000800 */
[----:B---3--:R-:W-:Y:S01]  /*11820*/  IMAD.MOV.U32 R43, RZ, RZ, R67 ;  /* 0x000000ffff2b7224 */ /* 0x008fe200078e0043 */
[----:B------:R-:W-:Y:S01]  /*11830*/  STL.64 [R1+0x1738], R210 ;  /* 0x001738d201007387 */ /* 0x000fe20000100a00 */
[----:B------:R-:W-:Y:S01]  /*11840*/  IMAD.MOV.U32 R49, RZ, RZ, R221 ;  /* 0x000000ffff317224 */ /* 0x000fe200078e00dd */
[----:B------:R-:W-:Y:S01]  /*11850*/  LEA.HI.X.SX32 R221, R26, R2, 0x2, P4 ;  /* 0x000000021add7211 */ /* 0x000fe200020f16ff */
[----:B------:R-:W-:Y:S01]  /*11860*/  IMAD.MOV.U32 R66, RZ, RZ, R228 ;  /* 0x000000ffff427224 */ /* 0x000fe200078e00e4 */
[----:B------:R-:W-:Y:S01]  /*11870*/  LEA R228, P1, R22, R0, 0x2 ;  /* 0x0000000016e47211 */ /* 0x000fe200078210ff */
[----:B------:R-:W-:Y:S01]  /*11880*/  IMAD R231, R231, UR25, RZ ;  /* 0x00000019e7e77c24 */ /* 0x000fe2000f8e02ff */
[----:B------:R-:W-:Y:S01]  /*11890*/  MOV R53, R232 ;  /* 0x000000e800357202 */ /* 0x000fe20000000f00 */
[----:B------:R-:W-:Y:S01]  /*118a0*/  IMAD R233, R233, UR23, RZ ;  /* 0x00000017e9e97c24 */ /* 0x000fe2000f8e02ff */
[----:B------:R1:W-:Y:S01]  /*118b0*/  STL.64 [R1+0x1728], R212 ;  /* 0x001728d401007387 */ /* 0x0003e20000100a00 */
[----:B------:R-:W-:Y:S01]  /*118c0*/  IMAD.MOV.U32 R69, RZ, RZ, R230 ;  /* 0x000000ffff457224 */ /* 0x000fe200078e00e6 */
[----:B------:R-:W-:Y:S01]  /*118d0*/  LEA R230, P2, R21, R0, 0x2 ;  /* 0x0000000015e67211 */ /* 0x000fe200078410ff */
[----:B------:R-:W-:Y:S01]  /*118e0*/  IMAD.MOV.U32 R67, RZ, RZ, R223 ;  /* 0x000000ffff437224 */ /* 0x000fe200078e00df */
[----:B------:R-:W-:Y:S01]  /*118f0*/  LEA.HI.X.SX32 R223, R25, R2, 0x2, P5 ;  /* 0x0000000219df7211 */ /* 0x000fe200028f16ff */
[----:B------:R-:W-:Y:S01]  /*11900*/  IMAD R181, R181, UR17, RZ ;  /* 0x00000011b5b57c24 */ /* 0x000fe2000f8e02ff */
[----:B------:R-:W-:Y:S01]  /*11910*/  ULDC UR17, c[0x0][0x240] ;  /* 0x0000900000117ab9 */ /* 0x000fe20000000800 */
[----:B------:R-:W-:Y:S01]  /*11920*/  IMAD R240, R240, UR16, RZ ;  /* 0x00000010f0f07c24 */ /* 0x000fe2000f8e02ff */
[----:B------:R-:W-:Y:S01]  /*11930*/  STL.64 [R1+0x17b8], R214 ;  /* 0x0017b8d601007387 */ /* 0x000fe20000100a00 */
[----:B------:R-:W-:Y:S01]  /*11940*/  IMAD.MOV.U32 R45, RZ, RZ, R65 ;  /* 0x000000ffff2d7224 */ /* 0x000fe200078e0041 */
[----:B------:R-:W-:Y:S01]  /*11950*/  MOV R65, R227 ;  /* 0x000000e300417202 */ /* 0x000fe20000000f00 */
[----:B------:R-:W-:Y:S01]  /*11960*/  IMAD.MOV.U32 R39, RZ, RZ, R71 ;  /* 0x000000ffff277224 */ /* 0x000fe200078e0047 */
[----:B------:R-:W-:Y:S01]  /*11970*/  LEA R232, P3, R20, R0, 0x2 ;  /* 0x0000000014e87211 */ /* 0x000fe200078610ff */
[----:B------:R-:W-:Y:S01]  /*11980*/  IMAD.MOV.U32 R52, RZ, RZ, R225 ;  /* 0x000000ffff347224 */ /* 0x000fe200078e00e1 */
[----:B------:R-:W-:Y:S01]  /*11990*/  STL.64 [R1+0x17a0], R216 ;  /* 0x0017a0d801007387 */ /* 0x000fe20000100a00 */
[----:B------:R-:W-:Y:S01]  /*119a0*/  IMAD R183, R183, UR15, RZ ;  /* 0x0000000fb7b77c24 */ /* 0x000fe2000f8e02ff */
[----:B------:R-:W-:Y:S01]  /*119b0*/  ULDC UR15, c[0x0][0x240] ;  /* 0x00009000000f7ab9 */ /* 0x000fe20000000800 */
[----:B------:R-:W-:Y:S01]  /*119c0*/  IMAD R235, R235, UR21, RZ ;  /* 0x00000015ebeb7c24 */ /* 0x000fe2000f8e02ff */
[----:B------:R-:W-:Y:S01]  /*119d0*/  LEA.HI.X.SX32 R227, R23, R2, 0x2, P0 ;  /* 0x0000000217e37211 */ /* 0x000fe200000f16ff */
[----:B------:R-:W-:-:S02]  /*119e0*/  IMAD.MOV.U32 R59, RZ, RZ, R73 ;  /* 0x000000ffff3b7224 */ /* 0x000fc400078e0049 */
[----:B------:R-:W-:Y:S01]  /*119f0*/  IMAD.MOV.U32 R71, RZ, RZ, R234 ;  /* 0x000000ffff477224 */ /* 0x000fe200078e00ea */
[-C--:B------:R-:W-:Y:S01]  /*11a00*/  LEA R234, P4, R19, R0.reuse, 0x2 ;  /* 0x0000000013ea7211 */ /* 0x080fe200078810ff */
[----:B------:R-:W-:Y:S01]  /*11a10*/  IMAD.MOV.U32 R48, RZ, RZ, R62 ;  /* 0x000000ffff307224 */ /* 0x000fe200078e003e */
[----:B------:R-:W-:Y:S01]  /*11a20*/  STL.64 [R1+0x1788], R218 ;  /* 0x001788da01007387 */ /* 0x000fe20000100a00 */
[----:B------:R-:W-:Y:S02]  /*11a30*/  IMAD.MOV.U32 R42, RZ, RZ, R68 ;  /* 0x000000ffff2a7224 */ /* 0x000fe400078e0044 */
[----:B------:R-:W-:Y:S01]  /*11a40*/  IMAD.MOV.U32 R54, RZ, RZ, R236 ;  /* 0x000000ffff367224 */ /* 0x000fe200078e00ec */
[----:B------:R-:W-:Y:S01]  /*11a50*/  LEA R236, P5, R18, R0, 0x2 ;  /* 0x0000000012ec7211 */ /* 0x000fe200078a10ff */
[----:B------:R-:W-:Y:S01]  /*11a60*/  IMAD.MOV.U32 R73, RZ, RZ, R229 ;  /* 0x000000ffff497224 */ /* 0x000fe200078e00e5 */
[----:B------:R-:W-:Y:S01]  /*11a70*/  LEA.HI.X.SX32 R229, R22, R2, 0x2, P1 ;  /* 0x0000000216e57211 */ /* 0x000fe200008f16ff */
[----:B------:R-:W-:Y:S01]  /*11a80*/  IMAD R239, R239, UR17, RZ ;  /* 0x00000011efef7c24 */ /* 0x000fe2000f8e02ff */
[----:B------:R-:W-:Y:S01]  /*11a90*/  STL.64 [R1+0x1770], R220 ;  /* 0x001770dc01007387 */ /* 0x000fe20000100a00 */
[----:B------:R-:W-:Y:S01]  /*11aa0*/  IMAD.MOV.U32 R40, RZ, RZ, R70 ;  /* 0x000000ffff287224 */ /* 0x000fe200078e0046 */
[----:B------:R-:W-:Y:S01]  /*11ab0*/  MOV R70, R233 ;  /* 0x000000e900467202 */ /* 0x000fe20000000f00 */
[----:B------:R-:W-:-:S02]  /*11ac0*/  IMAD.MOV.U32 R62, RZ, RZ, R77 ;  /* 0x000000ffff3e7224 */ /* 0x000fc400078e004d */
[----:B------:R-:W-:Y:S02]  /*11ad0*/  IMAD.MOV.U32 R56, RZ, RZ, R238 ;  /* 0x000000ffff387224 */ /* 0x000fe400078e00ee */
[----:B------:R-:W-:Y:S01]  /*11ae0*/  IMAD.MOV.U32 R68, RZ, RZ, R231 ;  /* 0x000000ffff447224 */ /* 0x000fe200078e00e7 */
[-C--:B------:R-:W-:Y:S01]  /*11af0*/  LEA.HI.X.SX32 R231, R21, R2.reuse, 0x2, P2 ;  /* 0x0000000215e77211 */ /* 0x080fe200010f16ff */
[----:B------:R-:W-:Y:S01]  /*11b00*/  IMAD R241, R241, UR15, RZ ;  /* 0x0000000ff1f17c24 */ /* 0x000fe2000f8e02ff */
[----:B------:R-:W-:Y:S01]  /*11b10*/  STL.64 [R1+0x1760], R222 ;  /* 0x001760de01007387 */ /* 0x000fe20000100a00 */
[----:B------:R-:W-:Y:S01]  /*11b20*/  IMAD.MOV.U32 R38, RZ, RZ, R72 ;  /* 0x000000ffff267224 */ /* 0x000fe200078e0048 */
[----:B------:R-:W-:Y:S01]  /*11b30*/  LEA.HI.X.SX32 R233, R20, R2, 0x2, P3 ;  /* 0x0000000214e97211 */ /* 0x000fe200018f16ff */
[----:B------:R-:W-:Y:S01]  /*11b40*/  IMAD.MOV.U32 R77, RZ, RZ, R240 ;  /* 0x000000ffff4d7224 */ /* 0x000fe200078e00f0 */
[----:B------:R-:W-:Y:S01]  /*11b50*/  LEA R240, P0, R16, R0, 0x2 ;  /* 0x0000000010f07211 */ /* 0x000fe200078010ff */
[----:B------:R-:W-:Y:S01]  /*11b60*/  IMAD.MOV.U32 R72, RZ, RZ, R235 ;  /* 0x000000ffff487224 */ /* 0x000fe200078e00eb */
[----:B------:R-:W-:Y:S01]  /*11b70*/  MOV R57, R76 ;  /* 0x0000004c00397202 */ /* 0x000fe20000000f00 */
[----:B------:R-:W-:Y:S01]  /*11b80*/  IMAD.MOV.U32 R58, RZ, RZ, R74 ;  /* 0x000000ffff3a7224 */ /* 0x000fe200078e004a */
[----:B-1----:R-:W-:Y:S01]  /*11b90*/  LEA R212, P1, R15, R0, 0x2 ;  /* 0x000000000fd47211 */ /* 0x002fe200078210ff */
[----:B------:R-:W-:Y:S01]  /*11ba0*/  IMAD.MOV.U32 R55, RZ, RZ, R237 ;  /* 0x000000ffff377224 */ /* 0x000fe200078e00ed */
[----:B------:R-:W-:Y:S01]  /*11bb0*/  LEA.HI.X.SX32 R235, R19, R2, 0x2, P4 ;  /* 0x0000000213eb7211 */ /* 0x000fe200020f16ff */
[----:B------:R-:W-:Y:S01]  /*11bc0*/  IMAD.MOV.U32 R74, RZ, RZ, R78 ;  /* 0x000000ffff4a7224 */ /* 0x000fe200078e004e */
[----:B------:R-:W-:Y:S01]  /*11bd0*/  LEA R30, P2, R14, R0, 0x2 ;  /* 0x000000000e1e7211 */ /* 0x000fe200078410ff */
[----:B------:R-:W-:Y:S01]  /*11be0*/  IMAD.MOV.U32 R76, RZ, RZ, R239 ;  /* 0x000000ffff4c7224 */ /* 0x000fe200078e00ef */
[----:B------:R-:W-:Y:S01]  /*11bf0*/  LEA.HI.X.SX32 R237, R18, R2, 0x2, P5 ;  /* 0x0000000212ed7211 */ /* 0x000fe200028f16ff */
[----:B------:R-:W-:Y:S01]  /*11c00*/  IMAD.MOV.U32 R78, RZ, RZ, R241 ;  /* 0x000000ffff4e7224 */ /* 0x000fe200078e00f1 */
[-C--:B------:R-:W-:Y:S01]  /*11c10*/  LEA R210, P3, R13, R0.reuse, 0x2 ;  /* 0x000000000dd27211 */ /* 0x080fe200078610ff */
[----:B------:R-:W-:Y:S01]  /*11c20*/  IMAD R127, R127, UR59, RZ ;  /* 0x0000003b7f7f7c24 */ /* 0x000fe2000f8e02ff */
[----:B------:R-:W-:-:S02]  /*11c30*/  LEA R208, P4, R12, R0, 0x2 ;  /* 0x000000000cd07211 */ /* 0x000fc400078810ff */
[----:B------:R-:W-:Y:S02]  /*11c40*/  LEA.HI.X.SX32 R241, R16, R2, 0x2, P0 ;  /* 0x0000000210f17211 */ /* 0x000fe400000f16ff */
[----:B------:R-:W-:Y:S02]  /*11c50*/  LEA R32, P5, R11, R0, 0x2 ;  /* 0x000000000b207211 */ /* 0x000fe400078a10ff */
[-C--:B------:R-:W-:Y:S01]  /*11c60*/  LEA.HI.X.SX32 R213, R15, R2.reuse, 0x2, P1 ;  /* 0x000000020fd57211 */ /* 0x080fe200008f16ff */
[----:B------:R-:W-:Y:S01]  /*11c70*/  IMAD R252, R252, UR59, RZ ;  /* 0x0000003bfcfc7c24 */ /* 0x000fe2000f8e02ff */
[----:B------:R-:W-:Y:S02]  /*11c80*/  LEA.HI.X.SX32 R31, R14, R2, 0x2, P2 ;  /* 0x000000020e1f7211 */ /* 0x000fe400010f16ff */
[----:B------:R-:W-:Y:S02]  /*11c90*/  LEA R34, P0, R9, R0, 0x2 ;  /* 0x0000000009227211 */ /* 0x000fe400078010ff */
[----:B------:R-:W-:-:S02]  /*11ca0*/  LEA.HI.X.SX32 R211, R13, R2, 0x2, P3 ;  /* 0x000000020dd37211 */ /* 0x000fc400018f16ff */
[----:B------:R-:W-:Y:S02]  /*11cb0*/  LEA R26, P1, R8, R0, 0x2 ;  /* 0x00000000081a7211 */ /* 0x000fe400078210ff */
[-C--:B------:R-:W-:Y:S02]  /*11cc0*/  LEA.HI.X.SX32 R209, R12, R2.reuse, 0x2, P4 ;  /* 0x000000020cd17211 */ /* 0x080fe400020f16ff */
[----:B------:R-:W-:Y:S02]  /*11cd0*/  LEA.HI.X.SX32 R33, R11, R2, 0x2, P5 ;  /* 0x000000020b217211 */ /* 0x000fe400028f16ff */
[----:B------:R-:W-:Y:S02]  /*11ce0*/  LEA R20, P3, R127, R0, 0x2 ;  /* 0x000000007f147211 */ /* 0x000fe400078610ff */
[----:B------:R-:W-:Y:S02]  /*11cf0*/  LEA.HI.X.SX32 R35, R9, R2, 0x2, P0 ;  /* 0x0000000209237211 */ /* 0x000fe400000f16ff */
[----:B------:R-:W-:-:S02]  /*11d00*/  LEA R18, P4, R252, R0, 0x2 ;  /* 0x00000000fc127211 */ /* 0x000fc400078810ff */
[----:B------:R-:W-:Y:S02]  /*11d10*/  LEA.HI.X.SX32 R27, R8, R2, 0x2, P1 ;  /* 0x00000002081b7211 */ /* 0x000fe400008f16ff */
[----:B------:R-:W-:Y:S02]  /*11d20*/  LEA R16, P5, R38, R0, 0x2 ;  /* 0x0000000026107211 */ /* 0x000fe400078a10ff */
[----:B------:R-:W-:Y:S02]  /*11d30*/  LEA.HI.X.SX32 R21, R127, R2, 0x2, P3 ;  /* 0x000000027f157211 */ /* 0x000fe400018f16ff */
[----:B------:R-:W-:Y:S02]  /*11d40*/  LEA R22, P0, R40, R0, 0x2 ;  /* 0x0000000028167211 */ /* 0x000fe400078010ff */
[----:B------:R-:W-:Y:S02]  /*11d50*/  LEA.HI.X.SX32 R19, R252, R2, 0x2, P4 ;  /* 0x00000002fc137211 */ /* 0x000fe400020f16ff */
[----:B----4-:R-:W-:-:S04]  /*11d60*/  LEA R224, P6, R24, R0, 0x2 ;  /* 0x0000000018e07211 */ /* 0x010fc800078c10ff */
[----:B------:R-:W-:Y:S02]  /*11d70*/  LEA.HI.X.SX32 R225, R24, R2, 0x2, P6 ;  /* 0x0000000218e17211 */ /* 0x000fe400030f16ff */
[----:B------:R-:W-:-:S03]  /*11d80*/  LEA R238, P6, R17, R0, 0x2 ;  /* 0x0000000011ee7211 */ /* 0x000fc600078c10ff */
[----:B------:R-:W-:Y:S01]  /*11d90*/  STL.64 [R1+0x1750], R224 ;  /* 0x001750e001007387 */ /* 0x000fe20000100a00 */
[----:B------:R-:W-:-:S03]  /*11da0*/  LEA.HI.X.SX32 R239, R17, R2, 0x2, P6 ;  /* 0x0000000211ef7211 */ /* 0x000fc600030f16ff */
[----:B------:R-:W-:Y:S01]  /*11db0*/  STL.64 [R1+0x1740], R226 ;  /* 0x001740e201007387 */ /* 0x000fe20000100a00 */
[----:B------:R-:W-:-:S03]  /*11dc0*/  LEA R36, P6, R10, R0, 0x2 ;  /* 0x000000000a247211 */ /* 0x000fc600078c10ff */
[----:B------:R-:W-:Y:S04]  /*11dd0*/  STL.64 [R1+0x1730], R228 ;  /* 0x001730e401007387 */ /* 0x000fe80000100a00 */
[----:B------:R-:W-:Y:S04]  /*11de0*/  STL.64 [R1+0x17c0], R230 ;  /* 0x0017c0e601007387 */ /* 0x000fe80000100a00 */
[----:B------:R-:W-:Y:S01]  /*11df0*/  STL.64 [R1+0x17a8], R232 ;  /* 0x0017a8e801007387 */ /* 0x000fe20000100a00 */
[----:B------:R-:W-:-:S03]  /*11e00*/  LEA R24, P2, R7, R0, 0x2 ;  /* 0x0000000007187211 */ /* 0x000fc600078410ff */
[----:B------:R-:W-:Y:S01]  /*11e10*/  STL.64 [R1+0x1790], R234 ;  /* 0x001790ea01007387 */ /* 0x000fe20000100a00 */
[----:B------:R-:W-:-:S03]  /*11e20*/  LEA.HI.X.SX32 R37, R10, R2, 0x2, P6 ;  /* 0x000000020a257211 */ /* 0x000fc600030f16ff */
[----:B------:R-:W-:Y:S04]  /*11e30*/  STL.64 [R1+0x1778], R236 ;  /* 0x001778ec01007387 */ /* 0x000fe80000100a00 */
[----:B------:R-:W-:Y:S04]  /*11e40*/  STL.64 [R1+0x1768], R238 ;  /* 0x001768ee01007387 */ /* 0x000fe80000100a00 */
[----:B------:R-:W-:Y:S01]  /*11e50*/  STL.64 [R1+0x1758], R240 ;  /* 0x001758f001007387 */ /* 0x000fe20000100a00 */
[----:B------:R-:W-:-:S03]  /*11e60*/  LEA.HI.X.SX32 R25, R7, R2, 0x2, P2 ;  /* 0x0000000207197211 */ /* 0x000fc600010f16ff */
[----:B------:R-:W-:Y:S01]  /*11e70*/  STL.64 [R1+0x250], R212 ;  /* 0x000250d401007387 */ /* 0x000fe20000100a00 */
[----:B------:R-:W-:-:S03]  /*11e80*/  LEA R14, P6, R39, R0, 0x2 ;  /* 0x00000000270e7211 */ /* 0x000fc600078c10ff */
[----:B------:R-:W-:Y:S04]  /*11e90*/  STL.64 [R1+0x258], R30 ;  /* 0x0002581e01007387 */ /* 0x000fe80000100a00 */
[----:B------:R-:W-:Y:S01]  /*11ea0*/  STL.64 [R1+0x260], R210 ;  /* 0x000260d201007387 */ /* 0x000fe20000100a00 */
[----:B------:R-:W-:-:S03]  /*11eb0*/  LEA R10, P1, R41, R0, 0x2 ;  /* 0x00000000290a7211 */ /* 0x000fc600078210ff */
[----:B------:R-:W-:Y:S01]  /*11ec0*/  STL.64 [R1+0x268], R208 ;  /* 0x000268d001007387 */ /* 0x000fe20000100a00 */
[----:B------:R-:W-:-:S03]  /*11ed0*/  LEA.HI.X.SX32 R17, R38, R2, 0x2, P5 ;  /* 0x0000000226117211 */ /* 0x000fc600028f16ff */
[----:B------:R-:W-:Y:S01]  /*11ee0*/  STL.64 [R1+0x270], R32 ;  /* 0x0002702001007387 */ /* 0x000fe20000100a00 */
[----:B------:R-:W-:-:S03]  /*11ef0*/  LEA R8, P2, R42, R0, 0x2 ;  /* 0x000000002a087211 */ /* 0x000fc600078410ff */
[----:B------:R-:W-:Y:S01]  /*11f00*/  STL.64 [R1+0x278], R36 ;  /* 0x0002782401007387 */ /* 0x000fe20000100a00 */
[----:B------:R-:W-:-:S03]  /*11f10*/  LEA.HI.X.SX32 R15, R39, R2, 0x2, P6 ;  /* 0x00000002270f7211 */ /* 0x000fc600030f16ff */
[----:B------:R-:W-:Y:S01]  /*11f20*/  STL.64 [R1+0x280], R34 ;  /* 0x0002802201007387 */ /* 0x000fe20000100a00 */
[----:B------:R-:W-:-:S03]  /*11f30*/  LEA.HI.X.SX32 R23, R40, R2, 0x2, P0 ;  /* 0x0000000228177211 */ /* 0x000fc600000f16ff */
[----:B------:R-:W-:Y:S01]  /*11f40*/  STL.64 [R1+0x288], R26 ;  /* 0x0002881a01007387 */ /* 0x000fe20000100a00 */
[----:B------:R-:W-:-:S03]  /*11f50*/  LEA.HI.X.SX32 R11, R41, R2, 0x2, P1 ;  /* 0x00000002290b7211 */ /* 0x000fc600008f16ff */
        /* <DEDUP_REMOVED lines=13> */
[C---:B-1----:R-:W-:Y:S01]  /*12030*/  LEA R14, P6, R46.reuse, R0, 0x2 ;  /* 0x000000002e0e7211 */ /* 0x042fe200078c10ff */
[----:B------:R1:W-:Y:S01]  /*12040*/  STL.64 [R1+0x2c8], R8 ;  /* 0x0002c80801007387 */ /* 0x0003e20000100a00 */
[----:B------:R-:W-:Y:S02]  /*12050*/  LEA.HI.X.SX32 R17, R45, R2, 0x2, P5 ;  /* 0x000000022d117211 */ /* 0x000fe400028f16ff */
[----:B--2---:R-:W-:Y:S01]  /*12060*/  LEA R22, P0, R47, R0, 0x2 ;  /* 0x000000002f167211 */ /* 0x004fe200078010ff */
[----:B------:R2:W-:Y:S01]  /*12070*/  STL.64 [R1+0x2d0], R20 ;  /* 0x0002d01401007387 */ /* 0x0005e20000100a00 */
[----:B------:R-:W-:-:S02]  /*12080*/  LEA.HI.X.SX32 R15, R46, R2, 0x2, P6 ;  /* 0x000000022e0f7211 */ /* 0x000fc400030f16ff */
[C---:B---3--:R-:W-:Y:S02]  /*12090*/  LEA R10, P1, R48.reuse, R0, 0x2 ;  /* 0x00000000300a7211 */ /* 0x048fe400078210ff */
[----:B------:R-:W-:Y:S02]  /*120a0*/  LEA.HI.X.SX32 R23, R47, R2, 0x2, P0 ;  /* 0x000000022f177211 */ /* 0x000fe400000f16ff */
[C---:B-1----:R-:W-:Y:S01]  /*120b0*/  LEA R8, P2, R79.reuse, R0, 0x2 ;  /* 0x000000004f087211 */ /* 0x042fe200078410ff */
[----:B------:R1:W-:Y:S01]  /*120c0*/  STL.64 [R1+0x2d8], R18 ;  /* 0x0002d81201007387 */ /* 0x0003e20000100a00 */
[----:B------:R-:W-:Y:S02]  /*120d0*/  LEA.HI.X.SX32 R11, R48, R2, 0x2, P1 ;  /* 0x00000002300b7211 */ /* 0x000fe400008f16ff */
[----:B--2---:R-:W-:Y:S01]  /*120e0*/  LEA R20, P3, R80, R0, 0x2 ;  /* 0x0000000050147211 */ /* 0x004fe200078610ff */
[----:B------:R2:W-:Y:S01]  /*120f0*/  STL.64 [R1+0x2e0], R16 ;  /* 0x0002e01001007387 */ /* 0x0005e20000100a00 */
[----:B------:R-:W-:-:S02]  /*12100*/  LEA.HI.X.SX32 R9, R79, R2, 0x2, P2 ;  /* 0x000000024f097211 */ /* 0x000fc400010f16ff */
[----:B------:R-:W-:Y:S01]  /*12110*/  LEA.HI.X.SX32 R21, R80, R2, 0x2, P3 ;  /* 0x0000000250157211 */ /* 0x000fe200018f16ff */
[----:B------:R3:W-:Y:S01]  /*12120*/  STL.64 [R1+0x2e8], R14 ;  /* 0x0002e80e01007387 */ /* 0x0007e20000100a00 */
[----:B-1----:R-:W-:-:S03]  /*12130*/  LEA R18, P4, R81, R0, 0x2 ;  /* 0x0000000051127211 */ /* 0x002fc600078810ff */
[----:B------:R1:W-:Y:S01]  /*12140*/  STL.64 [R1+0x2f0], R22 ;  /* 0x0002f01601007387 */ /* 0x0003e20000100a00 */
[----:B--2---:R-:W-:-:S03]  /*12150*/  LEA R16, P5, R82, R0, 0x2 ;  /* 0x0000000052107211 */ /* 0x004fc600078a10ff */
[----:B------:R2:W-:Y:S01]  /*12160*/  STL.64 [R1+0x2f8], R10 ;  /* 0x0002f80a01007387 */ /* 0x0005e20000100a00 */
[----:B------:R-:W-:Y:S02]  /*12170*/  LEA.HI.X.SX32 R19, R81, R2, 0x2, P4 ;  /* 0x0000000251137211 */ /* 0x000fe400020f16ff */
[----:B---3--:R-:W-:Y:S01]  /*12180*/  LEA R14, P6, R83, R0, 0x2 ;  /* 0x00000000530e7211 */ /* 0x008fe200078c10ff */
[----:B------:R3:W-:Y:S01]  /*12190*/  STL.64 [R1+0x300], R8 ;  /* 0x0003000801007387 */ /* 0x0007e20000100a00 */
[----:B------:R-:W-:Y:S02]  /*121a0*/  LEA.HI.X.SX32 R17, R82, R2, 0x2, P5 ;  /* 0x0000000252117211 */ /* 0x000fe400028f16ff */
[----:B-1----:R-:W-:Y:S01]  /*121b0*/  LEA R22, P0, R84, R0, 0x2 ;  /* 0x0000000054167211 */ /* 0x002fe200078010ff */
[----:B------:R-:W-:Y:S01]  /*121c0*/  IMAD R89, R89, UR59, RZ ;  /* 0x0000003b59597c24 */ /* 0x000fe2000f8e02ff */
[----:B------:R-:W-:Y:S02]  /*121d0*/  LEA.HI.X.SX32 R15, R83, R2, 0x2, P6 ;  /* 0x00000002530f7211 */ /* 0x000fe400030f16ff */
[----:B--2---:R-:W-:Y:S01]  /*121e0*/  LEA R10, P1, R85, R0, 0x2 ;  /* 0x00000000550a7211 */ /* 0x004fe200078210ff */
[----:B------:R-:W-:Y:S01]  /*121f0*/  IMAD R90, R90, UR59, RZ ;  /* 0x0000003b5a5a7c24 */ /* 0x000fe2000f8e02ff */
[----:B------:R1:W-:Y:S01]  /*12200*/  STL.64 [R1+0x308], R20 ;  /* 0x0003081401007387 */ /* 0x0003e20000100a00 */
[----:B------:R-:W-:-:S02]  /*12210*/  LEA.HI.X.SX32 R23, R84, R2, 0x2, P0 ;  /* 0x0000000254177211 */ /* 0x000fc400000f16ff */
[----:B---3--:R-:W-:Y:S01]  /*12220*/  LEA R8, P2, R86, R0, 0x2 ;  /* 0x0000000056087211 */ /* 0x008fe200078410ff */
[----:B------:R-:W-:Y:S01]  /*12230*/  IMAD R91, R91, UR59, RZ ;  /* 0x0000003b5b5b7c24 */ /* 0x000fe2000f8e02ff */
[-C--:B------:R-:W-:Y:S01]  /*12240*/  LEA.HI.X.SX32 R11, R85, R2.reuse, 0x2, P1 ;  /* 0x00000002550b7211 */ /* 0x080fe200008f16ff */
[----:B------:R-:W-:Y:S01]  /*12250*/  IMAD R92, R92, UR59, RZ ;  /* 0x0000003b5c5c7c24 */ /* 0x000fe2000f8e02ff */
[----:B------:R2:W-:Y:S01]  /*12260*/  STL.64 [R1+0x310], R18 ;  /* 0x0003101201007387 */ /* 0x0005e20000100a00 */
[----:B------:R-:W-:Y:S01]  /*12270*/  LEA.HI.X.SX32 R9, R86, R2, 0x2, P2 ;  /* 0x0000000256097211 */ /* 0x000fe200010f16ff */
[----:B------:R-:W-:Y:S01]  /*12280*/  IMAD R93, R93, UR59, RZ ;  /* 0x0000003b5d5d7c24 */ /* 0x000fe2000f8e02ff */
[C---:B-1----:R-:W-:Y:S01]  /*12290*/  LEA R20, P3, R87.reuse, R0, 0x2 ;  /* 0x0000000057147211 */ /* 0x042fe200078610ff */
[----:B------:R1:W-:Y:S01]  /*122a0*/  STL.64 [R1+0x318], R16 ;  /* 0x0003181001007387 */ /* 0x0003e20000100a00 */
[----:B------:R-:W-:Y:S02]  /*122b0*/  IMAD R94, R94, UR59, RZ ;  /* 0x0000003b5e5e7c24 */ /* 0x000fe4000f8e02ff */
[----:B------:R-:W-:Y:S01]  /*122c0*/  LEA.HI.X.SX32 R21, R87, R2, 0x2, P3 ;  /* 0x0000000257157211 */ /* 0x000fe200018f16ff */
[----:B------:R3:W-:Y:S01]  /*122d0*/  STL.64 [R1+0x320], R14 ;  /* 0x0003200e01007387 */ /* 0x0007e20000100a00 */
[----:B--2---:R-:W-:-:S03]  /*122e0*/  LEA R18, P4, R88, R0, 0x2 ;  /* 0x0000000058127211 */ /* 0x004fc600078810ff */
[----:B------:R2:W-:Y:S01]  /*122f0*/  STL.64 [R1+0x328], R22 ;  /* 0x0003281601007387 */ /* 0x0005e20000100a00 */
[----:B-1----:R-:W-:-:S03]  /*12300*/  LEA R16, P5, R89, R0, 0x2 ;  /* 0x0000000059107211 */ /* 0x002fc600078a10ff */
[----:B------:R1:W-:Y:S01]  /*12310*/  STL.64 [R1+0x330], R10 ;  /* 0x0003300a01007387 */ /* 0x0003e20000100a00 */
[----:B------:R-:W-:Y:S02]  /*12320*/  LEA.HI.X.SX32 R19, R88, R2, 0x2, P4 ;  /* 0x0000000258137211 */ /* 0x000fe400020f16ff */
[-C--:B---3--:R-:W-:Y:S01]  /*12330*/  LEA R14, P6, R90, R0.reuse, 0x2 ;  /* 0x000000005a0e7211 */ /* 0x088fe200078c10ff */
[----:B------:R-:W-:Y:S01]  /*12340*/  IMAD R95, R95, UR59, RZ ;  /* 0x0000003b5f5f7c24 */ /* 0x000fe2000f8e02ff */
[----:B------:R3:W-:Y:S01]  /*12350*/  STL.64 [R1+0x338], R8 ;  /* 0x0003380801007387 */ /* 0x0007e20000100a00 */
[----:B--2---:R-:W-:Y:S01]  /*12360*/  LEA R22, P0, R91, R0, 0x2 ;  /* 0x000000005b167211 */ /* 0x004fe200078010ff */
[----:B------:R-:W-:Y:S01]  /*12370*/  IMAD R96, R96, UR59, RZ ;  /* 0x0000003b60607c24 */ /* 0x000fe2000f8e02ff */
[----:B------:R-:W-:Y:S02]  /*12380*/  LEA.HI.X.SX32 R17, R89, R2, 0x2, P5 ;  /* 0x0000000259117211 */ /* 0x000fe400028f16ff */
[----:B-1----:R-:W-:Y:S01]  /*12390*/  LEA R10, P1, R92, R0, 0x2 ;  /* 0x000000005c0a7211 */ /* 0x002fe200078210ff */
[----:B------:R-:W-:Y:S01]  /*123a0*/  IMAD R97, R97, UR59, RZ ;  /* 0x0000003b61617c24 */ /* 0x000fe2000f8e02ff */
[-C--:B------:R-:W-:Y:S01]  /*123b0*/  LEA.HI.X.SX32 R15, R90, R2.reuse, 0x2, P6 ;  /* 0x000000025a0f7211 */ /* 0x080fe200030f16ff */
        /* <DEDUP_REMOVED lines=149> */
[----:B------:R-:W-:Y:S01]  /*12d10*/  ULDC UR59, c[0x0][0x240] ;  /* 0x00009000003b7ab9 */ /* 0x000fe20000000800 */
[C---:B-1----:R-:W-:Y:S01]  /*12d20*/  LEA R20, P3, R131.reuse, R0, 0x2 ;  /* 0x0000000083147211 */ /* 0x042fe200078610ff */
[----:B------:R1:W-:Y:S01]  /*12d30*/  STL.64 [R1+0x468], R16 ;  /* 0x0004681001007387 */ /* 0x0003e20000100a00 */
[----:B------:R-:W-:Y:S01]  /*12d40*/  IMAD R138, R138, UR58, RZ ;  /* 0x0000003a8a8a7c24 */ /* 0x000fe2000f8e02ff */
[----:B------:R-:W-:Y:S01]  /*12d50*/  ULDC UR58, c[0x0][0x240] ;  /* 0x00009000003a7ab9 */ /* 0x000fe20000000800 */
        /* <DEDUP_REMOVED lines=17> */
[----:B------:R-:W-:Y:S01]  /*12e70*/  LEA.HI.X.SX32 R23, R135, R2, 0x2, P0 ;  /* 0x0000000287177211 */ /* 0x000fe200000f16ff */
[----:B------:R-:W-:Y:S01]  /*12e80*/  IMAD R142, R142, UR54, RZ ;  /* 0x000000368e8e7c24 */ /* 0x000fe2000f8e02ff */
[----:B---3--:R-:W-:Y:S01]  /*12e90*/  LEA R8, P2, R137, R0, 0x2 ;  /* 0x0000000089087211 */ /* 0x008fe200078410ff */
[----:B------:R-:W-:Y:S01]  /*12ea0*/  IMAD R143, R143, UR53, RZ ;  /* 0x000000358f8f7c24 */ /* 0x000fe2000f8e02ff */
[-C--:B------:R-:W-:Y:S01]  /*12eb0*/  LEA.HI.X.SX32 R11, R136, R2.reuse, 0x2, P1 ;  /* 0x00000002880b7211 */ /* 0x080fe200008f16ff */
[----:B------:R2:W-:Y:S01]  /*12ec0*/  STL.64 [R1+0x498], R18 ;  /* 0x0004981201007387 */ /* 0x0005e20000100a00 */
[----:B------:R-:W-:Y:S01]  /*12ed0*/  LEA.HI.X.SX32 R9, R137, R2, 0x2, P2 ;  /* 0x0000000289097211 */ /* 0x000fe200010f16ff */
[----:B------:R-:W-:Y:S01]  /*12ee0*/  IMAD R144, R144, UR52, RZ ;  /* 0x0000003490907c24 */ /* 0x000fe2000f8e02ff */
[----:B------:R-:W-:Y:S01]  /*12ef0*/  ULDC UR57, c[0x0][0x240] ;  /* 0x0000900000397ab9 */ /* 0x000fe20000000800 */
[----:B------:R3:W-:Y:S01]  /*12f00*/  STL.64 [R1+0x4a0], R16 ;  /* 0x0004a01001007387 */ /* 0x0007e20000100a00 */
[----:B------:R-:W-:Y:S01]  /*12f10*/  IMAD R145, R145, UR51, RZ ;  /* 0x0000003391917c24 */ /* 0x000fe2000f8e02ff */
[----:B-1----:R-:W-:Y:S01]  /*12f20*/  LEA R20, P3, R138, R0, 0x2 ;  /* 0x000000008a147211 */ /* 0x002fe200078610ff */
[----:B------:R-:W-:Y:S01]  /*12f30*/  IMAD R146, R146, UR50, RZ ;  /* 0x0000003292927c24 */ /* 0x000fe2000f8e02ff */
[----:B------:R1:W-:Y:S01]  /*12f40*/  STL.64 [R1+0x4a8], R14 ;  /* 0x0004a80e01007387 */ /* 0x0003e20000100a00 */
[----:B------:R-:W-:Y:S01]  /*12f50*/  IMAD R147, R147, UR49, RZ ;  /* 0x0000003193937c24 */ /* 0x000fe2000f8e02ff */
[----:B------:R-:W-:Y:S01]  /*12f60*/  LEA.HI.X.SX32 R21, R138, R2, 0x2, P3 ;  /* 0x000000028a157211 */ /* 0x000fe200018f16ff */
[----:B------:R-:W-:Y:S01]  /*12f70*/  IMAD R148, R148, UR48, RZ ;  /* 0x0000003094947c24 */ /* 0x000fe2000f8e02ff */
[-C--:B--2---:R-:W-:Y:S01]  /*12f80*/  LEA R18, P4, R139, R0.reuse, 0x2 ;  /* 0x000000008b127211 */ /* 0x084fe200078810ff */
[----:B------:R2:W-:Y:S01]  /*12f90*/  STL.64 [R1+0x4b0], R22 ;  /* 0x0004b01601007387 */ /* 0x0005e20000100a00 */
[----:B------:R-:W-:Y:S01]  /*12fa0*/  IMAD R149, R149, UR47, RZ ;  /* 0x0000002f95957c24 */ /* 0x000fe2000f8e02ff */
[----:B------:R-:W-:Y:S01]  /*12fb0*/  ULDC UR55, c[0x0][0x240] ;  /* 0x0000900000377ab9 */ /* 0x000fe20000000800 */
[----:B---3--:R-:W-:Y:S01]  /*12fc0*/  LEA R16, P5, R140, R0, 0x2 ;  /* 0x000000008c107211 */ /* 0x008fe200078a10ff */
[----:B------:R3:W-:Y:S01]  /*12fd0*/  STL.64 [R1+0x4b8], R10 ;  /* 0x0004b80a01007387 */ /* 0x0007e20000100a00 */
[----:B------:R-:W-:Y:S01]  /*12fe0*/  LEA.HI.X.SX32 R19, R139, R2, 0x2, P4 ;  /* 0x000000028b137211 */ /* 0x000fe200020f16ff */
[----:B------:R-:W-:Y:S01]  /*12ff0*/  IMAD R184, R184, UR14, RZ ;  /* 0x0000000eb8b87c24 */ /* 0x000fe2000f8e02ff */
[----:B-1----:R-:W-:Y:S01]  /*13000*/  LEA R14, P6, R141, R0, 0x2 ;  /* 0x000000008d0e7211 */ /* 0x002fe200078c10ff */
[----:B------:R1:W-:Y:S01]  /*13010*/  STL.64 [R1+0x4c0], R8 ;  /* 0x0004c00801007387 */ /* 0x0003e20000100a00 */
[----:B------:R-:W-:Y:S01]  /*13020*/  LEA.HI.X.SX32 R17, R140, R2, 0x2, P5 ;  /* 0x000000028c117211 */ /* 0x000fe200028f16ff */
[----:B------:R-:W-:Y:S01]  /*13030*/  IMAD R185, R185, UR13, RZ ;  /* 0x0000000db9b97c24 */ /* 0x000fe2000f8e02ff */
[----:B------:R-:W-:Y:S01]  /*13040*/  ULDC UR56, c[0x0][0x240] ;  /* 0x0000900000387ab9 */ /* 0x000fe20000000800 */
[----:B--2---:R-:W-:Y:S01]  /*13050*/  LEA R22, P0, R142, R0, 0x2 ;  /* 0x000000008e167211 */ /* 0x004fe200078010ff */
[----:B------:R2:W-:Y:S01]  /*13060*/  STL.64 [R1+0x4c8], R20 ;  /* 0x0004c81401007387 */ /* 0x0005e20000100a00 */
[----:B------:R-:W-:Y:S01]  /*13070*/  LEA.HI.X.SX32 R15, R141, R2, 0x2, P6 ;  /* 0x000000028d0f7211 */ /* 0x000fe200030f16ff */
[----:B------:R-:W-:Y:S01]  /*13080*/  IMAD.MOV.U32 R45, RZ, RZ, R49 ;  /* 0x000000ffff2d7224 */ /* 0x000fe200078e0031 */
[----:B---3--:R-:W-:Y:S01]  /*13090*/  LEA R10, P1, R143, R0, 0x2 ;  /* 0x000000008f0a7211 */ /* 0x008fe200078210ff */
[----:B------:R-:W-:Y:S01]  /*130a0*/  IMAD R186, R186, UR12, RZ ;  /* 0x0000000cbaba7c24 */ /* 0x000fe2000f8e02ff */
[----:B------:R-:W-:Y:S01]  /*130b0*/  LEA.HI.X.SX32 R23, R142, R2, 0x2, P0 ;  /* 0x000000028e177211 */ /* 0x000fe200000f16ff */
[----:B------:R-:W-:Y:S01]  /*130c0*/  IMAD R187, R187, UR11, RZ ;  /* 0x0000000bbbbb7c24 */ /* 0x000fe2000f8e02ff */
[----:B-1----:R-:W-:Y:S01]  /*130d0*/  LEA R8, P2, R144, R0, 0x2 ;  /* 0x0000000090087211 */ /* 0x002fe200078410ff */
[----:B------:R1:W-:Y:S01]  /*130e0*/  STL.64 [R1+0x4d0], R18 ;  /* 0x0004d01201007387 */ /* 0x0003e20000100a00 */
[----:B------:R-:W-:Y:S01]  /*130f0*/  LEA.HI.X.SX32 R11, R143, R2, 0x2, P1 ;  /* 0x000000028f0b7211 */ /* 0x000fe200008f16ff */
[----:B------:R-:W-:Y:S01]  /*13100*/  IMAD R188, R188, UR10, RZ ;  /* 0x0000000abcbc7c24 */ /* 0x000fe2000f8e02ff */
[----:B------:R-:W-:Y:S01]  /*13110*/  ULDC UR54, c[0x0][0x240] ;  /* 0x0000900000367ab9 */ /* 0x000fe20000000800 */
[C---:B--2---:R-:W-:Y:S01]  /*13120*/  LEA R20, P3, R145.reuse, R0, 0x2 ;  /* 0x0000000091147211 */ /* 0x044fe200078610ff */
[----:B------:R2:W-:Y:S01]  /*13130*/  STL.64 [R1+0x4d8], R16 ;  /* 0x0004d81001007387 */ /* 0x0005e20000100a00 */
[-C--:B------:R-:W-:Y:S01]  /*13140*/  LEA.HI.X.SX32 R9, R144, R2.reuse, 0x2, P2 ;  /* 0x0000000290097211 */ /* 0x080fe200010f16ff */
[----:B------:R-:W-:Y:S01]  /*13150*/  IMAD.MOV.U32 R49, RZ, RZ, R50 ;  /* 0x000000ffff317224 */ /* 0x000fe200078e0032 */
[----:B------:R-:W-:Y:S01]  /*13160*/  LEA.HI.X.SX32 R21, R145, R2, 0x2, P3 ;  /* 0x0000000291157211 */ /* 0x000fe200018f16ff */
[----:B------:R3:W-:Y:S01]  /*13170*/  STL.64 [R1+0x4e0], R14 ;  /* 0x0004e00e01007387 */ /* 0x0007e20000100a00 */
[----:B------:R-:W-:Y:S01]  /*13180*/  IMAD R189, R189, UR9, RZ ;  /* 0x00000009bdbd7c24 */ /* 0x000fe2000f8e02ff */
[----:B------:R-:W-:Y:S01]  /*13190*/  ULDC UR53, c[0x0][0x240] ;  /* 0x0000900000357ab9 */ /* 0x000fe20000000800 */
[-C--:B-1----:R-:W-:Y:S01]  /*131a0*/  LEA R18, P4, R146, R0.reuse, 0x2 ;  /* 0x0000000092127211 */ /* 0x082fe200078810ff */
[----:B------:R1:W-:Y:S01]  /*131b0*/  STL.64 [R1+0x4e8], R22 ;  /* 0x0004e81601007387 */ /* 0x0003e20000100a00 */
[----:B------:R-:W-:Y:S01]  /*131c0*/  IMAD R190, R190, UR8, RZ ;  /* 0x00000008bebe7c24 */ /* 0x000fe2000f8e02ff */
[----:B------:R-:W-:Y:S01]  /*131d0*/  ULDC UR52, c[0x0][0x240] ;  /* 0x0000900000347ab9 */ /* 0x000fe20000000800 */
[----:B------:R-:W-:Y:S01]  /*131e0*/  IMAD R191, R191, UR7, RZ ;  /* 0x00000007bfbf7c24 */ /* 0x000fe2000f8e02ff */
[C---:B--2---:R-:W-:Y:S01]  /*131f0*/  LEA R16, P5, R147.reuse, R0, 0x2 ;  /* 0x0000000093107211 */ /* 0x044fe200078a10ff */
[----:B------:R2:W-:Y:S01]  /*13200*/  STL.64 [R1+0x4f0], R10 ;  /* 0x0004f00a01007387 */ /* 0x0005e20000100a00 */
[----:B------:R-:W-:Y:S01]  /*13210*/  LEA.HI.X.SX32 R19, R146, R2, 0x2, P4 ;  /* 0x0000000292137211 */ /* 0x000fe200020f16ff */
[----:B------:R-:W-:Y:S01]  /*13220*/  IMAD.MOV.U32 R50, RZ, RZ, R51 ;  /* 0x000000ffff327224 */ /* 0x000fe200078e0033 */
[C---:B---3--:R-:W-:Y:S01]  /*13230*/  LEA R14, P6, R148.reuse, R0, 0x2 ;  /* 0x00000000940e7211 */ /* 0x048fe200078c10ff */
[----:B------:R3:W-:Y:S01]  /*13240*/  STL.64 [R1+0x4f8], R8 ;  /* 0x0004f80801007387 */ /* 0x0007e20000100a00 */
[----:B------:R-:W-:Y:S01]  /*13250*/  LEA.HI.X.SX32 R17, R147, R2, 0x2, P5 ;  /* 0x0000000293117211 */ /* 0x000fe200028f16ff */
[----:B------:R-:W-:Y:S01]  /*13260*/  IMAD.MOV.U32 R46, RZ, RZ, R49 ;  /* 0x000000ffff2e7224 */ /* 0x000fe200078e0031 */
[----:B-1----:R-:W-:Y:S01]  /*13270*/  LEA R22, P0, R149, R0, 0x2 ;  /* 0x0000000095167211 */ /* 0x002fe200078010ff */
[----:B------:R1:W-:Y:S01]  /*13280*/  STL.64 [R1+0x500], R20 ;  /* 0x0005001401007387 */ /* 0x0003e20000100a00 */
[----:B------:R-:W-:Y:S01]  /*13290*/  LEA.HI.X.SX32 R15, R148, R2, 0x2, P6 ;  /* 0x00000002940f7211 */ /* 0x000fe200030f16ff */
[----:B------:R-:W-:Y:S01]  /*132a0*/  IMAD R192, R192, UR6, RZ ;  /* 0x00000006c0c07c24 */ /* 0x000fe2000f8e02ff */
[----:B------:R-:W-:Y:S01]  /*132b0*/  ULDC UR51, c[0x0][0x240] ;  /* 0x0000900000337ab9 */ /* 0x000fe20000000800 */
[----:B--2---:R-:W-:Y:S01]  /*132c0*/  LEA R10, P1, R150, R0, 0x2 ;  /* 0x00000000960a7211 */ /* 0x004fe200078210ff */
[----:B------:R-:W-:Y:S01]  /*132d0*/  IMAD R193, R193, UR5, RZ ;  /* 0x00000005c1c17c24 */ /* 0x000fe2000f8e02ff */
[----:B------:R-:W-:Y:S01]  /*132e0*/  LEA.HI.X.SX32 R23, R149, R2, 0x2, P0 ;  /* 0x0000000295177211 */ /* 0x000fe200000f16ff */
[----:B------:R-:W-:Y:S01]  /*132f0*/  IMAD R194, R194, UR4, RZ ;  /* 0x00000004c2c27c24 */ /* 0x000fe2000f8e02ff */
[----:B---3--:R-:W-:Y:S01]  /*13300*/  LEA R8, P2, R151, R0, 0x2 ;  /* 0x0000000097087211 */ /* 0x008fe200078410ff */
[----:B------:R2:W-:Y:S01]  /*13310*/  STL.64 [R1+0x508], R18 ;  /* 0x0005081201007387 */ /* 0x0005e20000100a00 */
[----:B------:R-:W-:Y:S01]  /*13320*/  LEA.HI.X.SX32 R11, R150, R2, 0x2, P1 ;  /* 0x00000002960b7211 */ /* 0x000fe200008f16ff */
[----:B------:R-:W-:Y:S01]  /*13330*/  IMAD R195, R195, UR59, RZ ;  /* 0x0000003bc3c37c24 */ /* 0x000fe2000f8e02ff */
[----:B-1----:R-:W-:Y:S01]  /*13340*/  LEA R20, P3, R152, R0, 0x2 ;  /* 0x0000000098147211 */ /* 0x002fe200078610ff */
[----:B------:R1:W-:Y:S01]  /*13350*/  STL.64 [R1+0x510], R16 ;  /* 0x0005101001007387 */ /* 0x0003e20000100a00 */
[-C--:B------:R-:W-:Y:S01]  /*13360*/  LEA.HI.X.SX32 R9, R151, R2.reuse, 0x2, P2 ;  /* 0x0000000297097211 */ /* 0x080fe200010f16ff */
[----:B------:R-:W-:Y:S01]  /*13370*/  IMAD R196, R196, UR58, RZ ;  /* 0x0000003ac4c47c24 */ /* 0x000fe2000f8e02ff */
[----:B------:R-:W-:Y:S01]  /*13380*/  LEA.HI.X.SX32 R21, R152, R2, 0x2, P3 ;  /* 0x0000000298157211 */ /* 0x000fe200018f16ff */
[----:B------:R3:W-:Y:S01]  /*13390*/  STL.64 [R1+0x518], R14 ;  /* 0x0005180e01007387 */ /* 0x0007e20000100a00 */
[----:B------:R-:W-:Y:S01]  /*133a0*/  MOV R51, R52 ;  /* 0x0000003400337202 */ /* 0x000fe20000000f00 */
[----:B------:R-:W-:Y:S01]  /*133b0*/  IMAD.MOV.U32 R49, RZ, RZ, R50 ;  /* 0x000000ffff317224 */ /* 0x000fe200078e0032 */
[----:B------:R-:W-:Y:S01]  /*133c0*/  ULDC UR50, c[0x0][0x240] ;  /* 0x0000900000327ab9 */ /* 0x000fe20000000800 */
[-C--:B--2---:R-:W-:Y:S01]  /*133d0*/  LEA R18, P4, R153, R0.reuse, 0x2 ;  /* 0x0000000099127211 */ /* 0x084fe200078810ff */
[----:B------:R2:W-:Y:S01]  /*133e0*/  STL.64 [R1+0x520], R22 ;  /* 0x0005201601007387 */ /* 0x0005e20000100a00 */
[----:B------:R-:W-:Y:S01]  /*133f0*/  IMAD R197, R197, UR57, RZ ;  /* 0x00000039c5c57c24 */ /* 0x000fe2000f8e02ff */
[----:B------:R-:W-:Y:S01]  /*13400*/  ULDC UR49, c[0x0][0x240] ;  /* 0x0000900000317ab9 */ /* 0x000fe20000000800 */
[C---:B-1----:R-:W-:Y:S01]  /*13410*/  LEA R16, P5, R154.reuse, R0, 0x2 ;  /* 0x000000009a107211 */ /* 0x042fe200078a10ff */
[----:B------:R1:W-:Y:S01]  /*13420*/  STL.64 [R1+0x528], R10 ;  /* 0x0005280a01007387 */ /* 0x0003e20000100a00 */
[----:B------:R-:W-:Y:S01]  /*13430*/  LEA.HI.X.SX32 R19, R153, R2, 0x2, P4 ;  /* 0x0000000299137211 */ /* 0x000fe200020f16ff */
[----:B------:R-:W-:Y:S01]  /*13440*/  IMAD R199, R199, UR55, RZ ;  /* 0x00000037c7c77c24 */ /* 0x000fe2000f8e02ff */
[C---:B---3--:R-:W-:Y:S01]  /*13450*/  LEA R14, P6, R155.reuse, R0, 0x2 ;  /* 0x000000009b0e7211 */ /* 0x048fe200078c10ff */
[----:B------:R3:W-:Y:S01]  /*13460*/  STL.64 [R1+0x530], R8 ;  /* 0x0005300801007387 */ /* 0x0007e20000100a00 */
[----:B------:R-:W-:Y:S01]  /*13470*/  LEA.HI.X.SX32 R17, R154, R2, 0x2, P5 ;  /* 0x000000029a117211 */ /* 0x000fe200028f16ff */
[----:B------:R-:W-:Y:S01]  /*13480*/  IMAD R198, R198, UR56, RZ ;  /* 0x00000038c6c67c24 */ /* 0x000fe2000f8e02ff */
[----:B------:R-:W-:Y:S01]  /*13490*/  ULDC UR48, c[0x0][0x240] ;  /* 0x0000900000307ab9 */ /* 0x000fe20000000800 */
[----:B--2---:R-:W-:Y:S01]  /*134a0*/  LEA R22, P0, R156, R0, 0x2 ;  /* 0x000000009c167211 */ /* 0x004fe200078010ff */
[----:B------:R2:W-:Y:S01]  /*134b0*/  STL.64 [R1+0x538], R20 ;  /* 0x0005381401007387 */ /* 0x0005e20000100a00 */
[----:B------:R-:W-:Y:S01]  /*134c0*/  LEA.HI.X.SX32 R15, R155, R2, 0x2, P6 ;  /* 0x000000029b0f7211 */ /* 0x000fe200030f16ff */
[----:B------:R-:W-:Y:S01]  /*134d0*/  IMAD R200, R200, UR54, RZ ;  /* 0x00000036c8c87c24 */ /* 0x000fe2000f8e02ff */
[----:B-1----:R-:W-:Y:S01]  /*134e0*/  LEA R10, P1, R157, R0, 0x2 ;  /* 0x000000009d0a7211 */ /* 0x002fe200078210ff */
[----:B------:R-:W-:Y:S01]  /*134f0*/  IMAD R201, R201, UR53, RZ ;  /* 0x00000035c9c97c24 */ /* 0x000fe2000f8e02ff */
[----:B------:R-:W-:Y:S01]  /*13500*/  LEA.HI.X.SX32 R23, R156, R2, 0x2, P0 ;  /* 0x000000029c177211 */ /* 0x000fe200000f16ff */
[----:B------:R-:W-:Y:S01]  /*13510*/  IMAD R202, R202, UR52, RZ ;  /* 0x00000034caca7c24 */ /* 0x000fe2000f8e02ff */
[C---:B---3--:R-:W-:Y:S01]  /*13520*/  LEA R8, P2, R158.reuse, R0, 0x2 ;  /* 0x000000009e087211 */ /* 0x048fe200078410ff */
[----:B------:R1:W-:Y:S01]  /*13530*/  STL.64 [R1+0x540], R18 ;  /* 0x0005401201007387 */ /* 0x0003e20000100a00 */
[----:B------:R-:W-:Y:S01]  /*13540*/  LEA.HI.X.SX32 R11, R157, R2, 0x2, P1 ;  /* 0x000000029d0b7211 */ /* 0x000fe200008f16ff */
[----:B------:R-:W-:Y:S01]  /*13550*/  IMAD R203, R203, UR51, RZ ;  /* 0x00000033cbcb7c24 */ /* 0x000fe2000f8e02ff */
[----:B------:R-:W-:Y:S01]  /*13560*/  ULDC UR47, c[0x0][0x240] ;  /* 0x00009000002f7ab9 */ /* 0x000fe20000000800 */
[C---:B--2---:R-:W-:Y:S01]  /*13570*/  LEA R20, P3, R159.reuse, R0, 0x2 ;  /* 0x000000009f147211 */ /* 0x044fe200078610ff */
[----:B------:R2:W-:Y:S01]  /*13580*/  STL.64 [R1+0x548], R16 ;  /* 0x0005481001007387 */ /* 0x0005e20000100a00 */
[-C--:B------:R-:W-:Y:S01]  /*13590*/  LEA.HI.X.SX32 R9, R158, R2.reuse, 0x2, P2 ;  /* 0x000000029e097211 */ /* 0x080fe200010f16ff */
[----:B------:R-:W-:Y:S01]  /*135a0*/  ULDC UR14, c[0x0][0x240] ;  /* 0x00009000000e7ab9 */ /* 0x000fe20000000800 */
[----:B------:R-:W-:Y:S01]  /*135b0*/  LEA.HI.X.SX32 R21, R159, R2, 0x2, P3 ;  /* 0x000000029f157211 */ /* 0x000fe200018f16ff */
[----:B------:R3:W-:Y:S01]  /*135c0*/  STL.64 [R1+0x550], R14 ;  /* 0x0005500e01007387 */ /* 0x0007e20000100a00 */
[----:B------:R-:W-:Y:S01]  /*135d0*/  ULDC UR13, c[0x0][0x240] ;  /* 0x00009000000d7ab9 */ /* 0x000fe20000000800 */
[----:B------:R-:W-:Y:S01]  /*135e0*/  ULDC UR12, c[0x0][0x240] ;  /* 0x00009000000c7ab9 */ /* 0x000fe20000000800 */
[CC--:B-1----:R-:W-:Y:S01]  /*135f0*/  LEA R18, P4, R160.reuse, R0.reuse, 0x2 ;  /* 0x00000000a0127211 */ /* 0x0c2fe200078810ff */
[----:B------:R1:W-:Y:S01]  /*13600*/  STL.64 [R1+0x558], R22 ;  /* 0x0005581601007387 */ /* 0x0003e20000100a00 */
[----:B------:R-:W-:Y:S01]  /*13610*/  ULDC UR11, c[0x0][0x240] ;  /* 0x00009000000b7ab9 */ /* 0x000fe20000000800 */
[----:B------:R-:W-:Y:S01]  /*13620*/  ULDC UR10, c[0x0][0x240] ;  /* 0x00009000000a7ab9 */ /* 0x000fe20000000800 */
[----:B------:R-:W-:Y:S01]  /*13630*/  ULDC UR9, c[0x0][0x240] ;  /* 0x0000900000097ab9 */ /* 0x000fe20000000800 */
[C---:B--2---:R-:W-:Y:S01]  /*13640*/  LEA R16, P5, R161.reuse, R0, 0x2 ;  /* 0x00000000a1107211 */ /* 0x044fe200078a10ff */
[----:B------:R2:W-:Y:S01]  /*13650*/  STL.64 [R1+0x560], R10 ;  /* 0x0005600a01007387 */ /* 0x0005e20000100a00 */
[----:B------:R-:W-:Y:S01]  /*13660*/  LEA.HI.X.SX32 R19, R160, R2, 0x2, P4 ;  /* 0x00000002a0137211 */ /* 0x000fe200020f16ff */
[----:B------:R-:W-:Y:S01]  /*13670*/  ULDC UR8, c[0x0][0x240] ;  /* 0x0000900000087ab9 */ /* 0x000fe20000000800 */
[C---:B---3--:R-:W-:Y:S01]  /*13680*/  LEA R14, P6, R162.reuse, R0, 0x2 ;  /* 0x00000000a20e7211 */ /* 0x048fe200078c10ff */
[----:B------:R3:W-:Y:S01]  /*13690*/  STL.64 [R1+0x568], R8 ;  /* 0x0005680801007387 */ /* 0x0007e20000100a00 */
[----:B------:R-:W-:Y:S01]  /*136a0*/  LEA.HI.X.SX32 R17, R161, R2, 0x2, P5 ;  /* 0x00000002a1117211 */ /* 0x000fe200028f16ff */
[----:B------:R-:W-:Y:S01]  /*136b0*/  ULDC UR7, c[0x0][0x240] ;  /* 0x0000900000077ab9 */ /* 0x000fe20000000800 */
[----:B-1----:R-:W-:Y:S01]  /*136c0*/  LEA R22, P0, R163, R0, 0x2 ;  /* 0x00000000a3167211 */ /* 0x002fe200078010ff */
[----:B------:R1:W-:Y:S01]  /*136d0*/  STL.64 [R1+0x570], R20 ;  /* 0x0005701401007387 */ /* 0x0003e20000100a00 */
[----:B------:R-:W-:Y:S01]  /*136e0*/  LEA.HI.X.SX32 R15, R162, R2, 0x2, P6 ;  /* 0x00000002a20f7211 */ /* 0x000fe200030f16ff */
[----:B------:R-:W-:Y:S01]  /*136f0*/  ULDC UR6, c[0x0][0x240] ;  /* 0x0000900000067ab9 */ /* 0x000fe20000000800 */
[----:B------:R-:W-:Y:S01]  /*13700*/  ULDC UR5, c[0x0][0x240] ;  /* 0x0000900000057ab9 */ /* 0x000fe20000000800 */
[----:B--2---:R-:W-:-:S02]  /*13710*/  LEA R10, P1, R164, R0, 0x2 ;  /* 0x00000000a40a7211 */ /* 0x004fc400078210ff */
[----:B------:R-:W-:Y:S02]  /*13720*/  LEA.HI.X.SX32 R23, R163, R2, 0x2, P0 ;  /* 0x00000002a3177211 */ /* 0x000fe400000f16ff */
[C---:B---3--:R-:W-:Y:S01]  /*13730*/  LEA R8, P2, R165.reuse, R0, 0x2 ;  /* 0x00000000a5087211 */ /* 0x048fe200078410ff */
[----:B------:R2:W-:Y:S01]  /*13740*/  STL.64 [R1+0x578], R18 ;  /* 0x0005781201007387 */ /* 0x0005e20000100a00 */
[----:B------:R-:W-:Y:S02]  /*13750*/  LEA.HI.X.SX32 R11, R164, R2, 0x2, P1 ;  /* 0x00000002a40b7211 */ /* 0x000fe400008f16ff */
[C---:B-1----:R-:W-:Y:S01]  /*13760*/  LEA R20, P3, R166.reuse, R0, 0x2 ;  /* 0x00000000a6147211 */ /* 0x042fe200078610ff */
[----:B------:R1:W-:Y:S01]  /*13770*/  STL.64 [R1+0x580], R16 ;  /* 0x0005801001007387 */ /* 0x0003e20000100a00 */
[-C--:B------:R-:W-:Y:S02]  /*13780*/  LEA.HI.X.SX32 R9, R165, R2.reuse, 0x2, P2 ;  /* 0x00000002a5097211 */ /* 0x080fe400010f16ff */
[----:B------:R-:W-:Y:S01]  /*13790*/  LEA.HI.X.SX32 R21, R166, R2, 0x2, P3 ;  /* 0x00000002a6157211 */ /* 0x000fe200018f16ff */
[----:B------:R3:W-:Y:S01]  /*137a0*/  STL.64 [R1+0x588], R14 ;  /* 0x0005880e01007387 */ /* 0x0007e20000100a00 */
[----:B--2---:R-:W-:-:S03]  /*137b0*/  LEA R18, P4, R167, R0, 0x2 ;  /* 0x00000000a7127211 */ /* 0x004fc600078810ff */
[----:B------:R2:W-:Y:S01]  /*137c0*/  STL.64 [R1+0x590], R22 ;  /* 0x0005901601007387 */ /* 0x0005e20000100a00 */
[----:B-1----:R-:W-:-:S03]  /*137d0*/  LEA R16, P5, R168, R0, 0x2 ;  /* 0x00000000a8107211 */ /* 0x002fc600078a10ff */
[----:B------:R1:W-:Y:S01]  /*137e0*/  STL.64 [R1+0x598], R10 ;  /* 0x0005980a01007387 */ /* 0x0003e20000100a00 */
[----:B------:R-:W-:Y:S02]  /*137f0*/  LEA.HI.X.SX32 R19, R167, R2, 0x2, P4 ;  /* 0x00000002a7137211 */ /* 0x000fe400020f16ff */
[C---:B---3--:R-:W-:Y:S01]  /*13800*/  LEA R14, P6, R169.reuse, R0, 0x2 ;  /* 0x00000000a90e7211 */ /* 0x048fe200078c10ff */
[----:B------:R3:W-:Y:S01]  /*13810*/  STL.64 [R1+0x5a0], R8 ;  /* 0x0005a00801007387 */ /* 0x0007e20000100a00 */
[----:B------:R-:W-:Y:S02]  /*13820*/  LEA.HI.X.SX32 R17, R168, R2, 0x2, P5 ;  /* 0x00000002a8117211 */ /* 0x000fe400028f16ff */
[----:B--2---:R-:W-:Y:S01]  /*13830*/  LEA R22, P0, R170, R0, 0x2 ;  /* 0x00000000aa167211 */ /* 0x004fe200078010ff */
[----:B------:R2:W-:Y:S01]  /*13840*/  STL.64 [R1+0x5a8], R20 ;  /* 0x0005a81401007387 */ /* 0x0005e20000100a00 */
[----:B------:R-:W-:Y:S02]  /*13850*/  LEA.HI.X.SX32 R15, R169, R2, 0x2, P6 ;  /* 0x00000002a90f7211 */ /* 0x000fe400030f16ff */
[----:B-1----:R-:W-:-:S02]  /*13860*/  LEA R10, P1, R171, R0, 0x2 ;  /* 0x00000000ab0a7211 */ /* 0x002fc400078210ff */
[----:B------:R-:W-:Y:S02]  /*13870*/  LEA.HI.X.SX32 R23, R170, R2, 0x2, P0 ;  /* 0x00000002aa177211 */ /* 0x000fe400000f16ff */
[C---:B---3--:R-:W-:Y:S01]  /*13880*/  LEA R8, P2, R172.reuse, R0, 0x2 ;  /* 0x00000000ac087211 */ /* 0x048fe200078410ff */
[----:B------:R1:W-:Y:S01]  /*13890*/  STL.64 [R1+0x5b0], R18 ;  /* 0x0005b01201007387 */ /* 0x0003e20000100a00 */
[----:B------:R-:W-:Y:S02]  /*138a0*/  LEA.HI.X.SX32 R11, R171, R2, 0x2, P1 ;  /* 0x00000002ab0b7211 */ /* 0x000fe400008f16ff */
[C---:B--2---:R-:W-:Y:S01]  /*138b0*/  LEA R20, P3, R173.reuse, R0, 0x2 ;  /* 0x00000000ad147211 */ /* 0x044fe200078610ff */
[----:B------:R2:W-:Y:S01]  /*138c0*/  STL.64 [R1+0x5b8], R16 ;  /* 0x0005b81001007387 */ /* 0x0005e20000100a00 */
[-C--:B------:R-:W-:Y:S02]  /*138d0*/  LEA.HI.X.SX32 R9, R172, R2.reuse, 0x2, P2 ;  /* 0x00000002ac097211 */ /* 0x080fe400010f16ff */
[----:B------:R-:W-:Y:S01]  /*138e0*/  LEA.HI.X.SX32 R21, R173, R2, 0x2, P3 ;  /* 0x00000002ad157211 */ /* 0x000fe200018f16ff */
        /* <DEDUP_REMOVED lines=13> */
[----:B------:R-:W-:Y:S02]  /*139c0*/  LEA.HI.X.SX32 R23, R177, R2, 0x2, P0 ;  /* 0x00000002b1177211 */ /* 0x000fe400000f16ff */
[C---:B---3--:R-:W-:Y:S01]  /*139d0*/  LEA R8, P2, R179.reuse, R0, 0x2 ;  /* 0x00000000b3087211 */ /* 0x048fe200078410ff */
[----:B------:R2:W-:Y:S01]  /*139e0*/  STL.64 [R1+0x5e8], R18 ;  /* 0x0005e81201007387 */ /* 0x0005e20000100a00 */
[----:B------:R-:W-:Y:S02]  /*139f0*/  LEA.HI.X.SX32 R11, R178, R2, 0x2, P1 ;  /* 0x00000002b20b7211 */ /* 0x000fe400008f16ff */
[C---:B-1----:R-:W-:Y:S01]  /*13a00*/  LEA R20, P3, R180.reuse, R0, 0x2 ;  /* 0x00000000b4147211 */ /* 0x042fe200078610ff */
[----:B------:R1:W-:Y:S01]  /*13a10*/  STL.64 [R1+0x5f0], R16 ;  /* 0x0005f01001007387 */ /* 0x0003e20000100a00 */
[-C--:B------:R-:W-:Y:S01]  /*13a20*/  LEA.HI.X.SX32 R9, R179, R2.reuse, 0x2, P2 ;  /* 0x00000002b3097211 */ /* 0x080fe200010f16ff */
[----:B------:R-:W-:Y:S01]  /*13a30*/  IMAD.MOV.U32 R52, RZ, RZ, R53 ;  /* 0x000000ffff347224 */ /* 0x000fe200078e0035 */
        /* <DEDUP_REMOVED lines=8> */
[----:B------:R-:W-:Y:S01]  /*13ac0*/  IMAD.MOV.U32 R53, RZ, RZ, R54 ;  /* 0x000000ffff357224 */ /* 0x000fe200078e0036 */
[----:B------:R3:W-:Y:S01]  /*13ad0*/  STL.64 [R1+0x610], R8 ;  /* 0x0006100801007387 */ /* 0x0007e20000100a00 */
[----:B------:R-:W-:Y:S02]  /*13ae0*/  LEA.HI.X.SX32 R17, R182, R2, 0x2, P5 ;  /* 0x00000002b6117211 */ /* 0x000fe400028f16ff */
[----:B--2---:R-:W-:Y:S01]  /*13af0*/  LEA R22, P0, R184, R0, 0x2 ;  /* 0x00000000b8167211 */ /* 0x004fe200078010ff */
[----:B------:R-:W-:Y:S01]  /*13b00*/  IMAD.MOV.U32 R54, RZ, RZ, R55 ;  /* 0x000000ffff367224 */ /* 0x000fe200078e0037 */
[----:B------:R-:W-:-:S02]  /*13b10*/  LEA.HI.X.SX32 R15, R183, R2, 0x2, P6 ;  /* 0x00000002b70f7211 */ /* 0x000fc400030f16ff */
[C---:B-1----:R-:W-:Y:S01]  /*13b20*/  LEA R10, P1, R185.reuse, R0, 0x2 ;  /* 0x00000000b90a7211 */ /* 0x042fe200078210ff */
[----:B------:R-:W-:Y:S01]  /*13b30*/  IMAD.MOV.U32 R55, RZ, RZ, R56 ;  /* 0x000000ffff377224 */ /* 0x000fe200078e0038 */
[----:B------:R1:W-:Y:S01]  /*13b40*/  STL.64 [R1+0x618], R20 ;  /* 0x0006181401007387 */ /* 0x0003e20000100a00 */
[----:B------:R-:W-:Y:S01]  /*13b50*/  LEA.HI.X.SX32 R23, R184, R2, 0x2, P0 ;  /* 0x00000002b8177211 */ /* 0x000fe200000f16ff */
[----:B------:R-:W-:Y:S01]  /*13b60*/  IMAD.MOV.U32 R56, RZ, RZ, R57 ;  /* 0x000000ffff387224 */ /* 0x000fe200078e0039 */
[C---:B---3--:R-:W-:Y:S01]  /*13b70*/  LEA R8, P2, R186.reuse, R0, 0x2 ;  /* 0x00000000ba087211 */ /* 0x048fe200078410ff */
[----:B------:R2:W-:Y:S01]  /*13b80*/  STL.64 [R1+0x620], R18 ;  /* 0x0006201201007387 */ /* 0x0005e20000100a00 */
[----:B------:R-:W-:Y:S02]  /*13b90*/  LEA.HI.X.SX32 R11, R185, R2, 0x2, P1 ;  /* 0x00000002b90b7211 */ /* 0x000fe400008f16ff */
[----:B------:R-:W-:Y:S01]  /*13ba0*/  MOV R57, R58 ;  /* 0x0000003a00397202 */ /* 0x000fe20000000f00 */
[----:B------:R-:W-:Y:S01]  /*13bb0*/  IMAD.MOV.U32 R58, RZ, RZ, R60 ;  /* 0x000000ffff3a7224 */ /* 0x000fe200078e003c */
[----:B------:R-:W-:Y:S01]  /*13bc0*/  MOV R50, R51 ;  /* 0x0000003300327202 */ /* 0x000fe20000000f00 */
[----:B------:R3:W-:Y:S01]  /*13bd0*/  STL.64 [R1+0x628], R16 ;  /* 0x0006281001007387 */ /* 0x0007e20000100a00 */
[C---:B-1----:R-:W-:Y:S01]  /*13be0*/  LEA R20, P3, R187.reuse, R0, 0x2 ;  /* 0x00000000bb147211 */ /* 0x042fe200078610ff */
[----:B------:R-:W-:Y:S01]  /*13bf0*/  IMAD.MOV.U32 R60, RZ, RZ, R61 ;  /* 0x000000ffff3c7224 */ /* 0x000fe200078e003d */
[----:B------:R-:W-:Y:S01]  /*13c00*/  LEA.HI.X.SX32 R9, R186, R2, 0x2, P2 ;  /* 0x00000002ba097211 */ /* 0x000fe200010f16ff */
[----:B------:R-:W-:Y:S01]  /*13c10*/  IMAD.MOV.U32 R51, RZ, RZ, R52 ;  /* 0x000000ffff337224 */ /* 0x000fe200078e0034 */
[----:B--2---:R-:W-:Y:S01]  /*13c20*/  LEA R18, P4, R188, R0, 0x2 ;  /* 0x00000000bc127211 */ /* 0x004fe200078810ff */
[----:B------:R1:W-:Y:S01]  /*13c30*/  STL.64 [R1+0x630], R14 ;  /* 0x0006300e01007387 */ /* 0x0003e20000100a00 */
[----:B------:R-:W-:Y:S01]  /*13c40*/  IMAD.MOV.U32 R61, RZ, RZ, R64 ;  /* 0x000000ffff3d7224 */ /* 0x000fe200078e0040 */
[----:B------:R-:W-:Y:S01]  /*13c50*/  LEA.HI.X.SX32 R21, R187, R2, 0x2, P3 ;  /* 0x00000002bb157211 */ /* 0x000fe200018f16ff */
[----:B------:R-:W-:Y:S01]  /*13c60*/  IMAD.MOV.U32 R52, RZ, RZ, R53 ;  /* 0x000000ffff347224 */ /* 0x000fe200078e0035 */
[----:B------:R2:W-:Y:S01]  /*13c70*/  STL.64 [R1+0x638], R22 ;  /* 0x0006381601007387 */ /* 0x0005e20000100a00 */
[-C--:B---3--:R-:W-:Y:S01]  /*13c80*/  LEA R16, P5, R189, R0.reuse, 0x2 ;  /* 0x00000000bd107211 */ /* 0x088fe200078a10ff */
[----:B------:R-:W-:Y:S01]  /*13c90*/  IMAD.MOV.U32 R64, RZ, RZ, R65 ;  /* 0x000000ffff407224 */ /* 0x000fe200078e0041 */
[----:B------:R-:W-:Y:S01]  /*13ca0*/  MOV R47, R49 ;  /* 0x00000031002f7202 */ /* 0x000fe20000000f00 */
[----:B------:R-:W-:Y:S01]  /*13cb0*/  IMAD.MOV.U32 R53, RZ, RZ, R54 ;  /* 0x000000ffff357224 */ /* 0x000fe200078e0036 */
[----:B------:R3:W-:Y:S01]  /*13cc0*/  STL.64 [R1+0x640], R10 ;  /* 0x0006400a01007387 */ /* 0x0007e20000100a00 */
[----:B------:R-:W-:Y:S01]  /*13cd0*/  IMAD.MOV.U32 R65, RZ, RZ, R66 ;  /* 0x000000ffff417224 */ /* 0x000fe200078e0042 */
[----:B-1----:R-:W-:Y:S01]  /*13ce0*/  LEA R14, P6, R190, R0, 0x2 ;  /* 0x00000000be0e7211 */ /* 0x002fe200078c10ff */
[----:B------:R-:W-:Y:S01]  /*13cf0*/  IMAD.MOV.U32 R54, RZ, RZ, R56 ;  /* 0x000000ffff367224 */ /* 0x000fe200078e0038 */
[----:B------:R-:W-:Y:S01]  /*13d00*/  LEA.HI.X.SX32 R19, R188, R2, 0x2, P4 ;  /* 0x00000002bc137211 */ /* 0x000fe200020f16ff */
[----:B------:R-:W-:Y:S01]  /*13d10*/  IMAD.MOV.U32 R56, RZ, RZ, R57 ;  /* 0x000000ffff387224 */ /* 0x000fe200078e0039 */
[----:B--2---:R-:W-:Y:S01]  /*13d20*/  LEA R22, P0, R191, R0, 0x2 ;  /* 0x00000000bf167211 */ /* 0x004fe200078010ff */
[----:B------:R-:W-:Y:S01]  /*13d30*/  IMAD.MOV.U32 R49, RZ, RZ, R50 ;  /* 0x000000ffff317224 */ /* 0x000fe200078e0032 */
[----:B------:R-:W-:Y:S01]  /*13d40*/  MOV R66, R67 ;  /* 0x0000004300427202 */ /* 0x000fe20000000f00 */
[----:B------:R1:W-:Y:S01]  /*13d50*/  STL.64 [R1+0x648], R8 ;  /* 0x0006480801007387 */ /* 0x0003e20000100a00 */
[----:B------:R-:W-:Y:S01]  /*13d60*/  LEA.HI.X.SX32 R17, R189, R2, 0x2, P5 ;  /* 0x00000002bd117211 */ /* 0x000fe200028f16ff */
[----:B------:R-:W-:Y:S01]  /*13d70*/  IMAD.MOV.U32 R50, RZ, RZ, R51 ;  /* 0x000000ffff327224 */ /* 0x000fe200078e0033 */
[----:B---3--:R-:W-:Y:S01]  /*13d80*/  LEA R10, P1, R192, R0, 0x2 ;  /* 0x00000000c00a7211 */ /* 0x008fe200078210ff */
[----:B------:R-:W-:Y:S01]  /*13d90*/  IMAD.MOV.U32 R51, RZ, RZ, R52 ;  /* 0x000000ffff337224 */ /* 0x000fe200078e0034 */
[----:B------:R-:W-:Y:S01]  /*13da0*/  MOV R57, R58 ;  /* 0x0000003a00397202 */ /* 0x000fe20000000f00 */
[----:B------:R2:W-:Y:S01]  /*13db0*/  STL.64 [R1+0x650], R20 ;  /* 0x0006501401007387 */ /* 0x0005e20000100a00 */
[-C--:B------:R-:W-:Y:S01]  /*13dc0*/  LEA.HI.X.SX32 R15, R190, R2.reuse, 0x2, P6 ;  /* 0x00000002be0f7211 */ /* 0x080fe200030f16ff */
[----:B------:R-:W-:Y:S01]  /*13dd0*/  IMAD.MOV.U32 R58, RZ, RZ, R60 ;  /* 0x000000ffff3a7224 */ /* 0x000fe200078e003c */
[----:B------:R-:W-:Y:S01]  /*13de0*/  LEA.HI.X.SX32 R23, R191, R2, 0x2, P0 ;  /* 0x00000002bf177211 */ /* 0x000fe200000f16ff */
[----:B------:R-:W-:Y:S01]  /*13df0*/  IMAD.MOV.U32 R52, RZ, RZ, R53 ;  /* 0x000000ffff347224 */ /* 0x000fe200078e0035 */
[C---:B-1----:R-:W-:Y:S01]  /*13e00*/  LEA R8, P2, R193.reuse, R0, 0x2 ;  /* 0x00000000c1087211 */ /* 0x042fe200078410ff */
[----:B------:R-:W-:Y:S01]  /*13e10*/  IMAD.MOV.U32 R60, RZ, RZ, R61 ;  /* 0x000000ffff3c7224 */ /* 0x000fe200078e003d */
[----:B------:R-:W-:Y:S01]  /*13e20*/  LEA.HI.X.SX32 R11, R192, R2, 0x2, P1 ;  /* 0x00000002c00b7211 */ /* 0x000fe200008f16ff */
[----:B------:R-:W-:Y:S01]  /*13e30*/  IMAD.MOV.U32 R53, RZ, RZ, R54 ;  /* 0x000000ffff357224 */ /* 0x000fe200078e0036 */
[----:B------:R1:W-:Y:S01]  /*13e40*/  STL.64 [R1+0x658], R18 ;  /* 0x0006581201007387 */ /* 0x0003e20000100a00 */
[----:B------:R-:W-:Y:S01]  /*13e50*/  IMAD.MOV.U32 R67, RZ, RZ, R69 ;  /* 0x000000ffff437224 */ /* 0x000fe200078e0045 */
[----:B--2---:R-:W-:Y:S01]  /*13e60*/  LEA R20, P3, R194, R0, 0x2 ;  /* 0x00000000c2147211 */ /* 0x004fe200078610ff */
[----:B------:R-:W-:Y:S01]  /*13e70*/  IMAD.MOV.U32 R61, RZ, RZ, R66 ;  /* 0x000000ffff3d7224 */ /* 0x000fe200078e0042 */
[----:B------:R-:W-:Y:S01]  /*13e80*/  MOV R54, R56 ;  /* 0x0000003800367202 */ /* 0x000fe20000000f00 */
[----:B------:R2:W-:Y:S01]  /*13e90*/  STL.64 [R1+0x660], R16 ;  /* 0x0006601001007387 */ /* 0x0005e20000100a00 */
[----:B------:R-:W-:Y:S01]  /*13ea0*/  IMAD.MOV.U32 R69, RZ, RZ, R73 ;  /* 0x000000ffff457224 */ /* 0x000fe200078e0049 */
[----:B------:R-:W-:Y:S01]  /*13eb0*/  LEA.HI.X.SX32 R9, R193, R2, 0x2, P2 ;  /* 0x00000002c1097211 */ /* 0x000fe200010f16ff */
[----:B------:R-:W-:Y:S01]  /*13ec0*/  IMAD.MOV.U32 R56, RZ, RZ, R57 ;  /* 0x000000ffff387224 */ /* 0x000fe200078e0039 */
[----:B------:R3:W-:Y:S01]  /*13ed0*/  STL.64 [R1+0x668], R14 ;  /* 0x0006680e01007387 */ /* 0x0007e20000100a00 */
[----:B------:R-:W-:Y:S01]  /*13ee0*/  IMAD.MOV.U32 R57, RZ, RZ, R58 ;  /* 0x000000ffff397224 */ /* 0x000fe200078e003a */
[----:B-1----:R-:W-:-:S02]  /*13ef0*/  LEA R18, P4, R195, R0, 0x2 ;  /* 0x00000000c3127211 */ /* 0x002fc400078810ff */
[----:B------:R-:W-:Y:S01]  /*13f00*/  STL.64 [R1+0x670], R22 ;  /* 0x0006701601007387 */ /* 0x000fe20000100a00 */
[----:B------:R-:W-:Y:S01]  /*13f10*/  LEA.HI.X.SX32 R21, R194, R2, 0x2, P3 ;  /* 0x00000002c2157211 */ /* 0x000fe200018f16ff */
[----:B------:R-:W-:Y:S01]  /*13f20*/  IMAD.MOV.U32 R58, RZ, RZ, R60 ;  /* 0x000000ffff3a7224 */ /* 0x000fe200078e003c */
[----:B------:R-:W-:Y:S01]  /*13f30*/  MOV R48, R49 ;  /* 0x0000003100307202 */ /* 0x000fe20000000f00 */
[----:B------:R1:W-:Y:S01]  /*13f40*/  STL.64 [R1+0x678], R10 ;  /* 0x0006780a01007387 */ /* 0x0003e20000100a00 */
[----:B--2---:R-:W-:Y:S01]  /*13f50*/  LEA R16, P5, R196, R0, 0x2 ;  /* 0x00000000c4107211 */ /* 0x004fe200078a10ff */
[----:B------:R-:W-:Y:S01]  /*13f60*/  IMAD.MOV.U32 R73, RZ, RZ, R4 ;  /* 0x000000ffff497224 */ /* 0x000fe200078e0004 */
[----:B------:R-:W-:Y:S01]  /*13f70*/  LEA.HI.X.SX32 R19, R195, R2, 0x2, P4 ;  /* 0x00000002c3137211 */ /* 0x000fe200020f16ff */
[----:B------:R-:W-:Y:S01]  /*13f80*/  IMAD.MOV.U32 R60, RZ, RZ, R61 ;  /* 0x000000ffff3c7224 */ /* 0x000fe200078e003d */
[----:B---3--:R-:W-:Y:S01]  /*13f90*/  LEA R14, P6, R197, R0, 0x2 ;  /* 0x00000000c50e7211 */ /* 0x008fe200078c10ff */
[----:B------:R-:W2:Y:S01]  /*13fa0*/  LDL.LU R4, [R1+0x1864] ;  /* 0x0018640001047983 */ /* 0x000ea20000300800 */
[----:B------:R-:W-:-:S02]  /*13fb0*/  IMAD.MOV.U32 R66, RZ, RZ, R69 ;  /* 0x000000ffff427224 */ /* 0x000fc400078e0045 */
[----:B------:R-:W-:Y:S01]  /*13fc0*/  IMAD.MOV.U32 R61, RZ, RZ, R6 ;  /* 0x000000ffff3d7224 */ /* 0x000fe200078e0006 */
[----:B------:R3:W-:Y:S01]  /*13fd0*/  STL.64 [R1+0x680], R8 ;  /* 0x0006800801007387 */ /* 0x0007e20000100a00 */
[----:B------:R-:W-:Y:S01]  /*13fe0*/  IMAD.MOV.U32 R49, RZ, RZ, R51 ;  /* 0x000000ffff317224 */ /* 0x000fe200078e0033 */
[-C--:B-1----:R-:W-:Y:S01]  /*13ff0*/  LEA R10, P1, R199, R0.reuse, 0x2 ;  /* 0x00000000c70a7211 */ /* 0x082fe200078210ff */
[----:B------:R-:W-:Y:S01]  /*14000*/  IMAD.MOV.U32 R69, RZ, RZ, R5 ;  /* 0x000000ffff457224 */ /* 0x000fe200078e0005 */
[----:B------:R-:W-:Y:S01]  /*14010*/  LEA R218, P0, R198, R0, 0x2 ;  /* 0x00000000c6da7211 */ /* 0x000fe200078010ff */
[----:B------:R-:W-:Y:S01]  /*14020*/  IMAD.MOV.U32 R51, RZ, RZ, R52 ;  /* 0x000000ffff337224 */ /* 0x000fe200078e0034 */
[----:B------:R-:W4:Y:S01]  /*14030*/  LDL.LU R5, [R1+0x1860] ;  /* 0x0018600001057983 */ /* 0x000f220000300800 */
[----:B------:R-:W-:Y:S01]  /*14040*/  IMAD.MOV.U32 R52, RZ, RZ, R53 ;  /* 0x000000ffff347224 */ /* 0x000fe200078e0035 */
[----:B------:R-:W-:Y:S01]  /*14050*/  LEA.HI.X.SX32 R17, R196, R2, 0x2, P5 ;  /* 0x00000002c4117211 */ /* 0x000fe200028f16ff */
[----:B------:R-:W-:Y:S01]  /*14060*/  IMAD.MOV.U32 R53, RZ, RZ, R57 ;  /* 0x000000ffff357224 */ /* 0x000fe200078e0039 */
[----:B------:R-:W-:Y:S01]  /*14070*/  STL.64 [R1+0x688], R20 ;  /* 0x0006881401007387 */ /* 0x000fe20000100a00 */
[----:B------:R-:W-:Y:S01]  /*14080*/  IMAD.MOV.U32 R57, RZ, RZ, R58 ;  /* 0x000000ffff397224 */ /* 0x000fe200078e003a */
[----:B---3--:R-:W-:Y:S01]  /*14090*/  LEA R8, P2, R200, R0, 0x2 ;  /* 0x00000000c8087211 */ /* 0x008fe200078410ff */
[----:B------:R-:W-:Y:S01]  /*140a0*/  IMAD R204, R204, UR50, RZ ;  /* 0x00000032cccc7c24 */ /* 0x000fe2000f8e02ff */
[----:B------:R-:W3:Y:S01]  /*140b0*/  LDL.LU R6, [R1+0x185c] ;  /* 0x00185c0001067983 */ /* 0x000ee20000300800 */
[----:B------:R-:W-:-:S02]  /*140c0*/  LEA.HI.X.SX32 R15, R197, R2, 0x2, P6 ;  /* 0x00000002c50f7211 */ /* 0x000fc400030f16ff */
[----:B------:R-:W-:Y:S01]  /*140d0*/  LEA R22, P3, R201, R0, 0x2 ;  /* 0x00000000c9167211 */ /* 0x000fe200078610ff */
[----:B------:R1:W-:Y:S01]  /*140e0*/  STL.64 [R1+0x690], R18 ;  /* 0x0006901201007387 */ /* 0x0003e20000100a00 */
[----:B------:R-:W-:Y:S01]  /*140f0*/  MOV R58, R61 ;  /* 0x0000003d003a7202 */ /* 0x000fe20000000f00 */
[----:B------:R-:W-:Y:S01]  /*14100*/  IMAD.MOV.U32 R61, RZ, RZ, R3 ;  /* 0x000000ffff3d7224 */ /* 0x000fe200078e0003 */
[-C--:B------:R-:W-:Y:S01]  /*14110*/  LEA.HI.X.SX32 R11, R199, R2.reuse, 0x2, P1 ;  /* 0x00000002c70b7211 */ /* 0x080fe200008f16ff */
[----:B------:R-:W-:Y:S01]  /*14120*/  IMAD R205, R205, UR49, RZ ;  /* 0x00000031cdcd7c24 */ /* 0x000fe2000f8e02ff */
[-C--:B------:R-:W-:Y:S01]  /*14130*/  LEA.HI.X.SX32 R219, R198, R2.reuse, 0x2, P0 ;  /* 0x00000002c6db7211 */ /* 0x080fe200000f16ff */
[----:B------:R-:W3:Y:S01]  /*14140*/  LDL.LU R3, [R1+0x1858] ;  /* 0x0018580001037983 */ /* 0x000ee20000300800 */
[----:B------:R-:W-:Y:S01]  /*14150*/  IMAD R206, R206, UR48, RZ ;  /* 0x00000030cece7c24 */ /* 0x000fe2000f8e02ff */
[----:B------:R-:W-:Y:S01]  /*14160*/  LEA.HI.X.SX32 R9, R200, R2, 0x2, P2 ;  /* 0x00000002c8097211 */ /* 0x000fe200010f16ff */
[----:B------:R-:W-:Y:S01]  /*14170*/  IMAD R207, R207, UR47, RZ ;  /* 0x0000002fcfcf7c24 */ /* 0x000fe2000f8e02ff */
[----:B------:R1:W-:Y:S02]  /*14180*/  STL.64 [R1+0x698], R16 ;  /* 0x0006981001007387 */ /* 0x0003e40000100a00 */
[----:B-1----:R-:W-:-:S02]  /*14190*/  LEA R18, P4, R202, R0, 0x2 ;  /* 0x00000000ca127211 */ /* 0x002fc400078810ff */
[----:B------:R1:W-:Y:S01]  /*141a0*/  STL.64 [R1+0x6a0], R14 ;  /* 0x0006a00e01007387 */ /* 0x0003e20000100a00 */
[-C--:B------:R-:W-:Y:S02]  /*141b0*/  LEA.HI.X.SX32 R23, R201, R2.reuse, 0x2, P3 ;  /* 0x00000002c9177211 */ /* 0x080fe400018f16ff */
[----:B------:R-:W-:Y:S01]  /*141c0*/  LEA.HI.X.SX32 R19, R202, R2, 0x2, P4 ;  /* 0x00000002ca137211 */ /* 0x000fe200020f16ff */
[----:B------:R1:W-:Y:S01]  /*141d0*/  STL.64 [R1+0x6b0], R10 ;  /* 0x0006b00a01007387 */ /* 0x0003e20000100a00 */
[-C--:B------:R-:W-:Y:S02]  /*141e0*/  LEA R20, P0, R205, R0.reuse, 0x2 ;  /* 0x00000000cd147211 */ /* 0x080fe400078010ff */
[-C--:B------:R-:W-:Y:S01]  /*141f0*/  LEA R16, P5, R203, R0.reuse, 0x2 ;  /* 0x00000000cb107211 */ /* 0x080fe200078a10ff */
[----:B------:R-:W-:Y:S01]  /*14200*/  STL.64 [R1+0x6a8], R218 ;  /* 0x0006a8da01007387 */ /* 0x000fe20000100a00 */
[----:B-1----:R-:W-:-:S03]  /*14210*/  LEA R14, P6, R204, R0, 0x2 ;  /* 0x00000000cc0e7211 */ /* 0x002fc600078c10ff */
[----:B------:R-:W-:Y:S01]  /*14220*/  STL.64 [R1+0x17b0], R218 ;  /* 0x0017b0da01007387 */ /* 0x000fe20000100a00 */
[----:B------:R-:W-:Y:S02]  /*14230*/  LEA.HI.X.SX32 R17, R203, R2, 0x2, P5 ;  /* 0x00000002cb117211 */ /* 0x000fe400028f16ff */
[----:B------:R-:W-:Y:S01]  /*14240*/  LEA R10, P1, R206, R0, 0x2 ;  /* 0x00000000ce0a7211 */ /* 0x000fe200078210ff */
[----:B------:R1:W-:Y:S01]  /*14250*/  STL.64 [R1+0x6b8], R8 ;  /* 0x0006b80801007387 */ /* 0x0003e20000100a00 */
[----:B------:R-:W-:-:S03]  /*14260*/  LEA.HI.X.SX32 R15, R204, R2, 0x2, P6 ;  /* 0x00000002cc0f7211 */ /* 0x000fc600030f16ff */
[----:B------:R1:W-:Y:S01]  /*14270*/  STL.64 [R1+0x6c0], R22 ;  /* 0x0006c01601007387 */ /* 0x0003e20000100a00 */
[----:B------:R-:W-:-:S03]  /*14280*/  LEA.HI.X.SX32 R21, R205, R2, 0x2, P0 ;  /* 0x00000002cd157211 */ /* 0x000fc600000f16ff */
[----:B------:R1:W-:Y:S01]  /*14290*/  STL.64 [R1+0x6c8], R18 ;  /* 0x0006c81201007387 */ /* 0x0003e20000100a00 */
[----:B------:R-:W-:Y:S02]  /*142a0*/  LEA.HI.X.SX32 R11, R206, R2, 0x2, P1 ;  /* 0x00000002ce0b7211 */ /* 0x000fe400008f16ff */
[-C--:B-1----:R-:W-:Y:S01]  /*142b0*/  LEA R8, P2, R207, R0.reuse, 0x2 ;  /* 0x00000000cf087211 */ /* 0x082fe200078410ff */
[----:B------:R1:W-:Y:S01]  /*142c0*/  STL.64 [R1+0x6d0], R16 ;  /* 0x0006d01001007387 */ /* 0x0003e20000100a00 */
[----:B------:R-:W-:-:S03]  /*142d0*/  LEA R22, P3, R45, R0, 0x2 ;  /* 0x000000002d167211 */ /* 0x000fc600078610ff */
[----:B------:R1:W-:Y:S01]  /*142e0*/  STL.64 [R1+0x6d8], R14 ;  /* 0x0006d80e01007387 */ /* 0x0003e20000100a00 */
[----:B------:R-:W-:Y:S02]  /*142f0*/  LEA.HI.X.SX32 R9, R207, R2, 0x2, P2 ;  /* 0x00000002cf097211 */ /* 0x000fe400010f16ff */
[C---:B------:R-:W-:Y:S02]  /*14300*/  LEA R18, P4, R46.reuse, R0, 0x2 ;  /* 0x000000002e127211 */ /* 0x040fe400078810ff */
[-C--:B------:R-:W-:Y:S01]  /*14310*/  LEA.HI.X.SX32 R23, R45, R2.reuse, 0x2, P3 ;  /* 0x000000022d177211 */ /* 0x080fe200018f16ff */
[----:B------:R1:W-:Y:S01]  /*14320*/  STL.64 [R1+0x6e0], R20 ;  /* 0x0006e01401007387 */ /* 0x0003e20000100a00 */
[----:B------:R-:W-:Y:S02]  /*14330*/  LEA.HI.X.SX32 R19, R46, R2, 0x2, P4 ;  /* 0x000000022e137211 */ /* 0x000fe400020f16ff */
[-C--:B-1----:R-:W-:Y:S01]  /*14340*/  LEA R16, P5, R47, R0.reuse, 0x2 ;  /* 0x000000002f107211 */ /* 0x082fe200078a10ff */
[----:B------:R1:W-:Y:S01]  /*14350*/  STL.64 [R1+0x6e8], R10 ;  /* 0x0006e80a01007387 */ /* 0x0003e20000100a00 */
[----:B------:R-:W-:-:S03]  /*14360*/  LEA R14, P6, R48, R0, 0x2 ;  /* 0x00000000300e7211 */ /* 0x000fc600078c10ff */
[----:B------:R1:W-:Y:S01]  /*14370*/  STL.64 [R1+0x6f0], R8 ;  /* 0x0006f00801007387 */ /* 0x0003e20000100a00 */
[----:B------:R-:W-:Y:S02]  /*14380*/  LEA.HI.X.SX32 R17, R47, R2, 0x2, P5 ;  /* 0x000000022f117211 */ /* 0x000fe400028f16ff */
[C---:B------:R-:W-:Y:S01]  /*14390*/  LEA R20, P0, R49.reuse, R0, 0x2 ;  /* 0x0000000031147211 */ /* 0x040fe200078010ff */
[----:B------:R-:W-:Y:S01]  /*143a0*/  STL.64 [R1+0x6f8], R22 ;  /* 0x0006f81601007387 */ /* 0x000fe20000100a00 */
[----:B------:R-:W-:Y:S02]  /*143b0*/  LEA.HI.X.SX32 R15, R48, R2, 0x2, P6 ;  /* 0x00000002300f7211 */ /* 0x000fe400030f16ff */
[----:B-1----:R-:W-:Y:S01]  /*143c0*/  LEA R10, P1, R50, R0, 0x2 ;  /* 0x00000000320a7211 */ /* 0x002fe200078210ff */
[----:B------:R1:W-:Y:S01]  /*143d0*/  STL.64 [R1+0x700], R18 ;  /* 0x0007001201007387 */ /* 0x0003e20000100a00 */
[----:B------:R-:W-:Y:S02]  /*143e0*/  LEA.HI.X.SX32 R21, R49, R2, 0x2, P0 ;  /* 0x0000000231157211 */ /* 0x000fe400000f16ff */
[-C--:B------:R-:W-:Y:S01]  /*143f0*/  LEA R8, P2, R51, R0.reuse, 0x2 ;  /* 0x0000000033087211 */ /* 0x080fe200078410ff */
[----:B------:R1:W-:Y:S01]  /*14400*/  STL.64 [R1+0x708], R16 ;  /* 0x0007081001007387 */ /* 0x0003e20000100a00 */
[----:B------:R-:W-:-:S02]  /*14410*/  LEA R220, P3, R52, R0, 0x2 ;  /* 0x0000000034dc7211 */ /* 0x000fc400078610ff */
[-C--:B------:R-:W-:Y:S01]  /*14420*/  LEA.HI.X.SX32 R11, R50, R2.reuse, 0x2, P1 ;  /* 0x00000002320b7211 */ /* 0x080fe200008f16ff */
[----:B------:R1:W-:Y:S01]  /*14430*/  STL.64 [R1+0x710], R14 ;  /* 0x0007100e01007387 */ /* 0x0003e20000100a00 */
[----:B------:R-:W-:Y:S02]  /*14440*/  LEA.HI.X.SX32 R9, R51, R2, 0x2, P2 ;  /* 0x0000000233097211 */ /* 0x000fe400010f16ff */
[C---:B-1----:R-:W-:Y:S01]  /*14450*/  LEA R18, P4, R53.reuse, R0, 0x2 ;  /* 0x0000000035127211 */ /* 0x042fe200078810ff */
[----:B------:R1:W-:Y:S01]  /*14460*/  STL.64 [R1+0x718], R20 ;  /* 0x0007181401007387 */ /* 0x0003e20000100a00 */
[----:B------:R-:W-:Y:S02]  /*14470*/  LEA.HI.X.SX32 R221, R52, R2, 0x2, P3 ;  /* 0x0000000234dd7211 */ /* 0x000fe400018f16ff */
[----:B------:R-:W-:Y:S02]  /*14480*/  LEA R16, P5, R54, R0, 0x2 ;  /* 0x0000000036107211 */ /* 0x000fe400078a10ff */
[----:B------:R-:W-:-:S02]  /*14490*/  LEA.HI.X.SX32 R19, R53, R2, 0x2, P4 ;  /* 0x0000000235137211 */ /* 0x000fc400020f16ff */
[C---:B------:R-:W-:Y:S01]  /*144a0*/  LEA R14, P6, R55.reuse, R0, 0x2 ;  /* 0x00000000370e7211 */ /* 0x040fe200078c10ff */
[----:B------:R1:W-:Y:S01]  /*144b0*/  STL.64 [R1+0x720], R10 ;  /* 0x0007200a01007387 */ /* 0x0003e20000100a00 */
[----:B------:R-:W-:Y:S02]  /*144c0*/  LEA.HI.X.SX32 R17, R54, R2, 0x2, P5 ;  /* 0x0000000236117211 */ /* 0x000fe400028f16ff */
[C---:B-1----:R-:W-:Y:S01]  /*144d0*/  LEA R20, P0, R56.reuse, R0, 0x2 ;  /* 0x0000000038147211 */ /* 0x042fe200078010ff */
[----:B------:R1:W-:Y:S01]  /*144e0*/  STL.64 [R1+0x728], R8 ;  /* 0x0007280801007387 */ /* 0x0003e20000100a00 */
[-C--:B------:R-:W-:Y:S02]  /*144f0*/  LEA.HI.X.SX32 R15, R55, R2.reuse, 0x2, P6 ;  /* 0x00000002370f7211 */ /* 0x080fe400030f16ff */
[----:B------:R-:W-:Y:S01]  /*14500*/  LEA.HI.X.SX32 R21, R56, R2, 0x2, P0 ;  /* 0x0000000238157211 */ /* 0x000fe200000f16ff */
[----:B------:R1:W-:Y:S01]  /*14510*/  STL.64 [R1+0x738], R18 ;  /* 0x0007381201007387 */ /* 0x0003e20000100a00 */
[----:B------:R-:W-:-:S03]  /*14520*/  LEA R10, P1, R57, R0, 0x2 ;  /* 0x00000000390a7211 */ /* 0x000fc600078210ff */
[----:B------:R-:W-:Y:S01]  /*14530*/  STL.64 [R1+0x730], R220 ;  /* 0x000730dc01007387 */ /* 0x000fe20000100a00 */
[-C--:B------:R-:W-:Y:S02]  /*14540*/  LEA R22, P3, R59, R0.reuse, 0x2 ;  /* 0x000000003b167211 */ /* 0x080fe400078610ff */
[----:B-1----:R-:W-:Y:S01]  /*14550*/  LEA R8, P2, R58, R0, 0x2 ;  /* 0x000000003a087211 */ /* 0x002fe200078410ff */
[----:B------:R-:W-:Y:S01]  /*14560*/  STL.64 [R1+0x1798], R220 ;  /* 0x001798dc01007387 */ /* 0x000fe20000100a00 */
[----:B------:R-:W-:Y:S02]  /*14570*/  LEA.HI.X.SX32 R11, R57, R2, 0x2, P1 ;  /* 0x00000002390b7211 */ /* 0x000fe400008f16ff */
[----:B------:R-:W-:Y:S01]  /*14580*/  LEA R18, P4, R60, R0, 0x2 ;  /* 0x000000003c127211 */ /* 0x000fe200078810ff */
[----:B------:R1:W-:Y:S01]  /*14590*/  STL.64 [R1+0x740], R16 ;  /* 0x0007401001007387 */ /* 0x0003e20000100a00 */
[----:B------:R-:W-:-:S03]  /*145a0*/  LEA.HI.X.SX32 R9, R58, R2, 0x2, P2 ;  /* 0x000000023a097211 */ /* 0x000fc600010f16ff */
[----:B------:R1:W-:Y:S01]  /*145b0*/  STL.64 [R1+0x748], R14 ;  /* 0x0007480e01007387 */ /* 0x0003e20000100a00 */
[-C--:B------:R-:W-:Y:S02]  /*145c0*/  LEA.HI.X.SX32 R19, R60, R2.reuse, 0x2, P4 ;  /* 0x000000023c137211 */ /* 0x080fe400020f16ff */
[----:B------:R-:W-:Y:S01]  /*145d0*/  LEA.HI.X.SX32 R23, R59, R2, 0x2, P3 ;  /* 0x000000023b177211 */ /* 0x000fe200018f16ff */
[----:B------:R1:W-:Y:S02]  /*145e0*/  STL.64 [R1+0x750], R20 ;  /* 0x0007501401007387 */ /* 0x0003e40000100a00 */
[-C--:B-1----:R-:W-:Y:S02]  /*145f0*/  LEA R16, P5, R61, R0.reuse, 0x2 ;  /* 0x000000003d107211 */ /* 0x082fe400078a10ff */
[----:B------:R1:W-:Y:S01]  /*14600*/  STL.64 [R1+0x758], R10 ;  /* 0x0007580a01007387 */ /* 0x0003e20000100a00 */
[----:B------:R-:W-:-:S03]  /*14610*/  LEA R14, P6, R62, R0, 0x2 ;  /* 0x000000003e0e7211 */ /* 0x000fc600078c10ff */
[----:B------:R1:W-:Y:S01]  /*14620*/  STL.64 [R1+0x760], R8 ;  /* 0x0007600801007387 */ /* 0x0003e20000100a00 */
[----:B------:R-:W-:Y:S02]  /*14630*/  LEA.HI.X.SX32 R17, R61, R2, 0x2, P5 ;  /* 0x000000023d117211 */ /* 0x000fe400028f16ff */
[----:B------:R-:W-:Y:S02]  /*14640*/  LEA R20, P0, R63, R0, 0x2 ;  /* 0x000000003f147211 */ /* 0x000fe400078010ff */
[----:B------:R-:W-:Y:S02]  /*14650*/  LEA.HI.X.SX32 R15, R62, R2, 0x2, P6 ;  /* 0x000000023e0f7211 */ /* 0x000fe400030f16ff */
[-C--:B-1----:R-:W-:Y:S01]  /*14660*/  LEA R10, P1, R64, R0.reuse, 0x2 ;  /* 0x00000000400a7211 */ /* 0x082fe200078210ff */
[----:B------:R1:W-:Y:S01]  /*14670*/  STL.64 [R1+0x770], R18 ;  /* 0x0007701201007387 */ /* 0x0003e20000100a00 */
[-C--:B------:R-:W-:Y:S02]  /*14680*/  LEA R218, P3, R66, R0.reuse, 0x2 ;  /* 0x0000000042da7211 */ /* 0x080fe400078610ff */
[----:B------:R-:W-:Y:S01]  /*14690*/  LEA R8, P2, R65, R0, 0x2 ;  /* 0x0000000041087211 */ /* 0x000fe200078410ff */
[----:B------:R-:W-:Y:S01]  /*146a0*/  STL.64 [R1+0x768], R22 ;  /* 0x0007681601007387 */ /* 0x000fe20000100a00 */
[----:B------:R-:W-:-:S02]  /*146b0*/  LEA.HI.X.SX32 R11, R64, R2, 0x2, P1 ;  /* 0x00000002400b7211 */ /* 0x000fc400008f16ff */
[-C--:B------:R-:W-:Y:S01]  /*146c0*/  LEA.HI.X.SX32 R21, R63, R2.reuse, 0x2, P0 ;  /* 0x000000023f157211 */ /* 0x080fe200000f16ff */
[----:B------:R1:W-:Y:S01]  /*146d0*/  STL.64 [R1+0x778], R16 ;  /* 0x0007781001007387 */ /* 0x0003e20000100a00 */
[----:B------:R-:W-:Y:S02]  /*146e0*/  LEA.HI.X.SX32 R9, R65, R2, 0x2, P2 ;  /* 0x0000000241097211 */ /* 0x000fe400010f16ff */
[----:B-1----:R-:W-:Y:S01]  /*146f0*/  LEA R18, P4, R67, R0, 0x2 ;  /* 0x0000000043127211 */ /* 0x002fe200078810ff */
[----:B------:R1:W-:Y:S01]  /*14700*/  STL.64 [R1+0x780], R14 ;  /* 0x0007800e01007387 */ /* 0x0003e20000100a00 */
[----:B------:R-:W-:Y:S02]  /*14710*/  LEA.HI.X.SX32 R219, R66, R2, 0x2, P3 ;  /* 0x0000000242db7211 */ /* 0x000fe400018f16ff */
[-C--:B------:R-:W-:Y:S01]  /*14720*/  LEA R240, P0, R70, R0.reuse, 0x2 ;  /* 0x0000000046f07211 */ /* 0x080fe200078010ff */
[----:B------:R1:W-:Y:S01]  /*14730*/  STL.64 [R1+0x798], R10 ;  /* 0x0007980a01007387 */ /* 0x0003e20000100a00 */
[----:B------:R-:W-:-:S03]  /*14740*/  LEA R16, P5, R68, R0, 0x2 ;  /* 0x0000000044107211 */ /* 0x000fc600078a10ff */
[----:B------:R-:W-:Y:S01]  /*14750*/  STL.64 [R1+0x790], R20 ;  /* 0x0007901401007387 */ /* 0x000fe20000100a00 */
[----:B------:R-:W-:Y:S02]  /*14760*/  LEA.HI.X.SX32 R19, R67, R2, 0x2, P4 ;  /* 0x0000000243137211 */ /* 0x000fe400020f16ff */
[----:B-1----:R-:W-:Y:S01]  /*14770*/  LEA R14, P6, R69, R0, 0x2 ;  /* 0x00000000450e7211 */ /* 0x002fe200078c10ff */
[----:B------:R-:W-:Y:S01]  /*14780*/  STL.64 [R1+0x7a8], R8 ;  /* 0x0007a80801007387 */ /* 0x000fe20000100a00 */
[----:B------:R-:W-:Y:S02]  /*14790*/  LEA.HI.X.SX32 R17, R68, R2, 0x2, P5 ;  /* 0x0000000244117211 */ /* 0x000fe400028f16ff */
[----:B------:R-:W-:Y:S01]  /*147a0*/  LEA R10, P1, R71, R0, 0x2 ;  /* 0x00000000470a7211 */ /* 0x000fe200078210ff */
[----:B------:R-:W-:Y:S01]  /*147b0*/  STL.64 [R1+0x7b0], R218 ;  /* 0x0007b0da01007387 */ /* 0x000fe20000100a00 */
[----:B------:R-:W-:Y:S02]  /*147c0*/  LEA.HI.X.SX32 R15, R69, R2, 0x2, P6 ;  /* 0x00000002450f7211 */ /* 0x000fe400030f16ff */
[----:B------:R-:W-:Y:S01]  /*147d0*/  LEA R12, P6, R76, R0, 0x2 ;  /* 0x000000004c0c7211 */ /* 0x000fe200078c10ff */
[----:B------:R-:W-:Y:S01]  /*147e0*/  STL.64 [R1+0x17c8], R218 ;  /* 0x0017c8da01007387 */ /* 0x000fe20000100a00 */
[----:B------:R-:W-:-:S02]  /*147f0*/  LEA.HI.X.SX32 R241, R70, R2, 0x2, P0 ;  /* 0x0000000246f17211 */ /* 0x000fc400000f16ff */
[----:B------:R-:W-:Y:S01]  /*14800*/  LEA.HI.X.SX32 R11, R71, R2, 0x2, P1 ;  /* 0x00000002470b7211 */ /* 0x000fe200008f16ff */
[----:B------:R-:W-:Y:S04]  /*14810*/  STL.64 [R1+0x7b8], R18 ;  /* 0x0007b81201007387 */ /* 0x000fe80000100a00 */
[----:B------:R-:W-:Y:S04]  /*14820*/  STL.64 [R1+0x7c8], R16 ;  /* 0x0007c81001007387 */ /* 0x000fe80000100a00 */
[----:B------:R-:W-:Y:S04]  /*14830*/  STL.64 [R1+0x7d0], R14 ;  /* 0x0007d00e01007387 */ /* 0x000fe80000100a00 */
[----:B------:R-:W-:Y:S04]  /*14840*/  STL [R1+0x820], R12 ;  /* 0x0008200c01007387 */ /* 0x000fe80000100800 */
[----:B------:R-:W-:Y:S04]  /*14850*/  STL.64 [R1+0x7e0], R240 ;  /* 0x0007e0f001007387 */ /* 0x000fe80000100a00 */
[----:B------:R-:W-:Y:S04]  /*14860*/  STL.64 [R1+0x7e8], R10 ;  /* 0x0007e80a01007387 */ /* 0x000fe80000100a00 */
[----:B------:R1:W-:Y:S04]  /*14870*/  STL.64 [R1+0x1780], R240 ;  /* 0x001780f001007387 */ /* 0x0003e80000100a00 */
[----:B-1----:R-:W4:Y:S01]  /*14880*/  LDL.64 R240, [R1+0x820] ;  /* 0x0008200001f07983 */ /* 0x002f220000100a00 */
[----:B------:R-:W-:-:S02]  /*14890*/  LEA R238, P0, R77, R0, 0x2 ;  /* 0x000000004dee7211 */ /* 0x000fc400078010ff */
[-C--:B------:R-:W-:Y:S02]  /*148a0*/  LEA R224, P1, R78, R0.reuse, 0x2 ;  /* 0x000000004ee07211 */ /* 0x080fe400078210ff */
[----:B------:R-:W-:Y:S02]  /*148b0*/  LEA R212, P2, R72, R0, 0x2 ;  /* 0x0000000048d47211 */ /* 0x000fe400078410ff */
[----:B------:R-:W-:Y:S02]  /*148c0*/  LEA.HI.X.SX32 R239, R77, R2, 0x2, P0 ;  /* 0x000000024def7211 */ /* 0x000fe400000f16ff */
[----:B------:R-:W-:Y:S01]  /*148d0*/  LEA R8, P3, R73, R0, 0x2 ;  /* 0x0000000049087211 */ /* 0x000fe200078610ff */
[----:B------:R-:W1:Y:S01]  /*148e0*/  LDC R77, c[0x0][0x230] ;  /* 0x00008c00ff4d7b82 */ /* 0x000e620000000800 */
[----:B------:R-:W-:Y:S02]  /*148f0*/  LEA.HI.X.SX32 R225, R78, R2, 0x2, P1 ;  /* 0x000000024ee17211 */ /* 0x000fe400008f16ff */
[----:B------:R-:W-:-:S02]  /*14900*/  LEA R232, P4, R74, R0, 0x2 ;  /* 0x000000004ae87211 */ /* 0x000fc400078810ff */
[----:B------:R-:W-:-:S03]  /*14910*/  LEA.HI.X.SX32 R213, R72, R2, 0x2, P2 ;  /* 0x0000000248d57211 */ /* 0x000fc600010f16ff */
[----:B------:R-:W2:Y:S01]  /*14920*/  LDC R78, c[0x0][0x230] ;  /* 0x00008c00ff4e7b82 */ /* 0x000ea20000000800 */
[----:B------:R-:W-:Y:S02]  /*14930*/  LEA R220, P5, R75, R0, 0x2 ;  /* 0x000000004bdc7211 */ /* 0x000fe400078a10ff */
[-C--:B------:R-:W-:Y:S01]  /*14940*/  LEA.HI.X.SX32 R9, R73, R2.reuse, 0x2, P3 ;  /* 0x0000000249097211 */ /* 0x080fe200018f16ff */
[----:B------:R-:W-:Y:S01]  /*14950*/  IMAD R242, R242, UR14, RZ ;  /* 0x0000000ef2f27c24 */ /* 0x000fe2000f8e02ff */
[-C--:B------:R-:W-:Y:S01]  /*14960*/  LEA.HI.X.SX32 R233, R74, R2.reuse, 0x2, P4 ;  /* 0x000000024ae97211 */ /* 0x080fe200020f16ff */
[----:B------:R-:W-:Y:S01]  /*14970*/  STL.64 [R1+0x7f0], R212 ;  /* 0x0007f0d401007387 */ /* 0x000fe20000100a00 */
[----:B------:R-:W-:Y:S01]  /*14980*/  LEA.HI.X.SX32 R221, R75, R2, 0x2, P5 ;  /* 0x000000024bdd7211 */ /* 0x000fe200028f16ff */
[----:B------:R-:W-:Y:S02]  /*14990*/  IMAD R243, R243, UR13, RZ ;  /* 0x0000000df3f37c24 */ /* 0x000fe4000f8e02ff */
[----:B------:R-:W-:Y:S01]  /*149a0*/  STL.64 [R1+0x17d0], R212 ;  /* 0x0017d0d401007387 */ /* 0x000fe20000100a00 */
[----:B------:R-:W-:Y:S01]  /*149b0*/  IMAD R244, R244, UR12, RZ ;  /* 0x0000000cf4f47c24 */ /* 0x000fe2000f8e02ff */
[----:B------:R-:W-:-:S02]  /*149c0*/  LEA R226, P2, R242, R0, 0x2 ;  /* 0x00000000f2e27211 */ /* 0x000fc400078410ff */
[----:B------:R1:W-:Y:S01]  /*149d0*/  STL.64 [R1+0x800], R8 ;  /* 0x0008000801007387 */ /* 0x0003e20000100a00 */
[----:B------:R-:W-:-:S03]  /*149e0*/  LEA R10, P3, R243, R0, 0x2 ;  /* 0x00000000f30a7211 */ /* 0x000fc600078610ff */
[----:B------:R-:W-:Y:S04]  /*149f0*/  STL.64 [R1+0x808], R232 ;  /* 0x000808e801007387 */ /* 0x000fe80000100a00 */
[----:B------:R-:W-:Y:S01]  /*14a00*/  STL.64 [R1+0x17d8], R232 ;  /* 0x0017d8e801007387 */ /* 0x000fe20000100a00 */
[----:B------:R-:W-:-:S03]  /*14a10*/  LEA.HI.X.SX32 R227, R242, R2, 0x2, P2 ;  /* 0x00000002f2e37211 */ /* 0x000fc600010f16ff */
[----:B------:R-:W-:Y:S01]  /*14a20*/  STL.64 [R1+0x818], R220 ;  /* 0x000818dc01007387 */ /* 0x000fe20000100a00 */
[----:B-1----:R-:W-:-:S03]  /*14a30*/  LEA R8, P4, R244, R0, 0x2 ;  /* 0x00000000f4087211 */ /* 0x002fc600078810ff */
[----:B------:R-:W-:Y:S01]  /*14a40*/  STL.64 [R1+0x17e0], R220 ;  /* 0x0017e0dc01007387 */ /* 0x000fe20000100a00 */
[-C--:B------:R-:W-:Y:S02]  /*14a50*/  LEA.HI.X.SX32 R11, R243, R2.reuse, 0x2, P3 ;  /* 0x00000002f30b7211 */ /* 0x080fe400018f16ff */
[----:B------:R-:W-:Y:S01]  /*14a60*/  LEA.HI.X.SX32 R9, R244, R2, 0x2, P4 ;  /* 0x00000002f4097211 */ /* 0x000fe200020f16ff */
[----:B--2---:R-:W-:Y:S02]  /*14a70*/  VIADD R7, R78, 0xfffffffe ;  /* 0xfffffffe4e077836 */ /* 0x004fe40000000000 */
[----:B------:R-:W1:Y:S01]  /*14a80*/  LDC R78, c[0x0][0x230] ;  /* 0x00008c00ff4e7b82 */ /* 0x000e620000000800 */
[----:B------:R-:W-:Y:S02]  /*14a90*/  IMAD R245, R245, UR11, RZ ;  /* 0x0000000bf5f57c24 */ /* 0x000fe4000f8e02ff */
[----:B------:R-:W-:Y:S02]  /*14aa0*/  IMAD R246, R246, UR10, RZ ;  /* 0x0000000af6f67c24 */ /* 0x000fe4000f8e02ff */
[----:B------:R-:W-:-:S02]  /*14ab0*/  IMAD R247, R247, UR9, RZ ;  /* 0x00000009f7f77c24 */ /* 0x000fc4000f8e02ff */
[----:B------:R-:W-:Y:S02]  /*14ac0*/  IMAD R248, R248, UR8, RZ ;  /* 0x00000008f8f87c24 */ /* 0x000fe4000f8e02ff */
[----:B------:R-:W-:Y:S02]  /*14ad0*/  IMAD R249, R249, UR7, RZ ;  /* 0x00000007f9f97c24 */ /* 0x000fe4000f8e02ff */
[----:B------:R-:W-:Y:S02]  /*14ae0*/  IMAD R250, R250, UR6, RZ ;  /* 0x00000006fafa7c24 */ /* 0x000fe4000f8e02ff */
[----:B------:R-:W-:Y:S01]  /*14af0*/  IMAD R251, R251, UR5, RZ ;  /* 0x00000005fbfb7c24 */ /* 0x000fe2000f8e02ff */
[-C--:B------:R-:W-:Y:S01]  /*14b00*/  LEA R216, P5, R245, R0.reuse, 0x2 ;  /* 0x00000000f5d87211 */ /* 0x080fe200078a10ff */
[C---:B------:R-:W-:Y:S01]  /*14b10*/  IMAD R15, R126.reuse, 0x14, RZ ;  /* 0x000000147e0f7824 */ /* 0x040fe200078e02ff */
[-C--:B------:R-:W-:Y:S01]  /*14b20*/  LEA R236, P0, R247, R0.reuse, 0x2 ;  /* 0x00000000f7ec7211 */ /* 0x080fe200078010ff */
[----:B------:R-:W-:Y:S01]  /*14b30*/  IMAD R18, R126, 0x18, RZ ;  /* 0x000000187e127824 */ /* 0x000fe200078e02ff */
[-C--:B------:R-:W-:Y:S01]  /*14b40*/  LEA R222, P1, R248, R0.reuse, 0x2 ;  /* 0x00000000f8de7211 */ /* 0x080fe200078210ff */
[C---:B------:R-:W-:Y:S01]  /*14b50*/  IMAD R23, R126.reuse, 0x1c, RZ ;  /* 0x0000001c7e177824 */ /* 0x040fe200078e02ff */
[-C--:B------:R-:W-:Y:S01]  /*14b60*/  LEA R208, P2, R249, R0.reuse, 0x2 ;  /* 0x00000000f9d07211 */ /* 0x080fe200078410ff */
[----:B------:R-:W-:Y:S01]  /*14b70*/  IMAD R32, R126, 0x24, RZ ;  /* 0x000000247e207824 */ /* 0x000fe200078e02ff */
[-C--:B------:R-:W-:Y:S01]  /*14b80*/  LEA R210, P3, R250, R0.reuse, 0x2 ;  /* 0x00000000fad27211 */ /* 0x080fe200078610ff */
[C---:B------:R-:W-:Y:S01]  /*14b90*/  IMAD R34, R126.reuse, 0x28, RZ ;  /* 0x000000287e227824 */ /* 0x040fe200078e02ff */
[----:B------:R-:W-:Y:S01]  /*14ba0*/  LEA R228, P4, R251, R0, 0x2 ;  /* 0x00000000fbe47211 */ /* 0x000fe200078810ff */
[C---:B------:R-:W-:Y:S01]  /*14bb0*/  IMAD R13, R126.reuse, 0xa, RZ ;  /* 0x0000000a7e0d7824 */ /* 0x040fe200078e02ff */
[-C--:B------:R-:W-:Y:S01]  /*14bc0*/  LEA.HI.X.SX32 R217, R245, R2.reuse, 0x2, P5 ;  /* 0x00000002f5d97211 */ /* 0x080fe200028f16ff */
[C---:B------:R-:W-:Y:S01]  /*14bd0*/  IMAD R44, R126.reuse, 0x2c, RZ ;  /* 0x0000002c7e2c7824 */ /* 0x040fe200078e02ff */
[-C--:B------:R-:W-:Y:S01]  /*14be0*/  LEA.HI.X.SX32 R237, R247, R2.reuse, 0x2, P0 ;  /* 0x00000002f7ed7211 */ /* 0x080fe200000f16ff */
[----:B------:R-:W-:Y:S01]  /*14bf0*/  IMAD R14, R126, 0xb, RZ ;  /* 0x0000000b7e0e7824 */ /* 0x000fe200078e02ff */
[-C--:B------:R-:W-:Y:S01]  /*14c00*/  LEA.HI.X.SX32 R223, R248, R2.reuse, 0x2, P1 ;  /* 0x00000002f8df7211 */ /* 0x080fe200008f16ff */
[C---:B------:R-:W-:Y:S01]  /*14c10*/  IMAD R49, R126.reuse, 0x30, RZ ;  /* 0x000000307e317824 */ /* 0x040fe200078e02ff */
[-C--:B------:R-:W-:Y:S01]  /*14c20*/  LEA.HI.X.SX32 R209, R249, R2.reuse, 0x2, P2 ;  /* 0x00000002f9d17211 */ /* 0x080fe200010f16ff */
[----:B------:R-:W-:Y:S01]  /*14c30*/  IMAD R56, R126, 0x34, RZ ;  /* 0x000000347e387824 */ /* 0x000fe200078e02ff */
[-C--:B------:R-:W-:Y:S01]  /*14c40*/  LEA.HI.X.SX32 R211, R250, R2.reuse, 0x2, P3 ;  /* 0x00000002fad37211 */ /* 0x080fe200018f16ff */
[C---:B------:R-:W-:Y:S01]  /*14c50*/  IMAD R16, R126.reuse, 0xd, RZ ;  /* 0x0000000d7e107824 */ /* 0x040fe200078e02ff */
[----:B------:R-:W-:Y:S01]  /*14c60*/  LEA.HI.X.SX32 R229, R251, R2, 0x2, P4 ;  /* 0x00000002fbe57211 */ /* 0x000fe200020f16ff */
[C---:B------:R-:W-:Y:S01]  /*14c70*/  IMAD R60, R126.reuse, 0x38, RZ ;  /* 0x000000387e3c7824 */ /* 0x040fe200078e02ff */
[C---:B------:R-:W-:Y:S01]  /*14c80*/  LEA R150, P0, R126.reuse, R4, 0x3 ;  /* 0x000000047e967211 */ /* 0x040fe200078018ff */
[C---:B------:R-:W-:Y:S01]  /*14c90*/  IMAD R63, R126.reuse, 0x3c, RZ ;  /* 0x0000003c7e3f7824 */ /* 0x040fe200078e02ff */
[----:B------:R-:W-:Y:S01]  /*14ca0*/  ISETP.GE.U32.AND P4, PT, R7, 0x7fffff7f, PT ;  /* 0x7fffff7f0700780c */ /* 0x000fe20003f86070 */
[----:B------:R-:W-:-:S02]  /*14cb0*/  IMAD R7, R126, 0x3, RZ ;  /* 0x000000037e077824 */ /* 0x000fc400078e02ff */
[C---:B------:R-:W-:Y:S02]  /*14cc0*/  IMAD R83, R126.reuse, 0x48, RZ ;  /* 0x000000487e537824 */ /* 0x040fe400078e02ff */
[C---:B------:R-:W-:Y:S02]  /*14cd0*/  IMAD R98, R126.reuse, 0x4c, RZ ;  /* 0x0000004c7e627824 */ /* 0x040fe400078e02ff */
[C---:B------:R-:W-:Y:S02]  /*14ce0*/  IMAD R24, R126.reuse, 0x13, RZ ;  /* 0x000000137e187824 */ /* 0x040fe400078e02ff */
[C---:B------:R-:W-:Y:S02]  /*14cf0*/  IMAD R110, R126.reuse, 0x50, RZ ;  /* 0x000000507e6e7824 */ /* 0x040fe400078e02ff */
[C---:B------:R-:W-:Y:S02]  /*14d00*/  IMAD R127, R126.reuse, 0x54, RZ ;  /* 0x000000547e7f7824 */ /* 0x040fe400078e02ff */
        /* <DEDUP_REMOVED lines=13> */
[C---:B------:R-:W-:Y:S02]  /*14de0*/  IMAD.SHL.U32 R38, R126.reuse, 0x20, RZ ;  /* 0x000000207e267824 */ /* 0x040fe400078e00ff */
        /* <DEDUP_REMOVED lines=24> */
[C---:B------:R-:W-:Y:S01]  /*14f70*/  IMAD R96, R126.reuse, 0x10c, RZ ;  /* 0x0000010c7e607824 */ /* 0x040fe200078e02ff */
[C---:B------:R-:W-:Y:S01]  /*14f80*/  SHF.L.U32 R95, R126.reuse, 0x6, RZ ;  /* 0x000000067e5f7819 */ /* 0x040fe200000006ff */
        /* <DEDUP_REMOVED lines=33> */
[----:B------:R-:W-:Y:S01]  /*151a0*/  IMAD R252, R126, 0x72, RZ ;  /* 0x000000727efc7824 */ /* 0x000fe200078e02ff */
[----:B------:R-:W2:Y:S01]  /*151b0*/  S2UR UR4, SR_CgaCtaId ;  /* 0x00000000000479c3 */ /* 0x000ea20000008800 */
[----:B----4-:R-:W-:Y:S01]  /*151c0*/  LEA.HI.X.SX32 R241, R76, R2, 0x2, P6 ;  /* 0x000000024cf17211 */ /* 0x010fe200030f16ff */
[----:B------:R-:W-:Y:S01]  /*151d0*/  IMAD.MOV.U32 R240, RZ, RZ, R12 ;  /* 0x000000fffff07224 */ /* 0x000fe200078e000c */
[----:B------:R-:W-:Y:S01]  /*151e0*/  UMOV UR54, 0x400 ;  /* 0x0000040000367882 */ /* 0x000fe20000000000 */
[C---:B------:R-:W-:Y:S01]  /*151f0*/  IMAD R19, R126.reuse, 0xf, RZ ;  /* 0x0000000f7e137824 */ /* 0x040fe200078e02ff */
[----:B------:R-:W-:Y:S01]  /*15200*/  ULDC.64 UR52, c[0x0][0x208] ;  /* 0x0000820000347ab9 */ /* 0x000fe20000000a00 */
[----:B------:R-:W-:Y:S01]  /*15210*/  STL [R1+0x824], R241 ;  /* 0x000824f101007387 */ /* 0x000fe20000100800 */
[----:B------:R-:W-:Y:S01]  /*15220*/  IMAD.SHL.U32 R20, R126, 0x10, RZ ;  /* 0x000000107e147824 */ /* 0x000fe200078e00ff */
[----:B------:R-:W-:-:S02]  /*15230*/  ULDC.64 UR6, c[0x0][0x238] ;  /* 0x00008e0000067ab9 */ /* 0x000fc40000000a00 */
[----:B------:R-:W-:Y:S04]  /*15240*/  STL.64 [R1+0x17e8], R240 ;  /* 0x0017e8f001007387 */ /* 0x000fe80000100a00 */
[----:B------:R-:W-:Y:S04]  /*15250*/  STL.64 [R1+0x828], R238 ;  /* 0x000828ee01007387 */ /* 0x000fe80000100a00 */
[----:B------:R-:W-:Y:S04]  /*15260*/  STL.64 [R1+0x17f0], R238 ;  /* 0x0017f0ee01007387 */ /* 0x000fe80000100a00 */
[----:B------:R-:W-:Y:S04]  /*15270*/  STL.64 [R1+0x838], R224 ;  /* 0x000838e001007387 */ /* 0x000fe80000100a00 */
[----:B------:R-:W-:Y:S04]  /*15280*/  STL.64 [R1+0x17f8], R224 ;  /* 0x0017f8e001007387 */ /* 0x000fe80000100a00 */
[----:B------:R-:W-:Y:S04]  /*15290*/  STL.64 [R1+0x840], R226 ;  /* 0x000840e201007387 */ /* 0x000fe80000100a00 */
[----:B------:R-:W-:Y:S04]  /*152a0*/  STL.64 [R1+0x1800], R226 ;  /* 0x001800e201007387 */ /* 0x000fe80000100a00 */
[----:B------:R-:W-:Y:S04]  /*152b0*/  STL.64 [R1+0x850], R10 ;  /* 0x0008500a01007387 */ /* 0x000fe80000100a00 */
[----:B------:R4:W-:Y:S02]  /*152c0*/  STL.64 [R1+0x858], R8 ;  /* 0x0008580801007387 */ /* 0x0009e40000100a00 */
[----:B----4-:R-:W-:-:S02]  /*152d0*/  VIADD R8, R77, 0xffffffff ;  /* 0xffffffff4d087836 */ /* 0x010fc40000000000 */
[----:B------:R-:W4:Y:S01]  /*152e0*/  LDC R77, c[0x0][0x230] ;  /* 0x00008c00ff4d7b82 */ /* 0x000f220000000800 */
[----:B------:R-:W-:Y:S01]  /*152f0*/  LEA R234, P6, R246, R0, 0x2 ;  /* 0x00000000f6ea7211 */ /* 0x000fe200078c10ff */
[----:B------:R-:W-:Y:S01]  /*15300*/  STL.64 [R1+0x860], R216 ;  /* 0x000860d801007387 */ /* 0x000fe20000100a00 */
[----:B-1----:R-:W-:Y:S02]  /*15310*/  IADD3 R0, R78, -0x4, RZ ;  /* 0xfffffffc4e007810 */ /* 0x002fe40007ffe0ff */
[----:B------:R-:W-:Y:S01]  /*15320*/  LEA.HI.X.SX32 R235, R246, R2, 0x2, P6 ;  /* 0x00000002f6eb7211 */ /* 0x000fe200030f16ff */
[----:B------:R-:W-:Y:S01]  /*15330*/  STL.64 [R1+0x1808], R216 ;  /* 0x001808d801007387 */ /* 0x000fe20000100a00 */
[----:B------:R-:W-:Y:S01]  /*15340*/  ISETP.GE.U32.AND P5, PT, R0, 0x7fffff7d, PT ;  /* 0x7fffff7d0000780c */ /* 0x000fe20003fa6070 */
[----:B------:R-:W-:Y:S02]  /*15350*/  IMAD.SHL.U32 R0, R126, 0x2, RZ ;  /* 0x000000027e007824 */ /* 0x000fe400078e00ff */
[----:B------:R-:W-:Y:S04]  /*15360*/  STL.64 [R1+0x870], R234 ;  /* 0x000870ea01007387 */ /* 0x000fe80000100a00 */
[----:B------:R-:W-:Y:S04]  /*15370*/  STL.64 [R1+0x1810], R234 ;  /* 0x001810ea01007387 */ /* 0x000fe80000100a00 */
[----:B------:R-:W-:Y:S01]  /*15380*/  STL.64 [R1+0x878], R236 ;  /* 0x000878ec01007387 */ /* 0x000fe20000100a00 */
[----:B----4-:R-:W-:-:S03]  /*15390*/  VIADD R2, R77, 0xfffffffd ;  /* 0xfffffffd4d027836 */ /* 0x010fc60000000000 */
[----:B------:R-:W-:Y:S02]  /*153a0*/  STL.64 [R1+0x1818], R236 ;  /* 0x001818ec01007387 */ /* 0x000fe40000100a00 */
[----:B------:R-:W-:Y:S01]  /*153b0*/  ISETP.GE.U32.AND P3, PT, R2, 0x7fffff7e, PT ;  /* 0x7fffff7e0200780c */ /* 0x000fe20003f66070 */
[----:B------:R-:W-:Y:S01]  /*153c0*/  IMAD R2, R126, 0xc, RZ ;  /* 0x0000000c7e027824 */ /* 0x000fe200078e02ff */
[----:B------:R-:W-:Y:S01]  /*153d0*/  STL.64 [R1+0x888], R222 ;  /* 0x000888de01007387 */ /* 0x000fe20000100a00 */
[----:B------:R-:W-:-:S03]  /*153e0*/  LEA.HI.X.SX32 R151, R0, R5, 0x2, P0 ;  /* 0x0000000500977211 */ /* 0x000fc600000f16ff */
[----:B------:R-:W-:Y:S01]  /*153f0*/  STL.64 [R1+0x1820], R222 ;  /* 0x001820de01007387 */ /* 0x000fe20000100a00 */
[----:B------:R-:W-:-:S03]  /*15400*/  IADD3 R42, P2, R2, R4, RZ ;  /* 0x00000004022a7210 */ /* 0x000fc60007f5e0ff */
[----:B------:R-:W-:Y:S04]  /*15410*/  STL.64 [R1+0x890], R208 ;  /* 0x000890d001007387 */ /* 0x000fe80000100a00 */
[----:B------:R-:W-:Y:S01]  /*15420*/  STL.64 [R1+0x1828], R208 ;  /* 0x001828d001007387 */ /* 0x000fe20000100a00 */
[----:B------:R-:W-:-:S03]  /*15430*/  ISETP.GE.U32.AND P1, PT, R8, 0x7fffff80, PT ;  /* 0x7fffff800800780c */ /* 0x000fc60003f26070 */
[----:B------:R-:W-:Y:S01]  /*15440*/  STL.64 [R1+0x8a0], R210 ;  /* 0x0008a0d201007387 */ /* 0x000fe20000100a00 */
[----:B------:R-:W-:-:S03]  /*15450*/  LEA.HI.X.SX32 R43, R7, R5, 0x2, P2 ;  /* 0x00000005072b7211 */ /* 0x000fc600010f16ff */
[----:B------:R-:W-:Y:S01]  /*15460*/  STL.64 [R1+0x1830], R210 ;  /* 0x001830d201007387 */ /* 0x000fe20000100a00 */
[----:B------:R-:W-:-:S03]  /*15470*/  IMAD R8, R126, 0x5, RZ ;  /* 0x000000057e087824 */ /* 0x000fc600078e02ff */
[----:B------:R-:W-:Y:S04]  /*15480*/  STL.64 [R1+0x898], R228 ;  /* 0x000898e401007387 */ /* 0x000fe80000100a00 */
[----:B------:R-:W-:Y:S04]  /*15490*/  STL.64 [R1+0x1838], R228 ;  /* 0x001838e401007387 */ /* 0x000fe80000100a00 */
[----:B------:R1:W-:Y:S01]  /*154a0*/  STL.64 [R1+0xd8], R150 ;  /* 0x0000d89601007387 */ /* 0x0003e20000100a00 */
[----:B------:R-:W-:-:S03]  /*154b0*/  IMAD R9, R126, 0x6, RZ ;  /* 0x000000067e097824 */ /* 0x000fc600078e02ff */
[----:B------:R4:W-:Y:S01]  /*154c0*/  STL.64 [R1+0xd0], R42 ;  /* 0x0000d02a01007387 */ /* 0x0009e20000100a00 */
[-C--:B-1----:R-:W-:Y:S02]  /*154d0*/  IADD3 R150, P0, R15, R4.reuse, RZ ;  /* 0x000000040f967210 */ /* 0x082fe40007f1e0ff */
[----:B----4-:R-:W-:Y:S02]  /*154e0*/  IADD3 R42, P2, R18, R4, RZ ;  /* 0x00000004122a7210 */ /* 0x010fe40007f5e0ff */
[-C--:B------:R-:W-:Y:S01]  /*154f0*/  LEA.HI.X.SX32 R151, R8, R5.reuse, 0x2, P0 ;  /* 0x0000000508977211 */ /* 0x080fe200000f16ff */
[----:B------:R-:W-:Y:S01]  /*15500*/  IMAD R10, R126, 0x7, RZ ;  /* 0x000000077e0a7824 */ /* 0x000fe200078e02ff */
[----:B------:R-:W-:-:S03]  /*15510*/  LEA.HI.X.SX32 R43, R9, R5, 0x2, P2 ;  /* 0x00000005092b7211 */ /* 0x000fc600010f16ff */
[----:B------:R1:W-:Y:S01]  /*15520*/  STL.64 [R1+0xc0], R150 ;  /* 0x0000c09601007387 */ /* 0x0003e20000100a00 */
[----:B------:R-:W-:-:S03]  /*15530*/  IMAD.SHL.U32 R11, R126, 0x8, RZ ;  /* 0x000000087e0b7824 */ /* 0x000fc600078e00ff */
[----:B------:R4:W-:Y:S01]  /*15540*/  STL.64 [R1+0xb8], R42 ;  /* 0x0000b82a01007387 */ /* 0x0009e20000100a00 */
[-C--:B-1----:R-:W-:Y:S02]  /*15550*/  IADD3 R150, P0, R23, R4.reuse, RZ ;  /* 0x0000000417967210 */ /* 0x082fe40007f1e0ff */
[----:B----4-:R-:W-:Y:S02]  /*15560*/  LEA R42, P2, R126, R4, 0x5 ;  /* 0x000000047e2a7211 */ /* 0x010fe400078428ff */
[-C--:B------:R-:W-:Y:S01]  /*15570*/  LEA.HI.X.SX32 R151, R10, R5.reuse, 0x2, P0 ;  /* 0x000000050a977211 */ /* 0x080fe200000f16ff */
[----:B------:R-:W-:Y:S01]  /*15580*/  IMAD R12, R126, 0x9, RZ ;  /* 0x000000097e0c7824 */ /* 0x000fe200078e02ff */
[----:B------:R-:W-:-:S03]  /*15590*/  LEA.HI.X.SX32 R43, R11, R5, 0x2, P2 ;  /* 0x000000050b2b7211 */ /* 0x000fc600010f16ff */
[----:B------:R1:W-:Y:S04]  /*155a0*/  STL.64 [R1+0xb0], R150 ;  /* 0x0000b09601007387 */ /* 0x0003e80000100a00 */
[----:B------:R4:W-:Y:S01]  /*155b0*/  STL.64 [R1+0xa8], R42 ;  /* 0x0000a82a01007387 */ /* 0x0009e20000100a00 */
[-C--:B-1----:R-:W-:Y:S02]  /*155c0*/  IADD3 R150, P0, R32, R4.reuse, RZ ;  /* 0x0000000420967210 */ /* 0x082fe40007f1e0ff */
[----:B----4-:R-:W-:Y:S02]  /*155d0*/  IADD3 R42, P2, R34, R4, RZ ;  /* 0x00000004222a7210 */ /* 0x010fe40007f5e0ff */
[-C--:B------:R-:W-:Y:S02]  /*155e0*/  LEA.HI.X.SX32 R151, R12, R5.reuse, 0x2, P0 ;  /* 0x000000050c977211 */ /* 0x080fe400000f16ff */
[----:B------:R-:W-:-:S03]  /*155f0*/  LEA.HI.X.SX32 R43, R13, R5, 0x2, P2 ;  /* 0x000000050d2b7211 */ /* 0x000fc600010f16ff */
[----:B------:R1:W-:Y:S04]  /*15600*/  STL.64 [R1+0xa0], R150 ;  /* 0x0000a09601007387 */ /* 0x0003e80000100a00 */
[----:B------:R4:W-:Y:S01]  /*15610*/  STL.64 [R1+0x98], R42 ;  /* 0x0000982a01007387 */ /* 0x0009e20000100a00 */
[-C--:B-1----:R-:W-:Y:S02]  /*15620*/  IADD3 R150, P0, R44, R4.reuse, RZ ;  /* 0x000000042c967210 */ /* 0x082fe40007f1e0ff */
[-C--:B----4-:R-:W-:Y:S02]  /*15630*/  IADD3 R42, P2, R49, R4.reuse, RZ ;  /* 0x00000004312a7210 */ /* 0x090fe40007f5e0ff */
[----:B------:R-:W-:Y:S02]  /*15640*/  LEA.HI.X.SX32 R151, R14, R5, 0x2, P0 ;  /* 0x000000050e977211 */ /* 0x000fe400000f16ff */
[----:B------:R-:W-:-:S02]  /*15650*/  IADD3 R228, P0, R56, R4, RZ ;  /* 0x0000000438e47210 */ /* 0x000fc40007f1e0ff */
[-C--:B------:R-:W-:Y:S01]  /*15660*/  LEA.HI.X.SX32 R43, R2, R5.reuse, 0x2, P2 ;  /* 0x00000005022b7211 */ /* 0x080fe200010f16ff */
[----:B------:R-:W-:Y:S01]  /*15670*/  IMAD R78, R126, 0x44, RZ ;  /* 0x000000447e4e7824 */ /* 0x000fe200078e02ff */
[-C--:B------:R-:W-:Y:S02]  /*15680*/  IADD3 R210, P2, R60, R4.reuse, RZ ;  /* 0x000000043cd27210 */ /* 0x080fe40007f5e0ff */
[-C--:B------:R-:W-:Y:S02]  /*15690*/  LEA.HI.X.SX32 R229, R16, R5.reuse, 0x2, P0 ;  /* 0x0000000510e57211 */ /* 0x080fe400000f16ff */
[-C--:B------:R-:W-:Y:S01]  /*156a0*/  IADD3 R208, P0, R63, R4.reuse, RZ ;  /* 0x000000043fd07210 */ /* 0x080fe20007f1e0ff */
[C---:B------:R-:W-:Y:S01]  /*156b0*/  IMAD R21, R126.reuse, 0x11, RZ ;  /* 0x000000117e157824 */ /* 0x040fe200078e02ff */
[----:B------:R-:W-:Y:S02]  /*156c0*/  LEA.HI.X.SX32 R211, R17, R5, 0x2, P2 ;  /* 0x0000000511d37211 */ /* 0x000fe400010f16ff */
[----:B------:R-:W-:-:S02]  /*156d0*/  LEA R222, P2, R126, R4, 0x6 ;  /* 0x000000047ede7211 */ /* 0x000fc400078430ff */
[-C--:B------:R-:W-:Y:S02]  /*156e0*/  LEA.HI.X.SX32 R209, R19, R5.reuse, 0x2, P0 ;  /* 0x0000000513d17211 */ /* 0x080fe400000f16ff */
[-C--:B------:R-:W-:Y:S01]  /*156f0*/  IADD3 R236, P0, R78, R4.reuse, RZ ;  /* 0x000000044eec7210 */ /* 0x080fe20007f1e0ff */
[----:B------:R-:W-:Y:S01]  /*15700*/  IMAD R22, R126, 0x12, RZ ;  /* 0x000000127e167824 */ /* 0x000fe200078e02ff */
[-C--:B------:R-:W-:Y:S02]  /*15710*/  LEA.HI.X.SX32 R223, R20, R5.reuse, 0x2, P2 ;  /* 0x0000000514df7211 */ /* 0x080fe400010f16ff */
[-C--:B------:R-:W-:Y:S02]  /*15720*/  IADD3 R234, P2, R83, R4.reuse, RZ ;  /* 0x0000000453ea7210 */ /* 0x080fe40007f5e0ff */
[----:B------:R-:W-:Y:S02]  /*15730*/  LEA.HI.X.SX32 R237, R21, R5, 0x2, P0 ;  /* 0x0000000515ed7211 */ /* 0x000fe400000f16ff */
[----:B------:R-:W-:-:S02]  /*15740*/  IADD3 R216, P0, R98, R4, RZ ;  /* 0x0000000462d87210 */ /* 0x000fc40007f1e0ff */
[-C--:B------:R-:W-:Y:S02]  /*15750*/  LEA.HI.X.SX32 R235, R22, R5.reuse, 0x2, P2 ;  /* 0x0000000516eb7211 */ /* 0x080fe400010f16ff */
[-C--:B------:R-:W-:Y:S02]  /*15760*/  IADD3 R226, P2, R110, R4.reuse, RZ ;  /* 0x000000046ee27210 */ /* 0x080fe40007f5e0ff */
[-C--:B------:R-:W-:Y:S02]  /*15770*/  LEA.HI.X.SX32 R217, R24, R5.reuse, 0x2, P0 ;  /* 0x0000000518d97211 */ /* 0x080fe400000f16ff */
[-C--:B------:R-:W-:Y:S02]  /*15780*/  IADD3 R224, P0, R127, R4.reuse, RZ ;  /* 0x000000047fe07210 */ /* 0x080fe40007f1e0ff */
[----:B------:R-:W-:Y:S01]  /*15790*/  LEA.HI.X.SX32 R227, R15, R5, 0x2, P2 ;  /* 0x000000050fe37211 */ /* 0x000fe200010f16ff */
[----:B------:R-:W-:Y:S01]  /*157a0*/  IMAD R157, R126, 0x64, RZ ;  /* 0x000000647e9d7824 */ /* 0x000fe200078e02ff */
[----:B------:R-:W-:-:S02]  /*157b0*/  IADD3 R238, P2, R131, R4, RZ ;  /* 0x0000000483ee7210 */ /* 0x000fc40007f5e0ff */
[-C--:B------:R-:W-:Y:S02]  /*157c0*/  LEA.HI.X.SX32 R225, R25, R5.reuse, 0x2, P0 ;  /* 0x0000000519e17211 */ /* 0x080fe400000f16ff */
[-C--:B------:R-:W-:Y:S01]  /*157d0*/  IADD3 R240, P0, R135, R4.reuse, RZ ;  /* 0x0000000487f07210 */ /* 0x080fe20007f1e0ff */
[----:B------:R-:W-:Y:S01]  /*157e0*/  IMAD R167, R126, 0x68, RZ ;  /* 0x000000687ea77824 */ /* 0x000fe200078e02ff */
[-C--:B------:R-:W-:Y:S01]  /*157f0*/  LEA.HI.X.SX32 R239, R26, R5.reuse, 0x2, P2 ;  /* 0x000000051aef7211 */ /* 0x080fe200010f16ff */
[C---:B------:R-:W-:Y:S01]  /*15800*/  IMAD R173, R126.reuse, 0x6c, RZ ;  /* 0x0000006c7ead7824 */ /* 0x040fe200078e02ff */
[-C--:B------:R-:W-:Y:S02]  /*15810*/  IADD3 R220, P2, R149, R4.reuse, RZ ;  /* 0x0000000495dc7210 */ /* 0x080fe40007f5e0ff */
[-C--:B------:R-:W-:Y:S02]  /*15820*/  LEA.HI.X.SX32 R241, R27, R5.reuse, 0x2, P0 ;  /* 0x000000051bf17211 */ /* 0x080fe400000f16ff */
[-C--:B------:R-:W-:Y:S01]  /*15830*/  IADD3 R232, P0, R157, R4.reuse, RZ ;  /* 0x000000049de87210 */ /* 0x080fe20007f1e0ff */
[----:B------:R-:W-:Y:S01]  /*15840*/  IMAD R181, R126, 0x70, RZ ;  /* 0x000000707eb57824 */ /* 0x000fe200078e02ff */
[----:B------:R-:W-:Y:S01]  /*15850*/  LEA.HI.X.SX32 R221, R18, R5, 0x2, P2 ;  /* 0x0000000512dd7211 */ /* 0x000fe200010f16ff */
[----:B------:R-:W-:Y:S01]  /*15860*/  IMAD R199, R126, 0x74, RZ ;  /* 0x000000747ec77824 */ /* 0x000fe200078e02ff */
[----:B------:R-:W-:-:S02]  /*15870*/  IADD3 R212, P2, R167, R4, RZ ;  /* 0x00000004a7d47210 */ /* 0x000fc40007f5e0ff */
[-C--:B------:R-:W-:Y:S02]  /*15880*/  LEA.HI.X.SX32 R233, R28, R5.reuse, 0x2, P0 ;  /* 0x000000051ce97211 */ /* 0x080fe400000f16ff */
[-C--:B------:R-:W-:Y:S01]  /*15890*/  IADD3 R218, P0, R173, R4.reuse, RZ ;  /* 0x00000004adda7210 */ /* 0x080fe20007f1e0ff */
[C---:B------:R-:W-:Y:S01]  /*158a0*/  IMAD R245, R126.reuse, 0x78, RZ ;  /* 0x000000787ef57824 */ /* 0x040fe200078e02ff */
[-C--:B------:R-:W-:Y:S01]  /*158b0*/  LEA.HI.X.SX32 R213, R29, R5.reuse, 0x2, P2 ;  /* 0x000000051dd57211 */ /* 0x080fe200010f16ff */
[----:B------:R-:W-:Y:S01]  /*158c0*/  IMAD R249, R126, 0x7c, RZ ;  /* 0x0000007c7ef97824 */ /* 0x000fe200078e02ff */
[-C--:B------:R-:W-:Y:S02]  /*158d0*/  IADD3 R230, P2, R181, R4.reuse, RZ ;  /* 0x00000004b5e67210 */ /* 0x080fe40007f5e0ff */
[----:B------:R-:W-:Y:S02]  /*158e0*/  LEA.HI.X.SX32 R219, R30, R5, 0x2, P0 ;  /* 0x000000051edb7211 */ /* 0x000fe400000f16ff */
[----:B------:R-:W-:-:S02]  /*158f0*/  IADD3 R214, P0, R199, R4, RZ ;  /* 0x00000004c7d67210 */ /* 0x000fc40007f1e0ff */
[-C--:B------:R-:W-:Y:S02]  /*15900*/  LEA.HI.X.SX32 R231, R23, R5.reuse, 0x2, P2 ;  /* 0x0000000517e77211 */ /* 0x080fe400010f16ff */
[-C--:B------:R-:W-:Y:S02]  /*15910*/  IADD3 R188, P2, R245, R4.reuse, RZ ;  /* 0x00000004f5bc7210 */ /* 0x080fe40007f5e0ff */
[-C--:B------:R-:W-:Y:S02]  /*15920*/  LEA.HI.X.SX32 R215, R31, R5.reuse, 0x2, P0 ;  /* 0x000000051fd77211 */ /* 0x080fe400000f16ff */
[-C--:B------:R-:W-:Y:S01]  /*15930*/  IADD3 R182, P0, R249, R4.reuse, RZ ;  /* 0x00000004f9b67210 */ /* 0x080fe20007f1e0ff */
[----:B------:R-:W-:Y:S01]  /*15940*/  STL.64 [R1+0x90], R150 ;  /* 0x0000909601007387 */ /* 0x000fe20000100a00 */
[-C--:B------:R-:W-:Y:S02]  /*15950*/  LEA.HI.X.SX32 R189, R33, R5.reuse, 0x2, P2 ;  /* 0x0000000521bd7211 */ /* 0x080fe400010f16ff */
[----:B------:R-:W-:Y:S01]  /*15960*/  LEA.HI.X.SX32 R183, R36, R5, 0x2, P0 ;  /* 0x0000000524b77211 */ /* 0x000fe200000f16ff */
[----:B------:R1:W-:Y:S01]  /*15970*/  STL.64 [R1+0x88], R42 ;  /* 0x0000882a01007387 */ /* 0x0003e20000100a00 */
[----:B------:R-:W-:Y:S01]  /*15980*/  IADD3 R18, P0, R35, R4, RZ ;  /* 0x0000000423127210 */ /* 0x000fe20007f1e0ff */
[----:B------:R-:W-:-:S02]  /*15990*/  IMAD R45, R126, 0x22, RZ ;  /* 0x000000227e2d7824 */ /* 0x000fc400078e02ff */
[----:B------:R-:W-:Y:S01]  /*159a0*/  IMAD R46, R126, 0x23, RZ ;  /* 0x000000237e2e7824 */ /* 0x000fe200078e02ff */
[-C--:B------:R-:W-:Y:S01]  /*159b0*/  LEA.HI.X.SX32 R19, R40, R5.reuse, 0x2, P0 ;  /* 0x0000000528137211 */ /* 0x080fe200000f16ff */
[C---:B------:R-:W-:Y:S01]  /*159c0*/  IMAD R50, R126.reuse, 0x94, RZ ;  /* 0x000000947e327824 */ /* 0x040fe200078e02ff */
[-C--:B-1----:R-:W-:Y:S02]  /*159d0*/  LEA R42, P2, R126, R4.reuse, 0x7 ;  /* 0x000000047e2a7211 */ /* 0x082fe400078438ff */
[-C--:B------:R-:W-:Y:S02]  /*159e0*/  IADD3 R30, P0, R39, R4.reuse, RZ ;  /* 0x00000004271e7210 */ /* 0x080fe40007f1e0ff */
[-C--:B------:R-:W-:Y:S02]  /*159f0*/  LEA.HI.X.SX32 R43, R38, R5.reuse, 0x2, P2 ;  /* 0x00000005262b7211 */ /* 0x080fe400010f16ff */
[-C--:B------:R-:W-:Y:S01]  /*15a00*/  IADD3 R20, P2, R37, R4.reuse, RZ ;  /* 0x0000000425147210 */ /* 0x080fe20007f5e0ff */
[----:B------:R-:W-:Y:S01]  /*15a10*/  IMAD R48, R126, 0x25, RZ ;  /* 0x000000257e307824 */ /* 0x000fe200078e02ff */
[-C--:B------:R-:W-:Y:S01]  /*15a20*/  LEA.HI.X.SX32 R31, R46, R5.reuse, 0x2, P0 ;  /* 0x000000052e1f7211 */ /* 0x080fe200000f16ff */
[C---:B------:R-:W-:Y:S01]  /*15a30*/  IMAD R47, R126.reuse, 0x98, RZ ;  /* 0x000000987e2f7824 */ /* 0x040fe200078e02ff */
[----:B------:R-:W-:Y:S01]  /*15a40*/  LEA.HI.X.SX32 R21, R45, R5, 0x2, P2 ;  /* 0x000000052d157211 */ /* 0x000fe200010f16ff */
[----:B------:R-:W-:Y:S01]  /*15a50*/  IMAD R52, R126, 0x9c, RZ ;  /* 0x0000009c7e347824 */ /* 0x000fe200078e02ff */
[----:B------:R-:W-:-:S02]  /*15a60*/  IADD3 R36, P2, R41, R4, RZ ;  /* 0x0000000429247210 */ /* 0x000fc40007f5e0ff */
[-C--:B------:R-:W-:Y:S01]  /*15a70*/  IADD3 R50, P0, R50, R4.reuse, RZ ;  /* 0x0000000432327210 */ /* 0x080fe20007f1e0ff */
[----:B------:R-:W-:Y:S01]  /*15a80*/  IMAD R53, R126, 0x26, RZ ;  /* 0x000000267e357824 */ /* 0x000fe200078e02ff */
[-C--:B------:R-:W-:Y:S01]  /*15a90*/  LEA.HI.X.SX32 R37, R32, R5.reuse, 0x2, P2 ;  /* 0x0000000520257211 */ /* 0x080fe200010f16ff */
[C---:B------:R-:W-:Y:S01]  /*15aa0*/  IMAD R54, R126.reuse, 0x27, RZ ;  /* 0x000000277e367824 */ /* 0x040fe200078e02ff */
[-C--:B------:R-:W-:Y:S01]  /*15ab0*/  IADD3 R40, P2, R47, R4.reuse, RZ ;  /* 0x000000042f287210 */ /* 0x080fe20007f5e0ff */
[----:B------:R-:W-:Y:S01]  /*15ac0*/  IMAD R72, R126, 0xa4, RZ ;  /* 0x000000a47e487824 */ /* 0x000fe200078e02ff */
[-C--:B------:R-:W-:Y:S02]  /*15ad0*/  LEA.HI.X.SX32 R51, R48, R5.reuse, 0x2, P0 ;  /* 0x0000000530337211 */ /* 0x080fe400000f16ff */
[----:B------:R-:W-:Y:S01]  /*15ae0*/  IADD3 R52, P0, R52, R4, RZ ;  /* 0x0000000434347210 */ /* 0x000fe20007f1e0ff */
[C---:B------:R-:W-:Y:S01]  /*15af0*/  IMAD R64, R126.reuse, 0xa0, RZ ;  /* 0x000000a07e407824 */ /* 0x040fe200078e02ff */
[-C--:B------:R-:W-:Y:S01]  /*15b00*/  LEA.HI.X.SX32 R41, R53, R5.reuse, 0x2, P2 ;  /* 0x0000000535297211 */ /* 0x080fe200010f16ff */
[----:B------:R-:W-:Y:S01]  /*15b10*/  IMAD R55, R126, 0x29, RZ ;  /* 0x000000297e377824 */ /* 0x000fe200078e02ff */
[----:B------:R-:W-:-:S02]  /*15b20*/  LEA.HI.X.SX32 R53, R54, R5, 0x2, P0 ;  /* 0x0000000536357211 */ /* 0x000fc400000f16ff */
[-C--:B------:R-:W-:Y:S01]  /*15b30*/  IADD3 R72, P0, R72, R4.reuse, RZ ;  /* 0x0000000448487210 */ /* 0x080fe20007f1e0ff */
[----:B------:R-:W-:Y:S01]  /*15b40*/  IMAD R66, R126, 0xa8, RZ ;  /* 0x000000a87e427824 */ /* 0x000fe200078e02ff */
[-C--:B------:R-:W-:Y:S01]  /*15b50*/  IADD3 R64, P2, R64, R4.reuse, RZ ;  /* 0x0000000440407210 */ /* 0x080fe20007f5e0ff */
[----:B------:R-:W-:Y:S01]  /*15b60*/  IMAD R58, R126, 0x2b, RZ ;  /* 0x0000002b7e3a7824 */ /* 0x000fe200078e02ff */
        /* <DEDUP_REMOVED lines=8> */
[----:B------:R-:W-:Y:S01]  /*15bf0*/  IMAD R62, R126, 0x2f, RZ ;  /* 0x0000002f7e3e7824 */ /* 0x000fe200078e02ff */
[-C--:B------:R-:W-:Y:S02]  /*15c00*/  LEA.HI.X.SX32 R67, R57, R5.reuse, 0x2, P2 ;  /* 0x0000000539437211 */ /* 0x080fe400010f16ff */
        /* <DEDUP_REMOVED lines=14> */
[C---:B------:R-:W-:Y:S01]  /*15cf0*/  IMAD R69, R126.reuse, 0x32, RZ ;  /* 0x000000327e457824 */ /* 0x040fe200078e02ff */
        /* <DEDUP_REMOVED lines=9> */
[-C--:B------:R-:W-:Y:S02]  /*15d90*/  LEA.HI.X.SX32 R137, R71, R5.reuse, 0x2, P0 ;  /* 0x0000000547897211 */ /* 0x080fe400000f16ff */
[-C--:B------:R-:W-:Y:S01]  /*15da0*/  IADD3 R138, P0, R138, R4.reuse, RZ ;  /* 0x000000048a8a7210 */ /* 0x080fe20007f1e0ff */
[----:B------:R-:W-:Y:S01]  /*15db0*/  IMAD R74, R126, 0x36, RZ ;  /* 0x000000367e4a7824 */ /* 0x000fe200078e02ff */
[-C--:B------:R-:W-:Y:S01]  /*15dc0*/  LEA.HI.X.SX32 R145, R56, R5.reuse, 0x2, P2 ;  /* 0x0000000538917211 */ /* 0x080fe200010f16ff */
[----:B------:R-:W-:Y:S01]  /*15dd0*/  IMAD R174, R126, 0xe0, RZ ;  /* 0x000000e07eae7824 */ /* 0x000fe200078e02ff */
[-C--:B------:R-:W-:Y:S01]  /*15de0*/  IADD3 R146, P2, R146, R4.reuse, RZ ;  /* 0x0000000492927210 */ /* 0x080fe20007f5e0ff */
[C---:B------:R-:W-:Y:S01]  /*15df0*/  IMAD R76, R126.reuse, 0x39, RZ ;  /* 0x000000397e4c7824 */ /* 0x040fe200078e02ff */
[-C--:B------:R-:W-:Y:S01]  /*15e00*/  LEA.HI.X.SX32 R139, R75, R5.reuse, 0x2, P0 ;  /* 0x000000054b8b7211 */ /* 0x080fe200000f16ff */
[----:B------:R-:W-:Y:S01]  /*15e10*/  IMAD R160, R126, 0xec, RZ ;  /* 0x000000ec7ea07824 */ /* 0x000fe200078e02ff */
[----:B------:R-:W-:Y:S01]  /*15e20*/  IADD3 R158, P0, R158, R4, RZ ;  /* 0x000000049e9e7210 */ /* 0x000fe20007f1e0ff */
[----:B------:R-:W-:Y:S01]  /*15e30*/  IMAD R186, R126, 0xe8, RZ ;  /* 0x000000e87eba7824 */ /* 0x000fe200078e02ff */
[----:B------:R-:W-:-:S02]  /*15e40*/  LEA.HI.X.SX32 R147, R74, R5, 0x2, P2 ;  /* 0x000000054a937211 */ /* 0x000fc400010f16ff */
[-C--:B------:R-:W-:Y:S02]  /*15e50*/  IADD3 R174, P2, R174, R4.reuse, RZ ;  /* 0x00000004aeae7210 */ /* 0x080fe40007f5e0ff */
[-C--:B------:R-:W-:Y:S02]  /*15e60*/  LEA.HI.X.SX32 R159, R76, R5.reuse, 0x2, P0 ;  /* 0x000000054c9f7211 */ /* 0x080fe400000f16ff */
[-C--:B------:R-:W-:Y:S01]  /*15e70*/  IADD3 R160, P0, R160, R4.reuse, RZ ;  /* 0x00000004a0a07210 */ /* 0x080fe20007f1e0ff */
[----:B------:R-:W-:Y:S01]  /*15e80*/  IMAD R77, R126, 0x3a, RZ ;  /* 0x0000003a7e4d7824 */ /* 0x000fe200078e02ff */
[-C--:B------:R-:W-:Y:S01]  /*15e90*/  LEA.HI.X.SX32 R175, R60, R5.reuse, 0x2, P2 ;  /* 0x000000053caf7211 */ /* 0x080fe200010f16ff */
[----:B------:R-:W-:Y:S01]  /*15ea0*/  IMAD R192, R126, 0xf0, RZ ;  /* 0x000000f07ec07824 */ /* 0x000fe200078e02ff */
[----:B------:R-:W-:Y:S01]  /*15eb0*/  IADD3 R186, P2, R186, R4, RZ ;  /* 0x00000004baba7210 */ /* 0x000fe20007f5e0ff */
[----:B------:R-:W-:Y:S01]  /*15ec0*/  IMAD R200, R126, 0xfc, RZ ;  /* 0x000000fc7ec87824 */ /* 0x000fe200078e02ff */
[----:B------:R-:W-:-:S02]  /*15ed0*/  LEA.HI.X.SX32 R161, R80, R5, 0x2, P0 ;  /* 0x0000000550a17211 */ /* 0x000fc400000f16ff */
[-C--:B------:R-:W-:Y:S01]  /*15ee0*/  IADD3 R16, P0, R79, R4.reuse, RZ ;  /* 0x000000044f107210 */ /* 0x080fe20007f1e0ff */
[----:B------:R-:W-:Y:S01]  /*15ef0*/  IMAD R184, R126, 0xf8, RZ ;  /* 0x000000f87eb87824 */ /* 0x000fe200078e02ff */
[-C--:B------:R-:W-:Y:S02]  /*15f00*/  LEA.HI.X.SX32 R187, R77, R5.reuse, 0x2, P2 ;  /* 0x000000054dbb7211 */ /* 0x080fe400010f16ff */
[-C--:B------:R-:W-:Y:S02]  /*15f10*/  IADD3 R192, P2, R192, R4.reuse, RZ ;  /* 0x00000004c0c07210 */ /* 0x080fe40007f5e0ff */
[-C--:B------:R-:W-:Y:S02]  /*15f20*/  LEA.HI.X.SX32 R17, R81, R5.reuse, 0x2, P0 ;  /* 0x0000000551117211 */ /* 0x080fe400000f16ff */
[----:B------:R-:W-:Y:S02]  /*15f30*/  IADD3 R200, P0, R200, R4, RZ ;  /* 0x00000004c8c87210 */ /* 0x000fe40007f1e0ff */
[----:B------:R-:W-:-:S02]  /*15f40*/  LEA.HI.X.SX32 R193, R63, R5, 0x2, P2 ;  /* 0x000000053fc17211 */ /* 0x000fc400010f16ff */
[-C--:B------:R-:W-:Y:S02]  /*15f50*/  IADD3 R184, P2, R184, R4.reuse, RZ ;  /* 0x00000004b8b87210 */ /* 0x080fe40007f5e0ff */
[-C--:B------:R-:W-:Y:S02]  /*15f60*/  LEA.HI.X.SX32 R201, R91, R5.reuse, 0x2, P0 ;  /* 0x000000055bc97211 */ /* 0x080fe400000f16ff */
[-C--:B------:R-:W-:Y:S02]  /*15f70*/  IADD3 R32, P0, R90, R4.reuse, RZ ;  /* 0x000000045a207210 */ /* 0x080fe40007f1e0ff */
[-C--:B------:R-:W-:Y:S02]  /*15f80*/  LEA.HI.X.SX32 R185, R82, R5.reuse, 0x2, P2 ;  /* 0x0000000552b97211 */ /* 0x080fe400010f16ff */
[----:B------:R-:W-:Y:S02]  /*15f90*/  LEA R22, P2, R126, R4, 0x8 ;  /* 0x000000047e167211 */ /* 0x000fe400078440ff */
[----:B------:R-:W-:-:S02]  /*15fa0*/  LEA.HI.X.SX32 R33, R97, R5, 0x2, P0 ;  /* 0x0000000561217211 */ /* 0x000fc400000f16ff */
[-C--:B------:R-:W-:Y:S02]  /*15fb0*/  IADD3 R56, P0, R96, R4.reuse, RZ ;  /* 0x0000000460387210 */ /* 0x080fe40007f1e0ff */
        /* <DEDUP_REMOVED lines=9> */
[----:B------:R-:W-:Y:S02]  /*16050*/  IADD3 R46, P2, R105, R4, RZ ;  /* 0x00000004692e7210 */ /* 0x000fe40007f5e0ff */
[----:B------:R-:W-:-:S02]  /*16060*/  LEA.HI.X.SX32 R49, R125, R5, 0x2, P0 ;  /* 0x000000057d317211 */ /* 0x000fc400000f16ff */
[-C--:B------:R-:W-:Y:S01]  /*16070*/  IADD3 R70, P0, R121, R4.reuse, RZ ;  /* 0x0000000479467210 */ /* 0x080fe20007f1e0ff */
[----:B------:R-:W-:Y:S01]  /*16080*/  IMAD R0, R126, 0x12c, RZ ;  /* 0x0000012c7e007824 */ /* 0x000fe200078e02ff */
[-C--:B------:R-:W-:Y:S02]  /*16090*/  LEA.HI.X.SX32 R47, R120, R5.reuse, 0x2, P2 ;  /* 0x00000005782f7211 */ /* 0x080fe400010f16ff */
[-C--:B------:R-:W-:Y:S02]  /*160a0*/  IADD3 R68, P2, R119, R4.reuse, RZ ;  /* 0x0000000477447210 */ /* 0x080fe40007f5e0ff */
[-C--:B------:R-:W-:Y:S02]  /*160b0*/  LEA.HI.X.SX32 R71, R128, R5.reuse, 0x2, P0 ;  /* 0x0000000580477211 */ /* 0x080fe400000f16ff */
[----:B------:R-:W-:Y:S01]  /*160c0*/  IADD3 R100, P0, R101, R4, RZ ;  /* 0x0000000465647210 */ /* 0x000fe20007f1e0ff */
[----:B------:R-:W-:Y:S01]  /*160d0*/  IMAD R2, R126, 0x134, RZ ;  /* 0x000001347e027824 */ /* 0x000fe200078e02ff */
[----:B------:R-:W-:-:S02]  /*160e0*/  LEA.HI.X.SX32 R69, R83, R5, 0x2, P2 ;  /* 0x0000000553457211 */ /* 0x000fc400010f16ff */
[-C--:B------:R-:W-:Y:S02]  /*160f0*/  IADD3 R74, P2, R0, R4.reuse, RZ ;  /* 0x00000004004a7210 */ /* 0x080fe40007f5e0ff */
[-C--:B------:R-:W-:Y:S02]  /*16100*/  LEA.HI.X.SX32 R101, R98, R5.reuse, 0x2, P0 ;  /* 0x0000000562657211 */ /* 0x080fe400000f16ff */
[-C--:B------:R-:W-:Y:S01]  /*16110*/  IADD3 R102, P0, R102, R4.reuse, RZ ;  /* 0x0000000466667210 */ /* 0x080fe20007f1e0ff */
[C---:B------:R-:W-:Y:S01]  /*16120*/  IMAD R7, R126.reuse, 0x13c, RZ ;  /* 0x0000013c7e077824 */ /* 0x040fe200078e02ff */
[-C--:B------:R-:W-:Y:S01]  /*16130*/  LEA.HI.X.SX32 R75, R129, R5.reuse, 0x2, P2 ;  /* 0x00000005814b7211 */ /* 0x080fe200010f16ff */
[----:B------:R-:W-:Y:S01]  /*16140*/  IMAD R150, R126, 0x148, RZ ;  /* 0x000001487e967824 */ /* 0x000fe200078e02ff */
[----:B------:R-:W-:Y:S02]  /*16150*/  IADD3 R90, P2, R2, R4, RZ ;  /* 0x00000004025a7210 */ /* 0x000fe40007f5e0ff */
[----:B------:R-:W-:-:S02]  /*16160*/  LEA.HI.X.SX32 R103, R132, R5, 0x2, P0 ;  /* 0x0000000584677211 */ /* 0x000fc400000f16ff */
[-C--:B------:R-:W-:Y:S02]  /*16170*/  IADD3 R124, P0, R124, R4.reuse, RZ ;  /* 0x000000047c7c7210 */ /* 0x080fe40007f1e0ff */
[-C--:B------:R-:W-:Y:S01]  /*16180*/  LEA.HI.X.SX32 R91, R130, R5.reuse, 0x2, P2 ;  /* 0x00000005825b7211 */ /* 0x080fe200010f16ff */
[----:B------:R-:W-:Y:S01]  /*16190*/  IMAD R168, R126, 0x150, RZ ;  /* 0x000001507ea87824 */ /* 0x000fe200078e02ff */
[-C--:B------:R-:W-:Y:S02]  /*161a0*/  IADD3 R94, P2, R7, R4.reuse, RZ ;  /* 0x00000004075e7210 */ /* 0x080fe40007f5e0ff */
[-C--:B------:R-:W-:Y:S02]  /*161b0*/  LEA.HI.X.SX32 R125, R110, R5.reuse, 0x2, P0 ;  /* 0x000000056e7d7211 */ /* 0x080fe400000f16ff */
[----:B------:R-:W-:Y:S02]  /*161c0*/  IADD3 R150, P0, R150, R4, RZ ;  /* 0x0000000496967210 */ /* 0x000fe40007f1e0ff */
[----:B------:R-:W-:-:S02]  /*161d0*/  LEA.HI.X.SX32 R95, R133, R5, 0x2, P2 ;  /* 0x00000005855f7211 */ /* 0x000fc400010f16ff */
[-C--:B------:R-:W-:Y:S02]  /*161e0*/  IADD3 R116, P2, R116, R4.reuse, RZ ;  /* 0x0000000474747210 */ /* 0x080fe40007f5e0ff */
[-C--:B------:R-:W-:Y:S02]  /*161f0*/  LEA.HI.X.SX32 R151, R141, R5.reuse, 0x2, P0 ;  /* 0x000000058d977211 */ /* 0x080fe400000f16ff */
[-C--:B------:R-:W-:Y:S02]  /*16200*/  IADD3 R168, P0, R168, R4.reuse, RZ ;  /* 0x00000004a8a87210 */ /* 0x080fe40007f1e0ff */
[-C--:B------:R-:W-:Y:S01]  /*16210*/  LEA.HI.X.SX32 R117, R134, R5.reuse, 0x2, P2 ;  /* 0x0000000586757211 */ /* 0x080fe200010f16ff */
[----:B------:R-:W-:Y:S01]  /*16220*/  IMAD R162, R126, 0x160, RZ ;  /* 0x000001607ea27824 */ /* 0x000fe200078e02ff */
[----:B------:R-:W-:Y:S02]  /*16230*/  IADD3 R118, P2, R118, R4, RZ ;  /* 0x0000000476767210 */ /* 0x000fe40007f5e0ff */
[----:B------:R-:W-:-:S02]  /*16240*/  LEA.HI.X.SX32 R169, R127, R5, 0x2, P0 ;  /* 0x000000057fa97211 */ /* 0x000fc400000f16ff */
[-C--:B------:R-:W-:Y:S02]  /*16250*/  IADD3 R142, P0, R142, R4.reuse, RZ ;  /* 0x000000048e8e7210 */ /* 0x080fe40007f1e0ff */
[-C--:B------:R-:W-:Y:S01]  /*16260*/  LEA.HI.X.SX32 R119, R143, R5.reuse, 0x2, P2 ;  /* 0x000000058f777211 */ /* 0x080fe200010f16ff */
[----:B------:R-:W-:Y:S01]  /*16270*/  IMAD R164, R126, 0x168, RZ ;  /* 0x000001687ea47824 */ /* 0x000fe200078e02ff */
[-C--:B------:R-:W-:Y:S02]  /*16280*/  LEA.HI.X.SX32 R143, R152, R5.reuse, 0x2, P0 ;  /* 0x00000005988f7211 */ /* 0x080fe400000f16ff */
[-C--:B------:R-:W-:Y:S01]  /*16290*/  IADD3 R162, P0, R162, R4.reuse, RZ ;  /* 0x00000004a2a27210 */ /* 0x080fe20007f1e0ff */
[----:B------:R-:W-:Y:S01]  /*162a0*/  IMAD R165, R126, 0x5a, RZ ;  /* 0x0000005a7ea57824 */ /* 0x000fe200078e02ff */
[----:B------:R-:W-:Y:S01]  /*162b0*/  IADD3 R140, P2, R140, R4, RZ ;  /* 0x000000048c8c7210 */ /* 0x000fe20007f5e0ff */
[----:B------:R-:W-:Y:S01]  /*162c0*/  IMAD R194, R126, 0x170, RZ ;  /* 0x000001707ec27824 */ /* 0x000fe200078e02ff */
[----:B------:R-:W-:-:S02]  /*162d0*/  LEA.HI.X.SX32 R163, R131, R5, 0x2, P0 ;  /* 0x0000000583a37211 */ /* 0x000fc400000f16ff */
[-C--:B------:R-:W-:Y:S01]  /*162e0*/  IADD3 R164, P0, R164, R4.reuse, RZ ;  /* 0x00000004a4a47210 */ /* 0x080fe20007f1e0ff */
[----:B------:R-:W-:Y:S01]  /*162f0*/  IMAD R190, R126, 0x164, RZ ;  /* 0x000001647ebe7824 */ /* 0x000fe200078e02ff */
[-C--:B------:R-:W-:Y:S01]  /*16300*/  LEA.HI.X.SX32 R141, R148, R5.reuse, 0x2, P2 ;  /* 0x00000005948d7211 */ /* 0x080fe200010f16ff */
[----:B------:R-:W-:Y:S01]  /*16310*/  IMAD R202, R126, 0x178, RZ ;  /* 0x000001787eca7824 */ /* 0x000fe200078e02ff */
[-C--:B------:R-:W-:Y:S02]  /*16320*/  LEA.HI.X.SX32 R165, R165, R5.reuse, 0x2, P0 ;  /* 0x00000005a5a57211 */ /* 0x080fe400000f16ff */
[-C--:B------:R-:W-:Y:S02]  /*16330*/  IADD3 R154, P2, R154, R4.reuse, RZ ;  /* 0x000000049a9a7210 */ /* 0x080fe40007f5e0ff */
[-C--:B------:R-:W-:Y:S01]  /*16340*/  IADD3 R194, P0, R194, R4.reuse, RZ ;  /* 0x00000004c2c27210 */ /* 0x080fe20007f1e0ff */
[C---:B------:R-:W-:Y:S01]  /*16350*/  IMAD R171, R126.reuse, 0x5e, RZ ;  /* 0x0000005e7eab7824 */ /* 0x040fe200078e02ff */
        /* <DEDUP_REMOVED lines=9> */
[-C--:B------:R-:W-:Y:S01]  /*163f0*/  LEA.HI.X.SX32 R203, R171, R5.reuse, 0x2, P0 ;  /* 0x00000005abcb7211 */ /* 0x080fe200000f16ff */
[----:B------:R-:W-:Y:S01]  /*16400*/  IMAD R38, R126, 0x188, RZ ;  /* 0x000001887e267824 */ /* 0x000fe200078e02ff */
[-C--:B------:R-:W-:Y:S02]  /*16410*/  IADD3 R178, P2, R178, R4.reuse, RZ ;  /* 0x00000004b2b27210 */ /* 0x080fe40007f5e0ff */
[-C--:B------:R-:W-:Y:S01]  /*16420*/  IADD3 R26, P0, R26, R4.reuse, RZ ;  /* 0x000000041a1a7210 */ /* 0x080fe20007f1e0ff */
[----:B------:R-:W-:Y:S01]  /*16430*/  IMAD R170, R126, 0x5d, RZ ;  /* 0x0000005d7eaa7824 */ /* 0x000fe200078e02ff */
[-C--:B------:R-:W-:Y:S01]  /*16440*/  LEA.HI.X.SX32 R179, R166, R5.reuse, 0x2, P2 ;  /* 0x00000005a6b37211 */ /* 0x080fe200010f16ff */
[C---:B------:R-:W-:Y:S01]  /*16450*/  IMAD R177, R126.reuse, 0x62, RZ ;  /* 0x000000627eb17824 */ /* 0x040fe200078e02ff */
[-C--:B------:R-:W-:Y:S01]  /*16460*/  LEA.HI.X.SX32 R27, R149, R5.reuse, 0x2, P0 ;  /* 0x00000005951b7211 */ /* 0x080fe200000f16ff */
[----:B------:R-:W-:Y:S01]  /*16470*/  IMAD R206, R126, 0x17c, RZ ;  /* 0x0000017c7ece7824 */ /* 0x000fe200078e02ff */
[-C--:B------:R-:W-:Y:S01]  /*16480*/  IADD3 R204, P2, R204, R4.reuse, RZ ;  /* 0x00000004cccc7210 */ /* 0x080fe20007f5e0ff */
[----:B------:R-:W-:Y:S01]  /*16490*/  IMAD R60, R126, 0x190, RZ ;  /* 0x000001907e3c7824 */ /* 0x000fe200078e02ff */
[-C--:B------:R-:W-:Y:S01]  /*164a0*/  IADD3 R38, P0, R38, R4.reuse, RZ ;  /* 0x0000000426267210 */ /* 0x080fe20007f1e0ff */
[----:B------:R-:W-:Y:S01]  /*164b0*/  IMAD R172, R126, 0x5f, RZ ;  /* 0x0000005f7eac7824 */ /* 0x000fe200078e02ff */
[-C--:B------:R-:W-:Y:S01]  /*164c0*/  LEA.HI.X.SX32 R205, R170, R5.reuse, 0x2, P2 ;  /* 0x00000005aacd7211 */ /* 0x080fe200010f16ff */
[----:B------:R-:W-:Y:S01]  /*164d0*/  STL.64 [R1+0x80], R228 ;  /* 0x000080e401007387 */ /* 0x000fe20000100a00 */
[-C--:B------:R-:W-:Y:S01]  /*164e0*/  LEA.HI.X.SX32 R39, R177, R5.reuse, 0x2, P0 ;  /* 0x00000005b1277211 */ /* 0x080fe200000f16ff */
[----:B------:R-:W-:Y:S01]  /*164f0*/  IMAD R28, R126, 0x184, RZ ;  /* 0x000001847e1c7824 */ /* 0x000fe200078e02ff */
[-C--:B------:R-:W-:Y:S01]  /*16500*/  IADD3 R206, P2, R206, R4.reuse, RZ ;  /* 0x00000004cece7210 */ /* 0x080fe20007f5e0ff */
[----:B------:R-:W-:Y:S01]  /*16510*/  IMAD R62, R126, 0x198, RZ ;  /* 0x000001987e3e7824 */ /* 0x000fe200078e02ff */
[----:B------:R-:W-:Y:S01]  /*16520*/  IADD3 R60, P0, R60, R4, RZ ;  /* 0x000000043c3c7210 */ /* 0x000fe20007f1e0ff */
[----:B------:R1:W-:Y:S01]  /*16530*/  STL.64 [R1+0x1840], R228 ;  /* 0x001840e401007387 */ /* 0x0003e20000100a00 */
[----:B------:R-:W-:Y:S01]  /*16540*/  IMAD R176, R126, 0x61, RZ ;  /* 0x000000617eb07824 */ /* 0x000fe200078e02ff */
[----:B------:R-:W-:-:S02]  /*16550*/  LEA.HI.X.SX32 R207, R172, R5, 0x2, P2 ;  /* 0x00000005accf7211 */ /* 0x000fc400010f16ff */
[----:B------:R-:W-:Y:S01]  /*16560*/  STL.64 [R1+0x78], R210 ;  /* 0x000078d201007387 */ /* 0x000fe20000100a00 */
[C---:B------:R-:W-:Y:S01]  /*16570*/  IMAD R197, R126.reuse, 0x66, RZ ;  /* 0x000000667ec57824 */ /* 0x040fe200078e02ff */
[-C--:B------:R-:W-:Y:S02]  /*16580*/  LEA.HI.X.SX32 R61, R157, R5.reuse, 0x2, P0 ;  /* 0x000000059d3d7211 */ /* 0x080fe400000f16ff */
[----:B------:R4:W-:Y:S01]  /*16590*/  STL.64 [R1+0x1848], R210 ;  /* 0x001848d201007387 */ /* 0x0009e20000100a00 */
[----:B------:R-:W-:Y:S01]  /*165a0*/  IMAD R34, R126, 0x18c, RZ ;  /* 0x0000018c7e227824 */ /* 0x000fe200078e02ff */
[-C--:B------:R-:W-:Y:S01]  /*165b0*/  IADD3 R28, P2, R28, R4.reuse, RZ ;  /* 0x000000041c1c7210 */ /* 0x080fe20007f5e0ff */
[----:B------:R-:W-:Y:S01]  /*165c0*/  IMAD R82, R126, 0x1a0, RZ ;  /* 0x000001a07e527824 */ /* 0x000fe200078e02ff */
[----:B------:R-:W-:Y:S01]  /*165d0*/  IADD3 R62, P0, R62, R4, RZ ;  /* 0x000000043e3e7210 */ /* 0x000fe20007f1e0ff */
[----:B------:R-:W-:Y:S01]  /*165e0*/  IMAD R180, R126, 0x63, RZ ;  /* 0x000000637eb47824 */ /* 0x000fe200078e02ff */
[-C--:B------:R-:W-:Y:S01]  /*165f0*/  LEA.HI.X.SX32 R29, R176, R5.reuse, 0x2, P2 ;  /* 0x00000005b01d7211 */ /* 0x080fe200010f16ff */
[C---:B------:R-:W-:Y:S01]  /*16600*/  IMAD R54, R126.reuse, 0x194, RZ ;  /* 0x000001947e367824 */ /* 0x040fe200078e02ff */
[----:B-1----:R-:W1:Y:S01]  /*16610*/  LDC R229, c[0x0][0x230] ;  /* 0x00008c00ffe57b82 */ /* 0x002e620000000800 */
[----:B------:R-:W-:Y:S01]  /*16620*/  LEA.HI.X.SX32 R63, R197, R5, 0x2, P0 ;  /* 0x00000005c53f7211 */ /* 0x000fe200000f16ff */
[----:B------:R-:W-:-:S06]  /*16630*/  IMAD R104, R126, 0x1a8, RZ ;  /* 0x000001a87e687824 */ /* 0x000fcc00078e02ff */
[----:B----4-:R-:W4:Y:S01]  /*16640*/  LDC R211, c[0x0][0x230] ;  /* 0x00008c00ffd37b82 */ /* 0x010f220000000800 */
        /* <DEDUP_REMOVED lines=24> */
[----:B----4-:R-:W-:Y:S01]  /*167d0*/  VIADD R0, R211, 0xffffffde ;  /* 0xffffffded3007836 */ /* 0x010fe20000000000 */
[-C--:B------:R-:W-:Y:S01]  /*167e0*/  IADD3 R98, P0, R98, R4.reuse, RZ ;  /* 0x0000000462627210 */ /* 0x080fe20007f1e0ff */
[----:B------:R-:W-:Y:S01]  /*167f0*/  IMAD R244, R126, 0x6b, RZ ;  /* 0x0000006b7ef47824 */ /* 0x000fe200078e02ff */
[-C--:B------:R-:W-:Y:S01]  /*16800*/  LEA.HI.X.SX32 R79, R242, R5.reuse, 0x2, P2 ;  /* 0x00000005f24f7211 */ /* 0x080fe200010f16ff */
[----:B------:R-:W4:Y:S01]  /*16810*/  S2R R211, SR_TID.X ;  /* 0x0000000000d37919 */ /* 0x000f220000002100 */
        /* <DEDUP_REMOVED lines=15> */
[----:B------:R-:W-:Y:S01]  /*16910*/  IMAD R152, R126, 0x1d8, RZ ;  /* 0x000001d87e987824 */ /* 0x000fe200078e02ff */
        /* <DEDUP_REMOVED lines=21> */
[----:B----4-:R-:W-:Y:S01]  /*16a70*/  IMAD.SHL.U32 R7, R211, 0x10, RZ ;  /* 0x00000010d3077824 */ /* 0x010fe200078e00ff */
[-C--:B------:R-:W-:Y:S01]  /*16a80*/  LEA.HI.X.SX32 R135, R12, R5.reuse, 0x2, P2 ;  /* 0x000000050c877211 */ /* 0x080fe200010f16ff */
[C---:B------:R-:W-:Y:S01]  /*16a90*/  IMAD R12, R126.reuse, 0x75, RZ ;  /* 0x000000757e0c7824 */ /* 0x040fe200078e02ff */
[-C--:B------:R-:W-:Y:S01]  /*16aa0*/  LEA.HI.X.SX32 R171, R245, R5.reuse, 0x2, P0 ;  /* 0x00000005f5ab7211 */ /* 0x080fe200000f16ff */
[----:B------:R-:W-:Y:S01]  /*16ab0*/  IMAD R180, R126, 0x1e4, RZ ;  /* 0x000001e47eb47824 */ /* 0x000fe200078e02ff */
[-C--:B------:R-:W-:Y:S01]  /*16ac0*/  IADD3 R176, P0, R176, R4.reuse, RZ ;  /* 0x00000004b0b07210 */ /* 0x080fe20007f1e0ff */
[----:B------:R-:W-:Y:S01]  /*16ad0*/  IMAD.SHL.U32 R251, R126, 0x4, RZ ;  /* 0x000000047efb7824 */ /* 0x000fe200078e00ff */
[-C--:B------:R-:W-:Y:S01]  /*16ae0*/  IADD3 R156, P2, R156, R4.reuse, RZ ;  /* 0x000000049c9c7210 */ /* 0x080fe20007f5e0ff */
[----:B------:R-:W-:Y:S01]  /*16af0*/  STL.64 [R1+0x70], R208 ;  /* 0x000070d001007387 */ /* 0x000fe20000100a00 */
[-C--:B------:R-:W-:Y:S01]  /*16b00*/  LEA.HI.X.SX32 R177, R9, R5.reuse, 0x2, P0 ;  /* 0x0000000509b17211 */ /* 0x080fe200000f16ff */
[----:B------:R-:W-:Y:S01]  /*16b10*/  IMAD R172, R126, 0x1ec, RZ ;  /* 0x000001ec7eac7824 */ /* 0x000fe200078e02ff */
[-C--:B------:R-:W-:Y:S01]  /*16b20*/  LEA.HI.X.SX32 R157, R12, R5.reuse, 0x2, P2 ;  /* 0x000000050c9d7211 */ /* 0x080fe200010f16ff */
[----:B------:R-:W-:Y:S01]  /*16b30*/  IMAD R12, R126, 0x77, RZ ;  /* 0x000000777e0c7824 */ /* 0x000fe200078e02ff */
[-C--:B------:R-:W-:Y:S01]  /*16b40*/  IADD3 R196, P0, R196, R4.reuse, RZ ;  /* 0x00000004c4c47210 */ /* 0x080fe20007f1e0ff */
[----:B------:R-:W-:Y:S01]  /*16b50*/  IMAD R14, R126, 0x79, RZ ;  /* 0x000000797e0e7824 */ /* 0x000fe200078e02ff */
[-C--:B------:R-:W-:Y:S01]  /*16b60*/  IADD3 R166, P2, R166, R4.reuse, RZ ;  /* 0x00000004a6a67210 */ /* 0x080fe20007f5e0ff */
[----:B-1----:R-:W-:Y:S01]  /*16b70*/  VIADD R2, R229, 0xffffffdf ;  /* 0xffffffdfe5027836 */ /* 0x002fe20000000000 */
[-C--:B------:R-:W-:Y:S01]  /*16b80*/  LEA.HI.X.SX32 R197, R249, R5.reuse, 0x2, P0 ;  /* 0x00000005f9c57211 */ /* 0x080fe200000f16ff */
[----:B--2---:R-:W-:Y:S01]  /*16b90*/  ULEA UR54, UR4, UR54, 0x18 ;  /* 0x0000003604367291 */ /* 0x004fe2000f8ec03f */
[CC--:B------:R-:W-:Y:S01]  /*16ba0*/  LEA R228, P0, R126.reuse, R4.reuse, 0x4 ;  /* 0x000000047ee47211 */ /* 0x0c0fe200078020ff */
[----:B------:R-:W-:Y:S01]  /*16bb0*/  IMAD R8, R126, 0x7b, RZ ;  /* 0x0000007b7e087824 */ /* 0x000fe200078e02ff */
[-C--:B------:R-:W-:Y:S01]  /*16bc0*/  LEA.HI.X.SX32 R167, R12, R5.reuse, 0x2, P2 ;  /* 0x000000050ca77211 */ /* 0x080fe200010f16ff */
[C---:B------:R-:W-:Y:S01]  /*16bd0*/  IMAD R198, R126.reuse, 0x1f4, RZ ;  /* 0x000001f47ec67824 */ /* 0x040fe200078e02ff */
[----:B------:R-:W-:Y:S01]  /*16be0*/  LOP3.LUT R7, R7, 0x70, RZ, 0xc0, !PT ;  /* 0x0000007007077812 */ /* 0x000fe200078ec0ff */
[----:B------:R-:W-:Y:S01]  /*16bf0*/  IMAD R11, R126, 0x7d, RZ ;  /* 0x0000007d7e0b7824 */ /* 0x000fe200078e02ff */
[----:B------:R-:W-:Y:S01]  /*16c00*/  LOP3.LUT R211, R211, 0x7f, RZ, 0xc0, !PT ;  /* 0x0000007fd3d37812 */ /* 0x000fe200078ec0ff */
[----:B------:R1:W-:Y:S01]  /*16c10*/  STL.64 [R1+0x1850], R208 ;  /* 0x001850d001007387 */ /* 0x0003e20000100a00 */
[-C--:B------:R-:W-:Y:S01]  /*16c20*/  IADD3 R180, P2, R180, R4.reuse, RZ ;  /* 0x00000004b4b47210 */ /* 0x080fe20007f5e0ff */
[----:B------:R-:W-:Y:S01]  /*16c30*/  IMAD R10, R126, 0x7e, RZ ;  /* 0x0000007e7e0a7824 */ /* 0x000fe200078e02ff */
[-C--:B------:R-:W-:Y:S01]  /*16c40*/  LEA.HI.X.SX32 R229, R251, R5.reuse, 0x2, P0 ;  /* 0x00000005fbe57211 */ /* 0x080fe200000f16ff */
[----:B------:R-:W-:Y:S01]  /*16c50*/  STL.64 [R1+0x68], R222 ;  /* 0x000068de01007387 */ /* 0x000fe20000100a00 */
[-C--:B------:R-:W-:Y:S01]  /*16c60*/  LEA.HI.X.SX32 R181, R14, R5.reuse, 0x2, P2 ;  /* 0x000000050eb57211 */ /* 0x080fe200010f16ff */
[----:B------:R-:W-:Y:S01]  /*16c70*/  IMAD R7, R211, 0x80, R7 ;  /* 0x00000080d3077824 */ /* 0x000fe200078e0207 */
[----:B------:R-:W2:Y:S01]  /*16c80*/  LDC R242, c[0x0][0x230] ;  /* 0x00008c00fff27b82 */ /* 0x000ea20000000800 */
[----:B------:R-:W-:Y:S01]  /*16c90*/  STL.64 [R1+0x60], R236 ;  /* 0x000060ec01007387 */ /* 0x000fe20000100a00 */
[-C--:B------:R-:W-:Y:S01]  /*16ca0*/  IADD3 R172, P2, R172, R4.reuse, RZ ;  /* 0x00000004acac7210 */ /* 0x080fe20007f5e0ff */
[C---:B------:R-:W-:Y:S01]  /*16cb0*/  IMAD R14, R126.reuse, 0x1f8, RZ ;  /* 0x000001f87e0e7824 */ /* 0x040fe200078e02ff */
[----:B------:R-:W-:Y:S01]  /*16cc0*/  ULDC UR4, c[0x0][0x230] ;  /* 0x00008c0000047ab9 */ /* 0x000fe20000000800 */
[----:B-1----:R-:W-:Y:S01]  /*16cd0*/  IADD3 R208, P0, R251, R4, RZ ;  /* 0x00000004fbd07210 */ /* 0x002fe20007f1e0ff */
[----:B------:R-:W-:Y:S01]  /*16ce0*/  STL.64 [R1+0x58], R234 ;  /* 0x000058ea01007387 */ /* 0x000fe20000100a00 */
[----:B------:R-:W-:Y:S01]  /*16cf0*/  IMAD.U32 R245, RZ, RZ, UR54 ;  /* 0x00000036fff57e24 */ /* 0x000fe2000f8e00ff */
[----:B------:R-:W1:Y:S02]  /*16d00*/  LDC R243, c[0x0][0x230] ;  /* 0x00008c00fff37b82 */ /* 0x000e640000000800 */
[----:B------:R-:W-:Y:S01]  /*16d10*/  STL.64 [R1+0x50], R216 ;  /* 0x000050d801007387 */ /* 0x000fe20000100a00 */
[----:B------:R-:W-:-:S03]  /*16d20*/  LEA.HI.X.SX32 R209, R126, R5, 0x2, P0 ;  /* 0x000000057ed17211 */ /* 0x000fc600000f16ff */
[----:B------:R-:W-:Y:S01]  /*16d30*/  STL.64 [R1+0x48], R226 ;  /* 0x000048e201007387 */ /* 0x000fe20000100a00 */
[----:B------:R-:W-:Y:S01]  /*16d40*/  ISETP.GE.U32.AND P0, PT, R0, 0x7fffff5f, PT ;  /* 0x7fffff5f0000780c */ /* 0x000fe20003f06070 */
[C---:B------:R-:W-:Y:S01]  /*16d50*/  IMAD R13, R126.reuse, 0x7f, RZ ;  /* 0x0000007f7e0d7824 */ /* 0x040fe200078e02ff */
[----:B------:R-:W4:Y:S01]  /*16d60*/  LDC R244, c[0x0][0x230] ;  /* 0x00008c00fff47b82 */ /* 0x000f220000000800 */
[----:B------:R-:W-:Y:S01]  /*16d70*/  STL.64 [R1+0x40], R224 ;  /* 0x000040e001007387 */ /* 0x000fe20000100a00 */
[----:B------:R-:W-:Y:S01]  /*16d80*/  IMAD R12, R126, 0x1fc, RZ ;  /* 0x000001fc7e0c7824 */ /* 0x000fe200078e02ff */
[----:B------:R-:W-:Y:S01]  /*16d90*/  LEA.HI.X.SX32 R173, R8, R5, 0x2, P2 ;  /* 0x0000000508ad7211 */ /* 0x000fe200010f16ff */
[C---:B------:R-:W-:Y:S01]  /*16da0*/  IMAD R0, R126.reuse, 0x4a, RZ ;  /* 0x0000004a7e007824 */ /* 0x040fe200078e02ff */
[----:B------:R-:W-:Y:S01]  /*16db0*/  STL.64 [R1+0x38], R238 ;  /* 0x000038ee01007387 */ /* 0x000fe20000100a00 */
[C---:B------:R-:W-:Y:S01]  /*16dc0*/  LOP3.LUT R252, R7.reuse, 0x10, RZ, 0x3c, !PT ;  /* 0x0000001007fc7812 */ /* 0x040fe200078e3cff */
[----:B------:R-:W-:Y:S01]  /*16dd0*/  IMAD R126, R126, 0x128, RZ ;  /* 0x000001287e7e7824 */ /* 0x000fe200078e02ff */
[C---:B------:R-:W-:Y:S01]  /*16de0*/  LOP3.LUT R251, R7.reuse, 0x20, RZ, 0x3c, !PT ;  /* 0x0000002007fb7812 */ /* 0x040fe200078e3cff */
[----:B------:R-:W-:Y:S01]  /*16df0*/  STL.64 [R1+0x30], R240 ;  /* 0x000030f001007387 */ /* 0x000fe20000100a00 */
[C---:B------:R-:W-:Y:S01]  /*16e00*/  LOP3.LUT R250, R7.reuse, 0x30, RZ, 0x3c, !PT ;  /* 0x0000003007fa7812 */ /* 0x040fe200078e3cff */
[----:B------:R-:W3:Y:S01]  /*16e10*/  LDC R8, c[0x0][0x230] ;  /* 0x00008c00ff087b82 */ /* 0x000ee20000000800 */
[C---:B------:R-:W-:Y:S01]  /*16e20*/  LOP3.LUT R249, R7.reuse, 0x40, RZ, 0x3c, !PT ;  /* 0x0000004007f97812 */ /* 0x040fe200078e3cff */
[----:B------:R-:W-:Y:S01]  /*16e30*/  STL.64 [R1+0x28], R220 ;  /* 0x000028dc01007387 */ /* 0x000fe20000100a00 */
[----:B------:R-:W-:-:S02]  /*16e40*/  LOP3.LUT R248, R7, 0x50, RZ, 0x3c, !PT ;  /* 0x0000005007f87812 */ /* 0x000fc400078e3cff */
[C---:B------:R-:W-:Y:S02]  /*16e50*/  LOP3.LUT R247, R7.reuse, 0x60, RZ, 0x3c, !PT ;  /* 0x0000006007f77812 */ /* 0x040fe400078e3cff */
[----:B------:R-:W-:Y:S01]  /*16e60*/  LOP3.LUT R246, R7, 0x70, RZ, 0x3c, !PT ;  /* 0x0000007007f67812 */ /* 0x000fe200078e3cff */
[----:B------:R-:W-:Y:S01]  /*16e70*/  STL.64 [R1+0x20], R232 ;  /* 0x000020e801007387 */ /* 0x000fe20000100a00 */
[-C--:B------:R-:W-:Y:S01]  /*16e80*/  IADD3 R198, P2, R198, R4.reuse, RZ ;  /* 0x00000004c6c67210 */ /* 0x080fe20007f5e0ff */
[----:B------:R-:W4:Y:S01]  /*16e90*/  LDC R9, c[0x0][0x230] ;  /* 0x00008c00ff097b82 */ /* 0x000f220000000800 */
[----:B------:R-:W-:Y:S01]  /*16ea0*/  IADD3 R14, P6, R14, R4, RZ ;  /* 0x000000040e0e7210 */ /* 0x000fe20007fde0ff */
[----:B------:R-:W-:Y:S01]  /*16eb0*/  STL.64 [R1+0x18], R212 ;  /* 0x000018d401007387 */ /* 0x000fe20000100a00 */
[C---:B------:R-:W-:Y:S02]  /*16ec0*/  IADD3 R252, R245.reuse, 0x100000, R252 ;  /* 0x00100000f5fc7810 */ /* 0x040fe40007ffe0fc */
[C---:B------:R-:W-:Y:S01]  /*16ed0*/  IADD3 R251, R245.reuse, 0x100000, R251 ;  /* 0x00100000f5fb7810 */ /* 0x040fe20007ffe0fb */
[----:B------:R-:W-:Y:S01]  /*16ee0*/  STL.64 [R1+0x10], R218 ;  /* 0x000010da01007387 */ /* 0x000fe20000100a00 */
[----:B------:R-:W-:-:S02]  /*16ef0*/  IADD3 R250, R245, 0x100000, R250 ;  /* 0x00100000f5fa7810 */ /* 0x000fc40007ffe0fa */
[C---:B------:R-:W-:Y:S01]  /*16f00*/  IADD3 R249, R245.reuse, 0x100000, R249 ;  /* 0x00100000f5f97810 */ /* 0x040fe20007ffe0f9 */
[----:B------:R-:W-:Y:S01]  /*16f10*/  STL.64 [R1+0x8], R230 ;  /* 0x000008e601007387 */ /* 0x000fe20000100a00 */
[C---:B------:R-:W-:Y:S02]  /*16f20*/  IADD3 R248, R245.reuse, 0x100000, R248 ;  /* 0x00100000f5f87810 */ /* 0x040fe40007ffe0f8 */
[C---:B------:R-:W-:Y:S02]  /*16f30*/  IADD3 R247, R245.reuse, 0x100000, R247 ;  /* 0x00100000f5f77810 */ /* 0x040fe40007ffe0f7 */
[----:B------:R-:W-:Y:S01]  /*16f40*/  IADD3 R246, R245, 0x100000, R246 ;  /* 0x00100000f5f67810 */ /* 0x000fe20007ffe0f6 */
[----:B------:R-:W-:Y:S01]  /*16f50*/  STL.64 [R1], R214 ;  /* 0x000000d601007387 */ /* 0x000fe20000100a00 */
[-C--:B------:R-:W-:Y:S02]  /*16f60*/  LEA.HI.X.SX32 R199, R11, R5.reuse, 0x2, P2 ;  /* 0x000000050bc77211 */ /* 0x080fe400010f16ff */
[----:B------:R-:W-:-:S02]  /*16f70*/  LEA.HI.X.SX32 R15, R10, R5, 0x2, P6 ;  /* 0x000000050a0f7211 */ /* 0x000fc400030f16ff */
[----:B------:R-:W-:Y:S01]  /*16f80*/  IADD3 R245, R7, 0x100000, R245 ;  /* 0x0010000007f57810 */ /* 0x000fe20007ffe0f5 */
[----:B------:R-:W-:Y:S01]  /*16f90*/  STL.64 [R1+0xc8], R228 ;  /* 0x0000c8e401007387 */ /* 0x000fe20000100a00 */
[-C--:B------:R-:W-:Y:S01]  /*16fa0*/  IADD3 R12, P2, R12, R4.reuse, RZ ;  /* 0x000000040c0c7210 */ /* 0x080fe20007f5e0ff */
[----:B------:R-:W2:Y:S01]  /*16fb0*/  LDC R11, c[0x0][0x230] ;  /* 0x00008c00ff0b7b82 */ /* 0x000ea20000000800 */
[----:B------:R-:W-:Y:S01]  /*16fc0*/  IADD3 R126, P6, R126, R4, RZ ;  /* 0x000000047e7e7210 */ /* 0x000fe20007fde0ff */
[----:B------:R-:W-:Y:S01]  /*16fd0*/  STL.64 [R1+0xe0], R208 ;  /* 0x0000e0d001007387 */ /* 0x000fe20000100a00 */
[-C--:B------:R-:W-:Y:S02]  /*16fe0*/  LEA.HI.X.SX32 R13, R13, R5.reuse, 0x2, P2 ;  /* 0x000000050d0d7211 */ /* 0x080fe400010f16ff */
[----:B------:R-:W-:Y:S01]  /*16ff0*/  LEA.HI.X.SX32 R127, R0, R5, 0x2, P6 ;  /* 0x00000005007f7211 */ /* 0x000fe200030f16ff */
[----:B------:R-:W4:Y:S01]  /*17000*/  LDL.64 R210, [R1+0xd8] ;  /* 0x0000d80001d27983 */ /* 0x000f220000100a00 */
[----:B---3--:R-:W-:Y:S01]  /*17010*/  IADD3 R8, R8, -0x23, RZ ;  /* 0xffffffdd08087810 */ /* 0x008fe20007ffe0ff */
[----:B------:R-:W3:Y:S02]  /*17020*/  LDC R10, c[0x0][0x230] ;  /* 0x00008c00ff0a7b82 */ /* 0x000ee40000000800 */
[----:B------:R-:W-:Y:S01]  /*17030*/  @!PT LDS RZ, [RZ] ;  /* 0x00000000fffff984 */ /* 0x000fe20000000800 */
[----:B------:R-:W-:Y:S01]  /*17040*/  @!PT LDS RZ, [RZ] ;  /* 0x00000000fffff984 */ /* 0x000fe20000000800 */
[----:B------:R-:W-:Y:S01]  /*17050*/  @!PT LDS RZ, [RZ] ;  /* 0x00000000fffff984 */ /* 0x000fe20000000800 */
[----:B------:R-:W-:Y:S04]  /*17060*/  LDGSTS.E [R245+-0x40000], desc[UR52][R4.64], !P1 ;  /* 0xc000000004f57fae */ /* 0x000fe8000c921874 */
[----:B------:R1:W-:Y:S01]  /*17070*/  STL.64 [R1+0x1688], R4 ;  /* 0x0016880401007387 */ /* 0x0003e20000100a00 */
[----:B------:R-:W-:-:S02]  /*17080*/  ISETP.GE.U32.AND P2, PT, R2, 0x7fffff60, PT ;  /* 0x7fffff600200780c */ /* 0x000fc40003f46070 */
[----:B------:R-:W-:Y:S01]  /*17090*/  ISETP.GE.U32.AND P1, PT, R8, 0x7fffff5e, PT ;  /* 0x7fffff5e0800780c */ /* 0x000fe20003f26070 */
[----:B------:R-:W-:Y:S01]  /*170a0*/  LDGSTS.E [R245+-0x3fffc], desc[UR52][R208.64], !P4 ;  /* 0xc0004000d0f57fae */ /* 0x000fe2000e121874 */
[----:B------:R-:W3:Y:S03]  /*170b0*/  LDC R2, c[0x0][0x230] ;  /* 0x00008c00ff027b82 */ /* 0x000ee60000000800 */
[----:B-1----:R-:W4:Y:S05]  /*170c0*/  LDL.64 R4, [R1+0xd0] ;  /* 0x0000d00001047983 */ /* 0x002f2a0000100a00 */
[----:B------:R-:W1:Y:S01]  /*170d0*/  LDC R8, c[0x0][0x230] ;  /* 0x00008c00ff087b82 */ /* 0x000e620000000800 */
[----:B------:R-:W4:Y:S01]  /*170e0*/  LDL.LU.64 R208, [R1+0x1850] ;  /* 0x0018500001d07983 */ /* 0x000f220000300a00 */
[----:B--2---:R-:W-:-:S06]  /*170f0*/  VIADD R0, R11, 0xffffffbe ;  /* 0xffffffbe0b007836 */ /* 0x004fcc0000000000 */
[----:B------:R-:W2:Y:S01]  /*17100*/  LDC R11, c[0x0][0x230] ;  /* 0x00008c00ff0b7b82 */ /* 0x000ea20000000800 */
[----:B---3--:R-:W-:-:S05]  /*17110*/  VIADD R2, R2, 0xffffffdc ;  /* 0xffffffdc02027836 */ /* 0x008fca0000000000 */
[----:B------:R-:W-:Y:S01]  /*17120*/  ISETP.GE.U32.AND P4, PT, R2, 0x7fffff5d, PT ;  /* 0x7fffff5d0200780c */ /* 0x000fe20003f86070 */
[----:B------:R-:W-:Y:S02]  /*17130*/  VIADD R2, R242, 0xffffffbf ;  /* 0xffffffbff2027836 */ /* 0x000fe40000000000 */
[----:B------:R-:W3:Y:S01]  /*17140*/  LDC R242, c[0x0][0x230] ;  /* 0x00008c00fff27b82 */ /* 0x000ee20000000800 */
[----:B----4-:R-:W-:Y:S04]  /*17150*/  LDGSTS.E [R245+-0x3fff8], desc[UR52][R210.64], !P3 ;  /* 0xc0008000d2f57fae */ /* 0x010fe8000d921874 */
[----:B------:R-:W4:Y:S04]  /*17160*/  LDL.LU.64 R210, [R1+0x1848] ;  /* 0x0018480001d27983 */ /* 0x000f280000300a00 */
[----:B------:R-:W-:Y:S04]  /*17170*/  STL.64 [R1+0x1670], R42 ;  /* 0x0016702a01007387 */ /* 0x000fe80000100a00 */
[----:B------:R1:W-:Y:S04]  /*17180*/  LDGSTS.E [R245+-0x3fff4], desc[UR52][R4.64], !P5 ;  /* 0xc000c00004f57fae */ /* 0x0003e8000e921874 */
[----:B------:R-:W-:Y:S04]  /*17190*/  LDGSTS.E [R245+-0x3c000], desc[UR52][R42.64], !P2 ;  /* 0xc40000002af57fae */ /* 0x000fe8000d121874 */
[----:B------:R-:W-:Y:S04]  /*171a0*/  LDGSTS.E [R245+-0x3bffc], desc[UR52][R18.64], !P0 ;  /* 0xc400400012f57fae */ /* 0x000fe8000c121874 */
[----:B------:R2:W-:Y:S01]  /*171b0*/  STL.64 [R1+0x1678], R18 ;  /* 0x0016781201007387 */ /* 0x0005e20000100a00 */
[----:B-1----:R-:W1:Y:S03]  /*171c0*/  LDC R5, c[0x0][0x230] ;  /* 0x00008c00ff057b82 */ /* 0x002e660000000800 */
[----:B------:R-:W-:Y:S01]  /*171d0*/  LDGSTS.E [R245+-0x3bff8], desc[UR52][R20.64], !P1 ;  /* 0xc400800014f57fae */ /* 0x000fe2000c921874 */
[----:B------:R-:W-:-:S02]  /*171e0*/  ISETP.GE.U32.AND P5, PT, R0, 0x7fffff3f, PT ;  /* 0x7fffff3f0000780c */ /* 0x000fc40003fa6070 */
[----:B------:R-:W-:Y:S02]  /*171f0*/  ISETP.GE.U32.AND P3, PT, R2, 0x7fffff40, PT ;  /* 0x7fffff400200780c */ /* 0x000fe40003f66070 */
[----:B------:R-:W3:Y:S01]  /*17200*/  LDC R4, c[0x0][0x230] ;  /* 0x00008c00ff047b82 */ /* 0x000ee20000000800 */
[----:B--2---:R-:W2:Y:S04]  /*17210*/  LDL.64 R18, [R1+0xb8] ;  /* 0x0000b80001127983 */ /* 0x004ea80000100a00 */
[----:B------:R1:W-:Y:S04]  /*17220*/  STL.64 [R1+0x1680], R20 ;  /* 0x0016801401007387 */ /* 0x0003e80000100a00 */
[----:B------:R-:W-:Y:S01]  /*17230*/  LDGSTS.E [R245+-0x3bff4], desc[UR52][R30.64], !P4 ;  /* 0xc400c0001ef57fae */ /* 0x000fe2000e121874 */
[----:B------:R-:W-:-:S02]  /*17240*/  VIADD R0, R243, 0xffffffbd ;  /* 0xffffffbdf3007836 */ /* 0x000fc40000000000 */
[----:B------:R-:W3:Y:S01]  /*17250*/  LDC R243, c[0x0][0x230] ;  /* 0x00008c00fff37b82 */ /* 0x000ee20000000800 */
[----:B------:R-:W-:Y:S04]  /*17260*/  LDGSTS.E [R245+-0x38000], desc[UR52][R22.64], !P3 ;  /* 0xc800000016f57fae */ /* 0x000fe8000d921874 */
[----:B-1----:R-:W4:Y:S04]  /*17270*/  LDL.64 R20, [R1+0xc0] ;  /* 0x0000c00001147983 */ /* 0x002f280000100a00 */
[----:B------:R1:W-:Y:S04]  /*17280*/  STL.64 [R1+0x1690], R30 ;  /* 0x0016901e01007387 */ /* 0x0003e80000100a00 */
[----:B------:R2:W-:Y:S04]  /*17290*/  STL.64 [R1+0x1698], R22 ;  /* 0x0016981601007387 */ /* 0x0005e80000100a00 */
[----:B------:R-:W-:Y:S04]  /*172a0*/  STL.64 [R1+0x16a0], R32 ;  /* 0x0016a02001007387 */ /* 0x000fe80000100a00 */
[----:B------:R-:W-:Y:S04]  /*172b0*/  STL.64 [R1+0x16a8], R24 ;  /* 0x0016a81801007387 */ /* 0x000fe80000100a00 */
[----:B------:R-:W-:Y:S04]  /*172c0*/  STL.64 [R1+0x16b0], R56 ;  /* 0x0016b03801007387 */ /* 0x000fe80000100a00 */
[----:B------:R-:W2:Y:S01]  /*172d0*/  LDL.64 R42, [R1+0xb0] ;  /* 0x0000b000012a7983 */ /* 0x000ea20000100a00 */
[----:B------:R-:W-:-:S02]  /*172e0*/  ISETP.GE.U32.AND P2, PT, R0, 0x7fffff3e, PT ;  /* 0x7fffff3e0000780c */ /* 0x000fc40003f46070 */
[----:B------:R-:W-:Y:S01]  /*172f0*/  IADD3 R0, R244, -0x61, RZ ;  /* 0xffffff9ff4007810 */ /* 0x000fe20007ffe0ff */
[----:B------:R-:W-:Y:S01]  /*17300*/  VIADD R2, R5, 0xffffffbc ;  /* 0xffffffbc05027836 */ /* 0x000fe20000000000 */
[----:B------:R-:W1:Y:S01]  /*17310*/  LDC R244, c[0x0][0x230] ;  /* 0x00008c00fff47b82 */ /* 0x000e620000000800 */
[----:B------:R-:W-:Y:S01]  /*17320*/  LDGSTS.E [R245+-0x37ffc], desc[UR52][R32.64], !P5 ;  /* 0xc800400020f57fae */ /* 0x000fe2000e921874 */
[----:B------:R-:W-:Y:S01]  /*17330*/  ISETP.GE.U32.AND P1, PT, R0, 0x7fffff20, PT ;  /* 0x7fffff200000780c */ /* 0x000fe20003f26070 */
[----:B------:R-:W-:-:S05]  /*17340*/  VIADD R0, R10, 0xffffff9d ;  /* 0xffffff9d0a007836 */ /* 0x000fca0000000000 */
[----:B------:R-:W-:Y:S01]  /*17350*/  ISETP.GE.U32.AND P3, PT, R0, 0x7fffff1e, PT ;  /* 0x7fffff1e0000780c */ /* 0x000fe20003f66070 */
[----:B------:R-:W-:Y:S01]  /*17360*/  VIADD R0, R8, 0xffffff9c ;  /* 0xffffff9c08007836 */ /* 0x000fe20000000000 */
[----:B------:R-:W-:Y:S01]  /*17370*/  ISETP.GE.U32.AND P0, PT, R2, 0x7fffff3d, PT ;  /* 0x7fffff3d0200780c */ /* 0x000fe20003f06070 */
[----:B------:R-:W1:Y:S01]  /*17380*/  LDC R8, c[0x0][0x230] ;  /* 0x00008c00ff087b82 */ /* 0x000e620000000800 */
[----:B------:R-:W-:Y:S01]  /*17390*/  VIADD R2, R9, 0xffffff9e ;  /* 0xffffff9e09027836 */ /* 0x000fe20000000000 */
[----:B------:R-:W-:Y:S01]  /*173a0*/  LDGSTS.E [R245+-0x37ff8], desc[UR52][R24.64], !P2 ;  /* 0xc800800018f57fae */ /* 0x000fe2000d121874 */
[----:B------:R-:W-:-:S05]  /*173b0*/  ISETP.GE.U32.AND P5, PT, R0, 0x7fffff1d, PT ;  /* 0x7fffff1d0000780c */ /* 0x000fca0003fa6070 */
[----:B------:R-:W1:Y:S01]  /*173c0*/  LDC R10, c[0x0][0x230] ;  /* 0x00008c00ff0a7b82 */ /* 0x000e620000000800 */
[----:B------:R-:W-:Y:S01]  /*173d0*/  ISETP.GE.U32.AND P4, PT, R2, 0x7fffff1f, PT ;  /* 0x7fffff1f0200780c */ /* 0x000fe20003f86070 */
[----:B---3--:R-:W-:Y:S02]  /*173e0*/  VIADD R0, R242, 0xfffffffa ;  /* 0xfffffffaf2007836 */ /* 0x008fe40000000000 */
[----:B------:R-:W-:Y:S04]  /*173f0*/  LDGSTS.E [R245+-0x37ff4], desc[UR52][R56.64], !P0 ;  /* 0xc800c00038f57fae */ /* 0x000fe8000c121874 */
[----:B------:R-:W3:Y:S01]  /*17400*/  LDC R9, c[0x0][0x230] ;  /* 0x00008c00ff097b82 */ /* 0x000ee20000000800 */
[----:B------:R-:W-:Y:S01]  /*17410*/  ISETP.GE.U32.AND P0, PT, R0, 0x7fffff7b, PT ;  /* 0x7fffff7b0000780c */ /* 0x000fe20003f06070 */
[----:B------:R-:W-:Y:S01]  /*17420*/  VIADD R2, R11, 0xfffffffb ;  /* 0xfffffffb0b027836 */ /* 0x000fe20000000000 */
[----:B------:R-:W-:Y:S01]  /*17430*/  LDGSTS.E [R245+-0x34000], desc[UR52][R26.64], !P1 ;  /* 0xcc0000001af57fae */ /* 0x000fe2000c921874 */
[----:B------:R-:W-:-:S03]  /*17440*/  VIADD R0, R4, 0xfffffff8 ;  /* 0xfffffff804007836 */ /* 0x000fc60000000000 */
[----:B------:R-:W-:Y:S01]  /*17450*/  LDGSTS.E [R245+-0x33ffc], desc[UR52][R28.64], !P4 ;  /* 0xcc0040001cf57fae */ /* 0x000fe2000e121874 */
[----:B------:R-:W3:Y:S01]  /*17460*/  LDC R11, c[0x0][0x230] ;  /* 0x00008c00ff0b7b82 */ /* 0x000ee20000000800 */
[----:B------:R-:W-:Y:S01]  /*17470*/  ISETP.GE.U32.AND P4, PT, R0, 0x7fffff79, PT ;  /* 0x7fffff790000780c */ /* 0x000fe20003f86070 */
[----:B-1----:R-:W-:Y:S01]  /*17480*/  VIADD R0, R8, 0xffffffdb ;  /* 0xffffffdb08007836 */ /* 0x002fe20000000000 */
[----:B------:R-:W-:Y:S01]  /*17490*/  LDGSTS.E [R245+-0x33ff8], desc[UR52][R38.64], !P3 ;  /* 0xcc00800026f57fae */ /* 0x000fe2000d921874 */
[----:B------:R-:W-:-:S04]  /*174a0*/  ISETP.GE.U32.AND P2, PT, R2, 0x7fffff7c, PT ;  /* 0x7fffff7c0200780c */ /* 0x000fc80003f46070 */
[----:B------:R-:W1:Y:S01]  /*174b0*/  LDC R8, c[0x0][0x230] ;  /* 0x00008c00ff087b82 */ /* 0x000e620000000800 */
[----:B------:R-:W-:Y:S01]  /*174c0*/  ISETP.GE.U32.AND P3, PT, R0, 0x7fffff5c, PT ;  /* 0x7fffff5c0000780c */ /* 0x000fe20003f66070 */
[----:B------:R-:W-:Y:S01]  /*174d0*/  VIADD R0, R10, 0xffffffd9 ;  /* 0xffffffd90a007836 */ /* 0x000fe20000000000 */
[----:B------:R-:W-:Y:S01]  /*174e0*/  IADD3 R2, R244, -0x7, RZ ;  /* 0xfffffff9f4027810 */ /* 0x000fe20007ffe0ff */
[----:B------:R-:W-:Y:S04]  /*174f0*/  LDGSTS.E [R245+-0x33ff4], desc[UR52][R34.64], !P5 ;  /* 0xcc00c00022f57fae */ /* 0x000fe8000e921874 */
[----:B------:R-:W1:Y:S01]  /*17500*/  LDC R242, c[0x0][0x230] ;  /* 0x00008c00fff27b82 */ /* 0x000e620000000800 */
[----:B------:R-:W-:Y:S01]  /*17510*/  ISETP.GE.U32.AND P1, PT, R2, 0x7fffff7a, PT ;  /* 0x7fffff7a0200780c */ /* 0x000fe20003f26070 */
[----:B---3--:R-:W-:Y:S01]  /*17520*/  VIADD R2, R9, 0xffffffda ;  /* 0xffffffda09027836 */ /* 0x008fe20000000000 */
[----:B------:R-:W-:Y:S05]  /*17530*/  LDGSTS.E [R252+-0x40000], desc[UR52][R228.64], !P2 ;  /* 0xc0000000e4fc7fae */ /* 0x000fea000d121874 */
[----:B------:R-:W3:Y:S08]  /*17540*/  LDC R244, c[0x0][0x230] ;  /* 0x00008c00fff47b82 */ /* 0x000ef00000000800 */
[----:B------:R-:W3:Y:S01]  /*17550*/  LDC R10, c[0x0][0x230] ;  /* 0x00008c00ff0a7b82 */ /* 0x000ee20000000800 */
[----:B------:R-:W-:Y:S01]  /*17560*/  ISETP.GE.U32.AND P5, PT, R2, 0x7fffff5b, PT ;  /* 0x7fffff5b0200780c */ /* 0x000fe20003fa6070 */
[----:B------:R-:W-:-:S06]  /*17570*/  VIADD R2, R11, 0xffffffd8 ;  /* 0xffffffd80b027836 */ /* 0x000fcc0000000000 */
[----:B------:R-:W3:Y:S01]  /*17580*/  LDC R5, c[0x0][0x230] ;  /* 0x00008c00ff057b82 */ /* 0x000ee20000000800 */
[----:B------:R-:W-:-:S07]  /*17590*/  ISETP.GE.U32.AND P2, PT, R0, 0x7fffff5a, PT ;  /* 0x7fffff5a0000780c */ /* 0x000fce0003f46070 */
[----:B------:R-:W3:Y:S01]  /*175a0*/  LDC R4, c[0x0][0x230] ;  /* 0x00008c00ff047b82 */ /* 0x000ee20000000800 */
[----:B------:R-:W-:Y:S01]  /*175b0*/  IADD3 R0, R243, -0x45, RZ ;  /* 0xffffffbbf3007810 */ /* 0x000fe20007ffe0ff */
[----:B------:R-:W-:Y:S04]  /*175c0*/  STL.64 [R1+0x16b8], R26 ;  /* 0x0016b81a01007387 */ /* 0x000fe80000100a00 */
[----:B------:R-:W-:Y:S02]  /*175d0*/  STL.64 [R1+0x16c0], R28 ;  /* 0x0016c01c01007387 */ /* 0x000fe40000100a00 */
[----:B------:R-:W3:Y:S02]  /*175e0*/  LDC R9, c[0x0][0x230] ;  /* 0x00008c00ff097b82 */ /* 0x000ee40000000800 */
[----:B------:R-:W-:Y:S04]  /*175f0*/  STL.64 [R1+0x16c8], R38 ;  /* 0x0016c82601007387 */ /* 0x000fe80000100a00 */
[----:B------:R-:W-:Y:S02]  /*17600*/  STL.64 [R1+0x16d0], R34 ;  /* 0x0016d02201007387 */ /* 0x000fe40000100a00 */
[----:B------:R-:W3:Y:S02]  /*17610*/  LDC R243, c[0x0][0x230] ;  /* 0x00008c00fff37b82 */ /* 0x000ee40000000800 */
[----:B------:R-:W3:Y:S04]  /*17620*/  LDL.LU.64 R228, [R1+0x1840] ;  /* 0x0018400001e47983 */ /* 0x000ee80000300a00 */
[----:B------:R-:W-:Y:S02]  /*17630*/  STL.64 [R1+0x16d8], R36 ;  /* 0x0016d82401007387 */ /* 0x000fe40000100a00 */
[----:B------:R-:W3:Y:S02]  /*17640*/  LDC R11, c[0x0][0x230] ;  /* 0x00008c00ff0b7b82 */ /* 0x000ee40000000800 */
[----:B------:R-:W-:Y:S04]  /*17650*/  STL.64 [R1+0x16e0], R50 ;  /* 0x0016e03201007387 */ /* 0x000fe80000100a00 */
[----:B------:R-:W-:Y:S04]  /*17660*/  STL.64 [R1+0x16e8], R40 ;  /* 0x0016e82801007387 */ /* 0x000fe80000100a00 */
[----:B------:R-:W-:Y:S04]  /*17670*/  STL.64 [R1+0x16f0], R52 ;  /* 0x0016f03401007387 */ /* 0x000fe80000100a00 */
[----:B------:R-:W-:Y:S04]  /*17680*/  STL.64 [R1+0x16f8], R44 ;  /* 0x0016f82c01007387 */ /* 0x000fe80000100a00 */
[----:B------:R-:W3:Y:S04]  /*17690*/  LDL.64 R30, [R1+0xa8] ;  /* 0x0000a800011e7983 */ /* 0x000ee80000100a00 */
[----:B----4-:R-:W-:Y:S01]  /*176a0*/  LDGSTS.E [R252+-0x3fffc], desc[UR52][R20.64], !P0 ;  /* 0xc000400014fc7fae */ /* 0x010fe2000c121874 */
[----:B------:R-:W-:Y:S01]  /*176b0*/  ISETP.GE.U32.AND P0, PT, R2, 0x7fffff59, PT ;  /* 0x7fffff590200780c */ /* 0x000fe20003f06070 */
[----:B-1----:R-:W-:-:S02]  /*176c0*/  VIADD R2, R242, 0xffffffb9 ;  /* 0xffffffb9f2027836 */ /* 0x002fc40000000000 */
[----:B--2---:R1:W-:Y:S01]  /*176d0*/  LDGSTS.E [R252+-0x3fff8], desc[UR52][R18.64], !P1 ;  /* 0xc000800012fc7fae */ /* 0x0043e2000c921874 */
[----:B------:R-:W-:Y:S01]  /*176e0*/  ISETP.GE.U32.AND P1, PT, R0, 0x7fffff3c, PT ;  /* 0x7fffff3c0000780c */ /* 0x000fe20003f26070 */
[----:B------:R-:W-:Y:S01]  /*176f0*/  VIADD R0, R8, 0xffffffba ;  /* 0xffffffba08007836 */ /* 0x000fe20000000000 */
[----:B------:R-:W2:Y:S01]  /*17700*/  LDC R242, c[0x0][0x230] ;  /* 0x00008c00fff27b82 */ /* 0x000ea20000000800 */
[----:B------:R-:W4:Y:S07]  /*17710*/  LDL.64 R20, [R1+0xa0] ;  /* 0x0000a00001147983 */ /* 0x000f2e0000100a00 */
[----:B------:R-:W2:Y:S08]  /*17720*/  LDC R8, c[0x0][0x230] ;  /* 0x00008c00ff087b82 */ /* 0x000eb00000000800 */
[----:B-1----:R-:W1:Y:S01]  /*17730*/  LDC R19, c[0x0][0x230] ;  /* 0x00008c00ff137b82 */ /* 0x002e620000000800 */
[----:B------:R-:W-:Y:S01]  /*17740*/  LDGSTS.E [R252+-0x3fff4], desc[UR52][R42.64], !P4 ;  /* 0xc000c0002afc7fae */ /* 0x000fe2000e121874 */
[----:B------:R-:W-:Y:S01]  /*17750*/  ISETP.GE.U32.AND P4, PT, R0, 0x7fffff3b, PT ;  /* 0x7fffff3b0000780c */ /* 0x000fe20003f86070 */
[----:B---3--:R-:W-:-:S02]  /*17760*/  VIADD R0, R244, 0xffffffb8 ;  /* 0xffffffb8f4007836 */ /* 0x008fc40000000000 */
[----:B------:R-:W-:Y:S01]  /*17770*/  LDGSTS.E [R252+-0x3c000], desc[UR52][R36.64], !P3 ;  /* 0xc400000024fc7fae */ /* 0x000fe2000d921874 */
[----:B------:R-:W-:Y:S01]  /*17780*/  ISETP.GE.U32.AND P3, PT, R2, 0x7fffff3a, PT ;  /* 0x7fffff3a0200780c */ /* 0x000fe20003f66070 */
[----:B------:R-:W-:Y:S01]  /*17790*/  VIADD R2, R10, 0xffffff9b ;  /* 0xffffff9b0a027836 */ /* 0x000fe20000000000 */
[----:B------:R-:W3:Y:S01]  /*177a0*/  LDC R244, c[0x0][0x230] ;  /* 0x00008c00fff47b82 */ /* 0x000ee20000000800 */
[----:B------:R-:W-:Y:S01]  /*177b0*/  LDGSTS.E [R252+-0x3bffc], desc[UR52][R50.64], !P5 ;  /* 0xc400400032fc7fae */ /* 0x000fe2000e921874 */
[----:B------:R-:W-:Y:S01]  /*177c0*/  ISETP.GE.U32.AND P5, PT, R0, 0x7fffff39, PT ;  /* 0x7fffff390000780c */ /* 0x000fe20003fa6070 */
[----:B------:R-:W-:Y:S02]  /*177d0*/  VIADD R0, R5, 0xffffff9a ;  /* 0xffffff9a05007836 */ /* 0x000fe40000000000 */
[----:B------:R-:W-:Y:S01]  /*177e0*/  LDGSTS.E [R252+-0x3bff8], desc[UR52][R40.64], !P2 ;  /* 0xc400800028fc7fae */ /* 0x000fe2000d121874 */
[----:B------:R-:W-:Y:S01]  /*177f0*/  ISETP.GE.U32.AND P2, PT, R2, 0x7fffff1c, PT ;  /* 0x7fffff1c0200780c */ /* 0x000fe20003f46070 */
[----:B------:R-:W-:Y:S01]  /*17800*/  VIADD R2, R4, 0xfffffff7 ;  /* 0xfffffff704027836 */ /* 0x000fe20000000000 */
[----:B------:R-:W1:Y:S01]  /*17810*/  LDC R10, c[0x0][0x230] ;  /* 0x00008c00ff0a7b82 */ /* 0x000e620000000800 */
[----:B------:R-:W4:Y:S04]  /*17820*/  LDL.64 R42, [R1+0x98] ;  /* 0x00009800012a7983 */ /* 0x000f280000100a00 */
[----:B------:R-:W4:Y:S03]  /*17830*/  LDL.64 R4, [R1+0x90] ;  /* 0x0000900001047983 */ /* 0x000f260000100a00 */
[----:B------:R-:W4:Y:S01]  /*17840*/  LDC R18, c[0x0][0x230] ;  /* 0x00008c00ff127b82 */ /* 0x000f220000000800 */
[----:B------:R-:W-:Y:S01]  /*17850*/  LDGSTS.E [R252+-0x3bff4], desc[UR52][R52.64], !P0 ;  /* 0xc400c00034fc7fae */ /* 0x000fe2000c121874 */
[----:B------:R-:W-:-:S02]  /*17860*/  ISETP.GE.U32.AND P0, PT, R0, 0x7fffff1b, PT ;  /* 0x7fffff1b0000780c */ /* 0x000fc40003f06070 */
[----:B------:R-:W-:Y:S01]  /*17870*/  IADD3 R0, R9, -0x67, RZ ;  /* 0xffffff9909007810 */ /* 0x000fe20007ffe0ff */
[----:B------:R-:W-:Y:S03]  /*17880*/  LDGSTS.E [R252+-0x38000], desc[UR52][R44.64], !P1 ;  /* 0xc80000002cfc7fae */ /* 0x000fe6000c921874 */
[----:B------:R-:W-:Y:S01]  /*17890*/  ISETP.GE.U32.AND P1, PT, R0, 0x7fffff1a, PT ;  /* 0x7fffff1a0000780c */ /* 0x000fe20003f26070 */
[----:B--2---:R-:W-:Y:S01]  /*178a0*/  VIADD R0, R8, 0xffffff98 ;  /* 0xffffff9808007836 */ /* 0x004fe20000000000 */
[----:B------:R-:W-:Y:S01]  /*178b0*/  LDGSTS.E [R252+-0x37ffc], desc[UR52][R76.64], !P4 ;  /* 0xc80040004cfc7fae */ /* 0x000fe2000e121874 */
[----:B------:R-:W2:Y:S03]  /*178c0*/  LDC R9, c[0x0][0x230] ;  /* 0x00008c00ff097b82 */ /* 0x000ea60000000800 */
[----:B------:R-:W-:Y:S01]  /*178d0*/  ISETP.GE.U32.AND P4, PT, R0, 0x7fffff19, PT ;  /* 0x7fffff190000780c */ /* 0x000fe20003f86070 */
[----:B---3--:R-:W-:Y:S01]  /*178e0*/  VIADD R0, R244, 0xfffffff5 ;  /* 0xfffffff5f4007836 */ /* 0x008fe20000000000 */
[----:B------:R-:W-:Y:S01]  /*178f0*/  LDGSTS.E [R252+-0x37ff8], desc[UR52][R46.64], !P3 ;  /* 0xc80080002efc7fae */ /* 0x000fe2000d921874 */
[----:B------:R-:W-:Y:S01]  /*17900*/  ISETP.GE.U32.AND P3, PT, R2, 0x7fffff78, PT ;  /* 0x7fffff780200780c */ /* 0x000fe20003f66070 */
[----:B------:R-:W-:Y:S01]  /*17910*/  VIADD R2, R242, 0xfffffff6 ;  /* 0xfffffff6f2027836 */ /* 0x000fe20000000000 */
[----:B------:R-:W3:Y:S01]  /*17920*/  LDC R8, c[0x0][0x230] ;  /* 0x00008c00ff087b82 */ /* 0x000ee20000000800 */
[----:B------:R-:W-:Y:S04]  /*17930*/  LDGSTS.E [R252+-0x37ff4], desc[UR52][R48.64], !P5 ;  /* 0xc800c00030fc7fae */ /* 0x000fe8000e921874 */
[----:B------:R-:W-:Y:S01]  /*17940*/  LDGSTS.E [R252+-0x34000], desc[UR52][R60.64], !P2 ;  /* 0xcc0000003cfc7fae */ /* 0x000fe2000d121874 */
[----:B------:R-:W-:Y:S01]  /*17950*/  ISETP.GE.U32.AND P2, PT, R0, 0x7fffff76, PT ;  /* 0x7fffff760000780c */ /* 0x000fe20003f46070 */
[----:B-1----:R-:W-:Y:S01]  /*17960*/  VIADD R0, R10, 0xfffffff4 ;  /* 0xfffffff40a007836 */ /* 0x002fe20000000000 */
[----:B------:R-:W-:Y:S01]  /*17970*/  ISETP.GE.U32.AND P5, PT, R2, 0x7fffff77, PT ;  /* 0x7fffff770200780c */ /* 0x000fe20003fa6070 */
[----:B------:R-:W-:Y:S01]  /*17980*/  LDGSTS.E [R252+-0x33ffc], desc[UR52][R54.64], !P0 ;  /* 0xcc00400036fc7fae */ /* 0x000fe2000c121874 */
[----:B------:R-:W1:Y:S02]  /*17990*/  LDC R10, c[0x0][0x230] ;  /* 0x00008c00ff0a7b82 */ /* 0x000e640000000800 */
[----:B------:R-:W-:Y:S01]  /*179a0*/  ISETP.GE.U32.AND P0, PT, R0, 0x7fffff75, PT ;  /* 0x7fffff750000780c */ /* 0x000fe20003f06070 */
[----:B------:R-:W-:Y:S04]  /*179b0*/  LDGSTS.E [R252+-0x33ff8], desc[UR52][R62.64], !P1 ;  /* 0xcc0080003efc7fae */ /* 0x000fe8000c921874 */
[----:B------:R-:W-:Y:S01]  /*179c0*/  STL.64 [R1+0x1700], R76 ;  /* 0x0017004c01007387 */ /* 0x000fe20000100a00 */
[----:B------:R-:W1:Y:S03]  /*179d0*/  LDC R242, c[0x0][0x230] ;  /* 0x00008c00fff27b82 */ /* 0x000e660000000800 */
[----:B------:R-:W-:Y:S04]  /*179e0*/  LDGSTS.E [R252+-0x33ff4], desc[UR52][R58.64], !P4 ;  /* 0xcc00c0003afc7fae */ /* 0x000fe8000e121874 */
[----:B------:R-:W-:Y:S01]  /*179f0*/  STL.64 [R1+0x1708], R46 ;  /* 0x0017082e01007387 */ /* 0x000fe20000100a00 */
[----:B------:R-:W1:Y:S03]  /*17a00*/  LDC R244, c[0x0][0x230] ;  /* 0x00008c00fff47b82 */ /* 0x000e660000000800 */
[----:B------:R-:W-:Y:S04]  /*17a10*/  STL.64 [R1+0x1710], R48 ;  /* 0x0017103001007387 */ /* 0x000fe80000100a00 */
[----:B------:R-:W-:Y:S04]  /*17a20*/  STL.64 [R1+0x1718], R60 ;  /* 0x0017183c01007387 */ /* 0x000fe80000100a00 */
[----:B------:R1:W-:Y:S04]  /*17a30*/  STL.64 [R1+0x1720], R54 ;  /* 0x0017203601007387 */ /* 0x0003e80000100a00 */
[----:B------:R-:W-:Y:S04]  /*17a40*/  LDGSTS.E [R251+-0x40000], desc[UR52][R30.64], !P3 ;  /* 0xc00000001efb7fae */ /* 0x000fe8000d921874 */
[----:B----4-:R-:W-:Y:S04]  /*17a50*/  LDGSTS.E [R251+-0x3fffc], desc[UR52][R20.64], !P5 ;  /* 0xc000400014fb7fae */ /* 0x010fe8000e921874 */
[----:B------:R-:W-:Y:S04]  /*17a60*/  LDGSTS.E [R251+-0x3fff8], desc[UR52][R42.64], !P2 ;  /* 0xc00080002afb7fae */ /* 0x000fe8000d121874 */
[----:B------:R-:W-:Y:S04]  /*17a70*/  LDGSTS.E [R251+-0x3fff4], desc[UR52][R4.64], !P0 ;  /* 0xc000c00004fb7fae */ /* 0x000fe8000c121874 */
[----:B------:R-:W4:Y:S01]  /*17a80*/  LDL.64 R4, [R1+0x88] ;  /* 0x0000880001047983 */ /* 0x000f220000100a00 */
[----:B------:R-:W-:Y:S01]  /*17a90*/  VIADD R0, R243, 0xffffffd6 ;  /* 0xffffffd6f3007836 */ /* 0x000fe20000000000 */
[----:B------:R-:W-:Y:S01]  /*17aa0*/  IADD3 R2, R11, -0x29, RZ ;  /* 0xffffffd70b027810 */ /* 0x000fe20007ffe0ff */
[----:B------:R-:W1:Y:S03]  /*17ab0*/  LDC R243, c[0x0][0x230] ;  /* 0x00008c00fff37b82 */ /* 0x000e660000000800 */
[----:B------:R-:W-:Y:S01]  /*17ac0*/  ISETP.GE.U32.AND P4, PT, R0, 0x7fffff57, PT ;  /* 0x7fffff570000780c */ /* 0x000fe20003f86070 */
[----:B------:R-:W-:-:S04]  /*17ad0*/  VIADD R0, R19, 0xffffffd4 ;  /* 0xffffffd413007836 */ /* 0x000fc80000000000 */
[----:B------:R-:W1:Y:S01]  /*17ae0*/  LDC R11, c[0x0][0x230] ;  /* 0x00008c00ff0b7b82 */ /* 0x000e620000000800 */
[----:B------:R-:W-:Y:S01]  /*17af0*/  ISETP.GE.U32.AND P1, PT, R2, 0x7fffff58, PT ;  /* 0x7fffff580200780c */ /* 0x000fe20003f26070 */
[----:B--2---:R-:W-:Y:S01]  /*17b00*/  VIADD R2, R9, 0xffffffd5 ;  /* 0xffffffd509027836 */ /* 0x004fe20000000000 */
[----:B------:R-:W-:Y:S01]  /*17b10*/  ISETP.GE.U32.AND P5, PT, R0, 0x7fffff55, PT ;  /* 0x7fffff550000780c */ /* 0x000fe20003fa6070 */
[----:B---3--:R-:W-:-:S04]  /*17b20*/  VIADD R0, R8, 0xffffffb7 ;  /* 0xffffffb708007836 */ /* 0x008fc80000000000 */
[----:B------:R-:W2:Y:S01]  /*17b30*/  LDC R8, c[0x0][0x230] ;  /* 0x00008c00ff087b82 */ /* 0x000ea20000000800 */
[----:B------:R-:W-:Y:S01]  /*17b40*/  ISETP.GE.U32.AND P3, PT, R2, 0x7fffff56, PT ;  /* 0x7fffff560200780c */ /* 0x000fe20003f66070 */
[----:B-1----:R-:W-:-:S04]  /*17b50*/  VIADD R2, R10, 0xffffffb6 ;  /* 0xffffffb60a027836 */ /* 0x002fc80000000000 */
[----:B------:R-:W-:Y:S02]  /*17b60*/  LDGSTS.E [R251+-0x3c000], desc[UR52][R64.64], !P1 ;  /* 0xc400000040fb7fae */ /* 0x000fe4000c921874 */
[----:B------:R-:W1:Y:S01]  /*17b70*/  LDC R9, c[0x0][0x230] ;  /* 0x00008c00ff097b82 */ /* 0x000e620000000800 */
[----:B------:R-:W-:Y:S01]  /*17b80*/  ISETP.GE.U32.AND P2, PT, R0, 0x7fffff38, PT ;  /* 0x7fffff380000780c */ /* 0x000fe20003f46070 */
[----:B------:R-:W-:Y:S06]  /*17b90*/  LDGSTS.E [R251+-0x3bffc], desc[UR52][R72.64], !P4 ;  /* 0xc400400048fb7fae */ /* 0x000fec000e121874 */
[----:B------:R-:W3:Y:S01]  /*17ba0*/  LDC R10, c[0x0][0x230] ;  /* 0x00008c00ff0a7b82 */ /* 0x000ee20000000800 */
[----:B------:R-:W-:Y:S01]  /*17bb0*/  IADD3 R0, R18, -0x4b, RZ ;  /* 0xffffffb512007810 */ /* 0x000fe20007ffe0ff */
[----:B------:R-:W-:Y:S01]  /*17bc0*/  LDGSTS.E [R251+-0x3bff8], desc[UR52][R66.64], !P3 ;  /* 0xc400800042fb7fae */ /* 0x000fe2000d921874 */
[----:B------:R-:W-:-:S05]  /*17bd0*/  ISETP.GE.U32.AND P0, PT, R2, 0x7fffff37, PT ;  /* 0x7fffff370200780c */ /* 0x000fca0003f06070 */
[----:B------:R-:W3:Y:S01]  /*17be0*/  LDC R18, c[0x0][0x230] ;  /* 0x00008c00ff127b82 */ /* 0x000ee20000000800 */
[----:B------:R-:W-:Y:S01]  /*17bf0*/  ISETP.GE.U32.AND P1, PT, R0, 0x7fffff36, PT ;  /* 0x7fffff360000780c */ /* 0x000fe20003f26070 */
[----:B------:R-:W-:Y:S01]  /*17c00*/  VIADD R2, R11, 0xffffffb4 ;  /* 0xffffffb40b027836 */ /* 0x000fe20000000000 */
[----:B------:R-:W-:Y:S01]  /*17c10*/  LDGSTS.E [R251+-0x3bff4], desc[UR52][R92.64], !P5 ;  /* 0xc400c0005cfb7fae */ /* 0x000fe2000e921874 */
[----:B------:R-:W-:-:S03]  /*17c20*/  VIADD R0, R242, 0xffffff97 ;  /* 0xffffff97f2007836 */ /* 0x000fc60000000000 */
[----:B------:R-:W-:Y:S01]  /*17c30*/  ISETP.GE.U32.AND P4, PT, R2, 0x7fffff35, PT ;  /* 0x7fffff350200780c */ /* 0x000fe20003f86070 */
[----:B------:R-:W3:Y:S01]  /*17c40*/  LDC R242, c[0x0][0x230] ;  /* 0x00008c00fff27b82 */ /* 0x000ee20000000800 */
[----:B------:R-:W-:Y:S01]  /*17c50*/  ISETP.GE.U32.AND P3, PT, R0, 0x7fffff18, PT ;  /* 0x7fffff180000780c */ /* 0x000fe20003f66070 */
[----:B--2---:R-:W-:Y:S01]  /*17c60*/  VIADD R2, R8, 0xffffff95 ;  /* 0xffffff9508027836 */ /* 0x004fe20000000000 */
[----:B------:R-:W-:Y:S01]  /*17c70*/  LDGSTS.E [R251+-0x38000], desc[UR52][R68.64], !P2 ;  /* 0xc800000044fb7fae */ /* 0x000fe2000d121874 */
[----:B-1----:R-:W-:-:S04]  /*17c80*/  VIADD R0, R9, 0xffffff96 ;  /* 0xffffff9609007836 */ /* 0x002fc80000000000 */
[----:B------:R-:W1:Y:S01]  /*17c90*/  LDC R11, c[0x0][0x230] ;  /* 0x00008c00ff0b7b82 */ /* 0x000e620000000800 */
[----:B------:R-:W-:Y:S01]  /*17ca0*/  ISETP.GE.U32.AND P2, PT, R2, 0x7fffff16, PT ;  /* 0x7fffff160200780c */ /* 0x000fe20003f46070 */
[----:B------:R-:W-:Y:S01]  /*17cb0*/  LDGSTS.E [R251+-0x37ffc], desc[UR52][R70.64], !P0 ;  /* 0xc800400046fb7fae */ /* 0x000fe2000c121874 */
[----:B------:R-:W-:Y:S01]  /*17cc0*/  ISETP.GE.U32.AND P5, PT, R0, 0x7fffff17, PT ;  /* 0x7fffff170000780c */ /* 0x000fe20003fa6070 */
[----:B------:R-:W-:Y:S01]  /*17cd0*/  VIADD R0, R244, 0xffffff94 ;  /* 0xffffff94f4007836 */ /* 0x000fe20000000000 */
[----:B---3--:R-:W-:Y:S01]  /*17ce0*/  IADD3 R2, R10, -0xd, RZ ;  /* 0xfffffff30a027810 */ /* 0x008fe20007ffe0ff */
[----:B------:R-:W-:Y:S02]  /*17cf0*/  LDGSTS.E [R251+-0x37ff8], desc[UR52][R126.64], !P1 ;  /* 0xc80080007efb7fae */ /* 0x000fe4000c921874 */
[----:B------:R-:W2:Y:S01]  /*17d00*/  LDC R10, c[0x0][0x230] ;  /* 0x00008c00ff0a7b82 */ /* 0x000ea20000000800 */
[----:B------:R-:W-:Y:S01]  /*17d10*/  ISETP.GE.U32.AND P0, PT, R0, 0x7fffff15, PT ;  /* 0x7fffff150000780c */ /* 0x000fe20003f06070 */
[----:B------:R-:W-:Y:S01]  /*17d20*/  VIADD R0, R18, 0xfffffff2 ;  /* 0xfffffff212007836 */ /* 0x000fe20000000000 */
[----:B------:R-:W-:Y:S05]  /*17d30*/  LDGSTS.E [R251+-0x37ff4], desc[UR52][R74.64], !P4 ;  /* 0xc800c0004afb7fae */ /* 0x000fea000e121874 */
[----:B------:R-:W3:Y:S01]  /*17d40*/  LDC R9, c[0x0][0x230] ;  /* 0x00008c00ff097b82 */ /* 0x000ee20000000800 */
[----:B------:R-:W-:Y:S01]  /*17d50*/  ISETP.GE.U32.AND P1, PT, R0, 0x7fffff73, PT ;  /* 0x7fffff730000780c */ /* 0x000fe20003f26070 */
[----:B------:R-:W-:Y:S01]  /*17d60*/  VIADD R0, R242, 0xfffffff0 ;  /* 0xfffffff0f2007836 */ /* 0x000fe20000000000 */
[----:B------:R-:W-:Y:S05]  /*17d70*/  LDGSTS.E [R251+-0x34000], desc[UR52][R82.64], !P3 ;  /* 0xcc00000052fb7fae */ /* 0x000fea000d921874 */
[----:B------:R-:W3:Y:S01]  /*17d80*/  LDC R18, c[0x0][0x230] ;  /* 0x00008c00ff127b82 */ /* 0x000ee20000000800 */
[----:B------:R-:W-:Y:S01]  /*17d90*/  ISETP.GE.U32.AND P3, PT, R0, 0x7fffff71, PT ;  /* 0x7fffff710000780c */ /* 0x000fe20003f66070 */
[----:B-1----:R-:W-:-:S06]  /*17da0*/  VIADD R0, R11, 0xffffffd3 ;  /* 0xffffffd30b007836 */ /* 0x002fcc0000000000 */
[----:B------:R-:W1:Y:S01]  /*17db0*/  LDC R244, c[0x0][0x230] ;  /* 0x00008c00fff47b82 */ /* 0x000e620000000800 */
[----:B------:R-:W-:Y:S01]  /*17dc0*/  ISETP.GE.U32.AND P6, PT, R2, 0x7fffff74, PT ;  /* 0x7fffff740200780c */ /* 0x000fe20003fc6070 */
[----:B------:R-:W-:Y:S01]  /*17dd0*/  VIADD R2, R243, 0xfffffff1 ;  /* 0xfffffff1f3027836 */ /* 0x000fe20000000000 */
[----:B------:R-:W-:Y:S05]  /*17de0*/  LDGSTS.E [R251+-0x33ffc], desc[UR52][R78.64], !P5 ;  /* 0xcc0040004efb7fae */ /* 0x000fea000e921874 */
[----:B------:R-:W4:Y:S01]  /*17df0*/  LDC R8, c[0x0][0x230] ;  /* 0x00008c00ff087b82 */ /* 0x000f220000000800 */
[----:B------:R-:W-:Y:S01]  /*17e00*/  ISETP.GE.U32.AND P5, PT, R0, 0x7fffff54, PT ;  /* 0x7fffff540000780c */ /* 0x000fe20003fa6070 */
[----:B------:R-:W-:Y:S01]  /*17e10*/  LDGSTS.E [R251+-0x33ff8], desc[UR52][R104.64], !P2 ;  /* 0xcc00800068fb7fae */ /* 0x000fe2000d121874 */
[----:B--2---:R-:W-:-:S05]  /*17e20*/  IADD3 R0, R10, -0x2f, RZ ;  /* 0xffffffd10a007810 */ /* 0x004fca0007ffe0ff */
[----:B------:R-:W2:Y:S08]  /*17e30*/  LDC R242, c[0x0][0x230] ;  /* 0x00008c00fff27b82 */ /* 0x000eb00000000800 */
[----:B------:R-:W2:Y:S01]  /*17e40*/  LDC R243, c[0x0][0x230] ;  /* 0x00008c00fff37b82 */ /* 0x000ea20000000800 */
[----:B------:R-:W-:Y:S01]  /*17e50*/  ISETP.GE.U32.AND P4, PT, R2, 0x7fffff72, PT ;  /* 0x7fffff720200780c */ /* 0x000fe20003f86070 */
[----:B------:R-:W-:Y:S06]  /*17e60*/  LDGSTS.E [R251+-0x33ff4], desc[UR52][R80.64], !P0 ;  /* 0xcc00c00050fb7fae */ /* 0x000fec000c121874 */
[----:B------:R-:W2:Y:S01]  /*17e70*/  LDC R10, c[0x0][0x230] ;  /* 0x00008c00ff0a7b82 */ /* 0x000ea20000000800 */
[----:B---3--:R-:W-:Y:S01]  /*17e80*/  VIADD R2, R9, 0xffffffd2 ;  /* 0xffffffd209027836 */ /* 0x008fe20000000000 */
[----:B------:R-:W-:Y:S01]  /*17e90*/  ISETP.GE.U32.AND P0, PT, R0, 0x7fffff52, PT ;  /* 0x7fffff520000780c */ /* 0x000fe20003f06070 */
[----:B------:R-:W-:-:S05]  /*17ea0*/  VIADD R0, R18, 0xffffffb3 ;  /* 0xffffffb312007836 */ /* 0x000fca0000000000 */
[----:B------:R-:W3:Y:S01]  /*17eb0*/  LDC R11, c[0x0][0x230] ;  /* 0x00008c00ff0b7b82 */ /* 0x000ee20000000800 */
[----:B------:R-:W-:Y:S01]  /*17ec0*/  ISETP.GE.U32.AND P2, PT, R2, 0x7fffff53, PT ;  /* 0x7fffff530200780c */ /* 0x000fe20003f46070 */
[----:B-1----:R-:W-:-:S06]  /*17ed0*/  VIADD R2, R244, 0xffffffd0 ;  /* 0xffffffd0f4027836 */ /* 0x002fcc0000000000 */
[----:B------:R-:W1:Y:S08]  /*17ee0*/  LDC R9, c[0x0][0x230] ;  /* 0x00008c00ff097b82 */ /* 0x000e700000000800 */
[----:B------:R-:W1:Y:S01]  /*17ef0*/  LDC R244, c[0x0][0x230] ;  /* 0x00008c00fff47b82 */ /* 0x000e620000000800 */
[----:B----4-:R4:W-:Y:S04]  /*17f00*/  LDGSTS.E [R250+-0x40000], desc[UR52][R4.64], !P6 ;  /* 0xc000000004fa7fae */ /* 0x0109e8000f121874 */
[----:B------:R-:W-:Y:S01]  /*17f10*/  LDGSTS.E [R250+-0x3fffc], desc[UR52][R228.64], !P1 ;  /* 0xc0004000e4fa7fae */ /* 0x000fe2000c921874 */
[----:B------:R-:W-:Y:S01]  /*17f20*/  ISETP.GE.U32.AND P1, PT, R0, 0x7fffff34, PT ;  /* 0x7fffff340000780c */ /* 0x000fe20003f26070 */
[----:B------:R-:W-:-:S02]  /*17f30*/  VIADD R0, R8, 0xffffffb2 ;  /* 0xffffffb208007836 */ /* 0x000fc40000000000 */
[----:B------:R-:W1:Y:S01]  /*17f40*/  LDC R8, c[0x0][0x230] ;  /* 0x00008c00ff087b82 */ /* 0x000e620000000800 */
[----:B------:R-:W-:Y:S01]  /*17f50*/  ISETP.GE.U32.AND P6, PT, R2, 0x7fffff51, PT ;  /* 0x7fffff510200780c */ /* 0x000fe20003fc6070 */
[----:B------:R-:W-:Y:S01]  /*17f60*/  LDGSTS.E [R250+-0x3fff8], desc[UR52][R210.64], !P4 ;  /* 0xc0008000d2fa7fae */ /* 0x000fe2000e121874 */
[----:B--2---:R-:W-:-:S05]  /*17f70*/  VIADD R2, R242, 0xffffffb1 ;  /* 0xffffffb1f2027836 */ /* 0x004fca0000000000 */
[----:B----4-:R-:W2:Y:S01]  /*17f80*/  LDC R4, c[0x0][0x230] ;  /* 0x00008c00ff047b82 */ /* 0x010ea20000000800 */
[----:B------:R-:W-:Y:S01]  /*17f90*/  ISETP.GE.U32.AND P4, PT, R0, 0x7fffff33, PT ;  /* 0x7fffff330000780c */ /* 0x000fe20003f86070 */
[----:B------:R-:W-:Y:S01]  /*17fa0*/  VIADD R0, R243, 0xffffffb0 ;  /* 0xffffffb0f3007836 */ /* 0x000fe20000000000 */
[----:B------:R-:W-:Y:S01]  /*17fb0*/  LDGSTS.E [R250+-0x3fff4], desc[UR52][R208.64], !P3 ;  /* 0xc000c000d0fa7fae */ /* 0x000fe2000d921874 */
[----:B------:R-:W-:Y:S02]  /*17fc0*/  ISETP.GE.U32.AND P3, PT, R2, 0x7fffff32, PT ;  /* 0x7fffff320200780c */ /* 0x000fe40003f66070 */
[----:B------:R-:W-:Y:S01]  /*17fd0*/  IADD3 R2, R10, -0x6d, RZ ;  /* 0xffffff930a027810 */ /* 0x000fe20007ffe0ff */
[----:B------:R-:W-:Y:S01]  /*17fe0*/  LDGSTS.E [R250+-0x3c000], desc[UR52][R84.64], !P5 ;  /* 0xc400000054fa7fae */ /* 0x000fe2000e921874 */
[----:B------:R-:W-:Y:S01]  /*17ff0*/  ISETP.GE.U32.AND P5, PT, R0, 0x7fffff31, PT ;  /* 0x7fffff310000780c */ /* 0x000fe20003fa6070 */
[----:B------:R-:W4:Y:S01]  /*18000*/  LDC R243, c[0x0][0x230] ;  /* 0x00008c00fff37b82 */ /* 0x000f220000000800 */
[----:B---3--:R-:W-:Y:S01]  /*18010*/  VIADD R0, R11, 0xffffff92 ;  /* 0xffffff920b007836 */ /* 0x008fe20000000000 */
[----:B------:R-:W-:Y:S04]  /*18020*/  LDGSTS.E [R250+-0x3bffc], desc[UR52][R114.64], !P2 ;  /* 0xc400400072fa7fae */ /* 0x000fe8000d121874 */
[----:B------:R-:W-:Y:S02]  /*18030*/  LDGSTS.E [R250+-0x3bff8], desc[UR52][R86.64], !P0 ;  /* 0xc400800056fa7fae */ /* 0x000fe4000c121874 */
[----:B------:R-:W3:Y:S01]  /*18040*/  LDC R10, c[0x0][0x230] ;  /* 0x00008c00ff0a7b82 */ /* 0x000ee20000000800 */
[----:B------:R-:W-:Y:S01]  /*18050*/  ISETP.GE.U32.AND P0, PT, R0, 0x7fffff13, PT ;  /* 0x7fffff130000780c */ /* 0x000fe20003f06070 */
[----:B-1----:R-:W-:Y:S01]  /*18060*/  VIADD R0, R9, 0xffffff91 ;  /* 0xffffff9109007836 */ /* 0x002fe20000000000 */
[----:B------:R-:W-:Y:S01]  /*18070*/  LDGSTS.E [R250+-0x3bff4], desc[UR52][R88.64], !P6 ;  /* 0xc400c00058fa7fae */ /* 0x000fe2000f121874 */
[----:B------:R-:W1:Y:S04]  /*18080*/  S2R R5, SR_TID.X ;  /* 0x0000000000057919 */ /* 0x000e680000002100 */
[----:B------:R-:W1:Y:S01]  /*18090*/  LDC R11, c[0x0][0x230] ;  /* 0x00008c00ff0b7b82 */ /* 0x000e620000000800 */
[----:B------:R-:W-:Y:S01]  /*180a0*/  ISETP.GE.U32.AND P2, PT, R2, 0x7fffff14, PT ;  /* 0x7fffff140200780c */ /* 0x000fe20003f46070 */
[----:B------:R-:W3:Y:S06]  /*180b0*/  LDL.LU.64 R228, [R1+0x1838] ;  /* 0x0018380001e47983 */ /* 0x000eec0000300a00 */
[----:B------:R-:W1:Y:S01]  /*180c0*/  LDC R242, c[0x0][0x230] ;  /* 0x00008c00fff27b82 */ /* 0x000e620000000800 */
[----:B------:R-:W-:Y:S01]  /*180d0*/  ISETP.GE.U32.AND P6, PT, R0, 0x7fffff12, PT ;  /* 0x7fffff120000780c */ /* 0x000fe20003fc6070 */
[----:B------:R-:W-:Y:S01]  /*180e0*/  VIADD R0, R8, 0xffffff90 ;  /* 0xffffff9008007836 */ /* 0x000fe20000000000 */
[----:B------:R-:W-:Y:S01]  /*180f0*/  LDGSTS.E [R250+-0x38000], desc[UR52][R100.64], !P1 ;  /* 0xc800000064fa7fae */ /* 0x000fe2000c921874 */
[----:B--2---:R-:W-:-:S04]  /*18100*/  VIADD R2, R4, 0xffffffef ;  /* 0xffffffef04027836 */ /* 0x004fc80000000000 */
[----:B------:R-:W2:Y:S01]  /*18110*/  LDC R9, c[0x0][0x230] ;  /* 0x00008c00ff097b82 */ /* 0x000ea20000000800 */
[----:B------:R-:W-:Y:S01]  /*18120*/  ISETP.GE.U32.AND P1, PT, R0, 0x7fffff11, PT ;  /* 0x7fffff110000780c */ /* 0x000fe20003f26070 */
[----:B------:R-:W-:Y:S01]  /*18130*/  LDGSTS.E [R250+-0x37ffc], desc[UR52][R90.64], !P4 ;  /* 0xc80040005afa7fae */ /* 0x000fe2000e121874 */
[----:B------:R-:W-:-:S03]  /*18140*/  IADD3 R0, R244, -0x13, RZ ;  /* 0xffffffedf4007810 */ /* 0x000fc60007ffe0ff */
[----:B------:R-:W-:Y:S02]  /*18150*/  LDGSTS.E [R250+-0x37ff8], desc[UR52][R102.64], !P3 ;  /* 0xc800800066fa7fae */ /* 0x000fe4000d921874 */
[----:B------:R-:W2:Y:S01]  /*18160*/  LDC R4, c[0x0][0x230] ;  /* 0x00008c00ff047b82 */ /* 0x000ea20000000800 */
[----:B------:R-:W-:Y:S01]  /*18170*/  ISETP.GE.U32.AND P4, PT, R2, 0x7fffff70, PT ;  /* 0x7fffff700200780c */ /* 0x000fe20003f86070 */
[----:B------:R-:W-:Y:S01]  /*18180*/  LDGSTS.E [R250+-0x37ff4], desc[UR52][R94.64], !P5 ;  /* 0xc800c0005efa7fae */ /* 0x000fe2000e921874 */
[----:B------:R-:W-:Y:S01]  /*18190*/  ISETP.GE.U32.AND P5, PT, R0, 0x7fffff6e, PT ;  /* 0x7fffff6e0000780c */ /* 0x000fe20003fa6070 */
[----:B----4-:R-:W-:Y:S02]  /*181a0*/  VIADD R2, R243, 0xffffffee ;  /* 0xffffffeef3027836 */ /* 0x010fe40000000000 */
[----:B------:R-:W4:Y:S02]  /*181b0*/  LDL.LU.64 R210, [R1+0x1830] ;  /* 0x0018300001d27983 */ /* 0x000f240000300a00 */
[----:B------:R-:W2:Y:S01]  /*181c0*/  LDC R8, c[0x0][0x230] ;  /* 0x00008c00ff087b82 */ /* 0x000ea20000000800 */
[----:B---3--:R-:W-:Y:S01]  /*181d0*/  VIADD R0, R10, 0xffffffec ;  /* 0xffffffec0a007836 */ /* 0x008fe20000000000 */
[----:B------:R-:W-:Y:S01]  /*181e0*/  LDGSTS.E [R250+-0x34000], desc[UR52][R130.64], !P2 ;  /* 0xcc00000082fa7fae */ /* 0x000fe2000d121874 */
[----:B------:R-:W-:-:S05]  /*181f0*/  ISETP.GE.U32.AND P3, PT, R2, 0x7fffff6f, PT ;  /* 0x7fffff6f0200780c */ /* 0x000fca0003f66070 */
[----:B------:R-:W3:Y:S01]  /*18200*/  LDC R244, c[0x0][0x230] ;  /* 0x00008c00fff47b82 */ /* 0x000ee20000000800 */
[----:B------:R-:W-:Y:S01]  /*18210*/  ISETP.GE.U32.AND P2, PT, R0, 0x7fffff6d, PT ;  /* 0x7fffff6d0000780c */ /* 0x000fe20003f46070 */
[----:B-1----:R-:W-:Y:S01]  /*18220*/  VIADD R2, R11, 0xffffffcf ;  /* 0xffffffcf0b027836 */ /* 0x002fe20000000000 */
[----:B------:R-:W-:Y:S01]  /*18230*/  LDGSTS.E [R250+-0x33ffc], desc[UR52][R96.64], !P0 ;  /* 0xcc00400060fa7fae */ /* 0x000fe2000c121874 */
[----:B------:R-:W-:Y:S01]  /*18240*/  VIADD R0, R242, 0xffffffce ;  /* 0xffffffcef2007836 */ /* 0x000fe20000000000 */
[----:B------:R-:W-:Y:S02]  /*18250*/  LOP3.LUT R5, R5, 0x7f, RZ, 0xc0, !PT ;  /* 0x0000007f05057812 */ /* 0x000fe400078ec0ff */
[----:B------:R-:W4:Y:S01]  /*18260*/  LDL.LU.64 R208, [R1+0x1828] ;  /* 0x0018280001d07983 */ /* 0x000f220000300a00 */
[----:B------:R-:W1:Y:S01]  /*18270*/  LDC R243, c[0x0][0x230] ;  /* 0x00008c00fff37b82 */ /* 0x000e620000000800 */
[----:B------:R-:W-:Y:S01]  /*18280*/  ISETP.GE.U32.AND P0, PT, R2, 0x7fffff50, PT ;  /* 0x7fffff500200780c */ /* 0x000fe20003f06070 */
[----:B--2---:R-:W-:Y:S01]  /*18290*/  VIADD R2, R9, 0xffffffcd ;  /* 0xffffffcd09027836 */ /* 0x004fe20000000000 */
[----:B------:R-:W-:Y:S05]  /*182a0*/  LDGSTS.E [R250+-0x33ff8], desc[UR52][R98.64], !P6 ;  /* 0xcc00800062fa7fae */ /* 0x000fea000f121874 */
[----:B------:R-:W2:Y:S01]  /*182b0*/  LDC R242, c[0x0][0x230] ;  /* 0x00008c00fff27b82 */ /* 0x000ea20000000800 */
[----:B------:R-:W-:Y:S01]  /*182c0*/  ISETP.GE.U32.AND P6, PT, R0, 0x7fffff4f, PT ;  /* 0x7fffff4f0000780c */ /* 0x000fe20003fc6070 */
[----:B------:R-:W-:Y:S01]  /*182d0*/  VIADD R0, R4, 0xffffffcc ;  /* 0xffffffcc04007836 */ /* 0x000fe20000000000 */
[----:B------:R-:W-:Y:S04]  /*182e0*/  LDGSTS.E [R250+-0x33ff4], desc[UR52][R110.64], !P1 ;  /* 0xcc00c0006efa7fae */ /* 0x000fe8000c921874 */
[----:B------:R-:W-:Y:S01]  /*182f0*/  LDGSTS.E [R249+-0x40000], desc[UR52][R222.64], !P4 ;  /* 0xc0000000def97fae */ /* 0x000fe2000e121874 */
[----:B------:R-:W2:Y:S01]  /*18300*/  LDC R11, c[0x0][0x230] ;  /* 0x00008c00ff0b7b82 */ /* 0x000ea20000000800 */
[----:B------:R-:W-:-:S07]  /*18310*/  ISETP.GE.U32.AND P4, PT, R0, 0x7fffff4d, PT ;  /* 0x7fffff4d0000780c */ /* 0x000fce0003f86070 */
[----:B------:R-:W2:Y:S01]  /*18320*/  LDC R9, c[0x0][0x230] ;  /* 0x00008c00ff097b82 */ /* 0x000ea20000000800 */
[----:B------:R-:W-:Y:S01]  /*18330*/  IADD3 R0, R8, -0x51, RZ ;  /* 0xffffffaf08007810 */ /* 0x000fe20007ffe0ff */
[----:B------:R-:W-:Y:S06]  /*18340*/  LDGSTS.E [R249+-0x3fffc], desc[UR52][R236.64], !P3 ;  /* 0xc0004000ecf97fae */ /* 0x000fec000d921874 */
[----:B------:R-:W2:Y:S01]  /*18350*/  LDC R10, c[0x0][0x230] ;  /* 0x00008c00ff0a7b82 */ /* 0x000ea20000000800 */
[----:B------:R-:W-:Y:S01]  /*18360*/  ISETP.GE.U32.AND P3, PT, R0, 0x7fffff30, PT ;  /* 0x7fffff300000780c */ /* 0x000fe20003f66070 */
[----:B---3--:R-:W-:Y:S01]  /*18370*/  VIADD R0, R244, 0xffffffad ;  /* 0xffffffadf4007836 */ /* 0x008fe20000000000 */
[----:B------:R-:W-:Y:S01]  /*18380*/  ISETP.GE.U32.AND P1, PT, R2, 0x7fffff4e, PT ;  /* 0x7fffff4e0200780c */ /* 0x000fe20003f26070 */
[----:B-1----:R-:W-:Y:S01]  /*18390*/  VIADD R2, R243, 0xffffffae ;  /* 0xffffffaef3027836 */ /* 0x002fe20000000000 */
[----:B------:R-:W-:Y:S03]  /*183a0*/  LDGSTS.E [R249+-0x3fff8], desc[UR52][R234.64], !P5 ;  /* 0xc0008000eaf97fae */ /* 0x000fe6000e921874 */
[----:B------:R-:W1:Y:S01]  /*183b0*/  LDC R8, c[0x0][0x230] ;  /* 0x00008c00ff087b82 */ /* 0x000e620000000800 */
[----:B------:R-:W-:Y:S01]  /*183c0*/  LDGSTS.E [R249+-0x3fff4], desc[UR52][R216.64], !P2 ;  /* 0xc000c000d8f97fae */ /* 0x000fe2000d121874 */
[----:B------:R-:W-:Y:S01]  /*183d0*/  ISETP.GE.U32.AND P2, PT, R0, 0x7fffff2e, PT ;  /* 0x7fffff2e0000780c */ /* 0x000fe20003f46070 */
[----:B--2---:R-:W-:Y:S01]  /*183e0*/  VIADD R0, R242, 0xffffff8f ;  /* 0xffffff8ff2007836 */ /* 0x004fe20000000000 */
[----:B------:R-:W-:-:S04]  /*183f0*/  ISETP.GE.U32.AND P5, PT, R2, 0x7fffff2f, PT ;  /* 0x7fffff2f0200780c */ /* 0x000fc80003fa6070 */
[----:B------:R-:W2:Y:S01]  /*18400*/  LDC R4, c[0x0][0x230] ;  /* 0x00008c00ff047b82 */ /* 0x000ea20000000800 */
[----:B------:R-:W-:Y:S01]  /*18410*/  VIADD R2, R11, 0xffffffac ;  /* 0xffffffac0b027836 */ /* 0x000fe20000000000 */
[----:B------:R-:W-:Y:S04]  /*18420*/  LDGSTS.E [R249+-0x3c000], desc[UR52][R106.64], !P0 ;  /* 0xc40000006af97fae */ /* 0x000fe8000c121874 */
[----:B------:R-:W-:Y:S02]  /*18430*/  LDGSTS.E [R249+-0x3bffc], desc[UR52][R108.64], !P6 ;  /* 0xc40040006cf97fae */ /* 0x000fe4000f121874 */
[----:B------:R-:W3:Y:S01]  /*18440*/  LDC R11, c[0x0][0x230] ;  /* 0x00008c00ff0b7b82 */ /* 0x000ee20000000800 */
[----:B------:R-:W-:Y:S01]  /*18450*/  ISETP.GE.U32.AND P6, PT, R0, 0x7fffff10, PT ;  /* 0x7fffff100000780c */ /* 0x000fe20003fc6070 */
[----:B------:R-:W-:Y:S01]  /*18460*/  VIADD R0, R9, 0xffffff8e ;  /* 0xffffff8e09007836 */ /* 0x000fe20000000000 */
[----:B------:R-:W-:Y:S04]  /*18470*/  LDGSTS.E [R249+-0x3bff8], desc[UR52][R122.64], !P1 ;  /* 0xc40080007af97fae */ /* 0x000fe8000c921874 */
[----:B------:R-:W4:Y:S01]  /*18480*/  LDL.LU.64 R222, [R1+0x1820] ;  /* 0x0018200001de7983 */ /* 0x000f220000300a00 */
[----:B------:R-:W3:Y:S01]  /*18490*/  LDC R243, c[0x0][0x230] ;  /* 0x00008c00fff37b82 */ /* 0x000ee20000000800 */
[----:B------:R-:W-:Y:S01]  /*184a0*/  ISETP.GE.U32.AND P1, PT, R0, 0x7fffff0f, PT ;  /* 0x7fffff0f0000780c */ /* 0x000fe20003f26070 */
[----:B------:R-:W-:Y:S01]  /*184b0*/  VIADD R0, R10, 0xffffff8c ;  /* 0xffffff8c0a007836 */ /* 0x000fe20000000000 */
[----:B------:R-:W-:Y:S01]  /*184c0*/  ISETP.GE.U32.AND P0, PT, R2, 0x7fffff2d, PT ;  /* 0x7fffff2d0200780c */ /* 0x000fe20003f06070 */
[----:B------:R-:W-:Y:S04]  /*184d0*/  LDGSTS.E [R249+-0x3bff4], desc[UR52][R112.64], !P4 ;  /* 0xc400c00070f97fae */ /* 0x000fe8000e121874 */
[----:B------:R-:W3:Y:S01]  /*184e0*/  LDC R244, c[0x0][0x230] ;  /* 0x00008c00fff47b82 */ /* 0x000ee20000000800 */
[----:B-1----:R-:W-:Y:S01]  /*184f0*/  IADD3 R2, R8, -0x73, RZ ;  /* 0xffffff8d08027810 */ /* 0x002fe20007ffe0ff */
[----:B------:R-:W-:Y:S04]  /*18500*/  LDGSTS.E [R249+-0x38000], desc[UR52][R124.64], !P3 ;  /* 0xc80000007cf97fae */ /* 0x000fe8000d921874 */
[----:B------:R-:W4:Y:S02]  /*18510*/  LDL.LU.64 R236, [R1+0x1818] ;  /* 0x0018180001ec7983 */ /* 0x000f240000300a00 */
[----:B------:R-:W1:Y:S01]  /*18520*/  LDC R10, c[0x0][0x230] ;  /* 0x00008c00ff0a7b82 */ /* 0x000e620000000800 */
[----:B------:R-:W-:Y:S01]  /*18530*/  ISETP.GE.U32.AND P3, PT, R0, 0x7fffff0d, PT ;  /* 0x7fffff0d0000780c */ /* 0x000fe20003f66070 */
[----:B--2---:R-:W-:Y:S01]  /*18540*/  VIADD R0, R4, 0xffffffea ;  /* 0xffffffea04007836 */ /* 0x004fe20000000000 */
[----:B------:R-:W-:Y:S05]  /*18550*/  LDGSTS.E [R249+-0x37ffc], desc[UR52][R116.64], !P5 ;  /* 0xc800400074f97fae */ /* 0x000fea000e921874 */
[----:B------:R-:W2:Y:S01]  /*18560*/  LDC R8, c[0x0][0x230] ;  /* 0x00008c00ff087b82 */ /* 0x000ea20000000800 */
[----:B------:R-:W-:Y:S01]  /*18570*/  LDGSTS.E [R249+-0x37ff8], desc[UR52][R150.64], !P2 ;  /* 0xc800800096f97fae */ /* 0x000fe2000d121874 */
[----:B------:R-:W-:Y:S01]  /*18580*/  ISETP.GE.U32.AND P2, PT, R0, 0x7fffff6b, PT ;  /* 0x7fffff6b0000780c */ /* 0x000fe20003f46070 */
[----:B---3--:R-:W-:Y:S01]  /*18590*/  VIADD R0, R11, 0xffffffe9 ;  /* 0xffffffe90b007836 */ /* 0x008fe20000000000 */
[----:B------:R-:W-:Y:S01]  /*185a0*/  ISETP.GE.U32.AND P4, PT, R2, 0x7fffff0e, PT ;  /* 0x7fffff0e0200780c */ /* 0x000fe20003f86070 */
[----:B------:R-:W-:Y:S03]  /*185b0*/  LDGSTS.E [R249+-0x37ff4], desc[UR52][R118.64], !P0 ;  /* 0xc800c00076f97fae */ /* 0x000fe6000c121874 */
[----:B------:R-:W3:Y:S01]  /*185c0*/  LDC R242, c[0x0][0x230] ;  /* 0x00008c00fff27b82 */ /* 0x000ee20000000800 */
[----:B------:R-:W-:Y:S01]  /*185d0*/  ISETP.GE.U32.AND P0, PT, R0, 0x7fffff6a, PT ;  /* 0x7fffff6a0000780c */ /* 0x000fe20003f06070 */
[----:B------:R-:W-:Y:S01]  /*185e0*/  LDGSTS.E [R249+-0x34000], desc[UR52][R120.64], !P6 ;  /* 0xcc00000078f97fae */ /* 0x000fe2000f121874 */
[----:B------:R-:W-:Y:S01]  /*185f0*/  IADD3 R0, R243, -0x35, RZ ;  /* 0xffffffcbf3007810 */ /* 0x000fe20007ffe0ff */
[----:B------:R-:W-:-:S02]  /*18600*/  VIADD R2, R244, 0xffffffeb ;  /* 0xffffffebf4027836 */ /* 0x000fc40000000000 */
[----:B------:R-:W-:Y:S02]  /*18610*/  LDGSTS.E [R249+-0x33ffc], desc[UR52][R132.64], !P1 ;  /* 0xcc00400084f97fae */ /* 0x000fe4000c921874 */
[----:B------:R-:W3:Y:S01]  /*18620*/  LDC R4, c[0x0][0x230] ;  /* 0x00008c00ff047b82 */ /* 0x000ee20000000800 */
[----:B------:R-:W-:Y:S01]  /*18630*/  ISETP.GE.U32.AND P1, PT, R0, 0x7fffff4c, PT ;  /* 0x7fffff4c0000780c */ /* 0x000fe20003f26070 */
[----:B-1----:R-:W-:Y:S01]  /*18640*/  VIADD R0, R10, 0xffffffc9 ;  /* 0xffffffc90a007836 */ /* 0x002fe20000000000 */
[----:B------:R-:W-:Y:S01]  /*18650*/  LDGSTS.E [R249+-0x33ff8], desc[UR52][R128.64], !P4 ;  /* 0xcc00800080f97fae */ /* 0x000fe2000e121874 */
[----:B------:R-:W-:-:S03]  /*18660*/  ISETP.GE.U32.AND P5, PT, R2, 0x7fffff6c, PT ;  /* 0x7fffff6c0200780c */ /* 0x000fc60003fa6070 */
[----:B------:R-:W-:Y:S01]  /*18670*/  LDGSTS.E [R249+-0x33ff4], desc[UR52][R134.64], !P3 ;  /* 0xcc00c00086f97fae */ /* 0x000fe2000d921874 */
[----:B------:R-:W1:Y:S01]  /*18680*/  LDC R9, c[0x0][0x230] ;  /* 0x00008c00ff097b82 */ /* 0x000e620000000800 */
[----:B------:R-:W-:Y:S01]  /*18690*/  ISETP.GE.U32.AND P3, PT, R0, 0x7fffff4a, PT ;  /* 0x7fffff4a0000780c */ /* 0x000fe20003f66070 */
[----:B--2---:R-:W-:Y:S01]  /*186a0*/  VIADD R0, R8, 0xffffffc8 ;  /* 0xffffffc808007836 */ /* 0x004fe20000000000 */
[----:B------:R-:W2:Y:S04]  /*186b0*/  LDL.LU.64 R234, [R1+0x1810] ;  /* 0x0018100001ea7983 */ /* 0x000ea80000300a00 */
[----:B------:R-:W4:Y:S01]  /*186c0*/  LDL.LU.64 R216, [R1+0x1808] ;  /* 0x0018080001d87983 */ /* 0x000f220000300a00 */
[----:B------:R-:W1:Y:S01]  /*186d0*/  LDC R243, c[0x0][0x230] ;  /* 0x00008c00fff37b82 */ /* 0x000e620000000800 */
[----:B---3--:R-:W-:-:S02]  /*186e0*/  VIADD R2, R242, 0xffffffe8 ;  /* 0xffffffe8f2027836 */ /* 0x008fc40000000000 */
[----:B------:R-:W-:Y:S05]  /*186f0*/  LDGSTS.E [R248+-0x40000], desc[UR52][R226.64], !P5 ;  /* 0xc0000000e2f87fae */ /* 0x000fea000e921874 */
[----:B------:R-:W3:Y:S01]  /*18700*/  LDC R8, c[0x0][0x230] ;  /* 0x00008c00ff087b82 */ /* 0x000ee20000000800 */
[----:B------:R-:W-:Y:S01]  /*18710*/  ISETP.GE.U32.AND P6, PT, R2, 0x7fffff69, PT ;  /* 0x7fffff690200780c */ /* 0x000fe20003fc6070 */
[----:B------:R-:W-:Y:S06]  /*18720*/  LDGSTS.E [R248+-0x3fffc], desc[UR52][R224.64], !P2 ;  /* 0xc0004000e0f87fae */ /* 0x000fec000d121874 */
[----:B------:R-:W3:Y:S01]  /*18730*/  LDC R244, c[0x0][0x230] ;  /* 0x00008c00fff47b82 */ /* 0x000ee20000000800 */
[----:B------:R-:W-:Y:S01]  /*18740*/  ISETP.GE.U32.AND P5, PT, R0, 0x7fffff49, PT ;  /* 0x7fffff490000780c */ /* 0x000fe20003fa6070 */
[----:B------:R-:W-:Y:S01]  /*18750*/  VIADD R0, R4, 0xffffffaa ;  /* 0xffffffaa04007836 */ /* 0x000fe20000000000 */
[----:B------:R-:W-:Y:S01]  /*18760*/  LDGSTS.E [R248+-0x3fff8], desc[UR52][R238.64], !P0 ;  /* 0xc0008000eef87fae */ /* 0x000fe2000c121874 */
[----:B-1----:R-:W-:-:S04]  /*18770*/  VIADD R2, R9, 0xffffffca ;  /* 0xffffffca09027836 */ /* 0x002fc80000000000 */
[----:B------:R-:W1:Y:S01]  /*18780*/  LDC R11, c[0x0][0x230] ;  /* 0x00008c00ff0b7b82 */ /* 0x000e620000000800 */
[----:B------:R-:W-:Y:S01]  /*18790*/  ISETP.GE.U32.AND P0, PT, R0, 0x7fffff2b, PT ;  /* 0x7fffff2b0000780c */ /* 0x000fe20003f06070 */
[----:B------:R-:W-:Y:S01]  /*187a0*/  VIADD R0, R243, 0xffffffa8 ;  /* 0xffffffa8f3007836 */ /* 0x000fe20000000000 */
[----:B------:R-:W-:Y:S01]  /*187b0*/  LDGSTS.E [R248+-0x3fff4], desc[UR52][R240.64], !P6 ;  /* 0xc000c000f0f87fae */ /* 0x000fe2000f121874 */
[----:B------:R-:W-:-:S03]  /*187c0*/  ISETP.GE.U32.AND P4, PT, R2, 0x7fffff4b, PT ;  /* 0x7fffff4b0200780c */ /* 0x000fc60003f86070 */
[----:B------:R-:W-:Y:S01]  /*187d0*/  LDGSTS.E [R248+-0x3c000], desc[UR52][R144.64], !P1 ;  /* 0xc400000090f87fae */ /* 0x000fe2000c921874 */
[----:B------:R-:W1:Y:S01]  /*187e0*/  LDC R242, c[0x0][0x230] ;  /* 0x00008c00fff27b82 */ /* 0x000e620000000800 */
[----:B------:R-:W-:Y:S01]  /*187f0*/  ISETP.GE.U32.AND P1, PT, R0, 0x7fffff29, PT ;  /* 0x7fffff290000780c */ /* 0x000fe20003f26070 */
[----:B---3--:R-:W-:Y:S01]  /*18800*/  VIADD R0, R8, 0xffffff8b ;  /* 0xffffff8b08007836 */ /* 0x008fe20000000000 */
[----:B------:R-:W3:Y:S04]  /*18810*/  LDL.LU.64 R226, [R1+0x1800] ;  /* 0x0018000001e27983 */ /* 0x000ee80000300a00 */
[----:B------:R-:W3:Y:S01]  /*18820*/  LDL.LU.64 R224, [R1+0x17f8] ;  /* 0x0017f80001e07983 */ /* 0x000ee20000300a00 */
[----:B------:R-:W1:Y:S01]  /*18830*/  LDC R9, c[0x0][0x230] ;  /* 0x00008c00ff097b82 */ /* 0x000e620000000800 */
[----:B------:R-:W-:-:S02]  /*18840*/  VIADD R2, R244, 0xffffffab ;  /* 0xffffffabf4027836 */ /* 0x000fc40000000000 */
[----:B------:R-:W-:Y:S05]  /*18850*/  LDGSTS.E [R248+-0x3bffc], desc[UR52][R136.64], !P4 ;  /* 0xc400400088f87fae */ /* 0x000fea000e121874 */
[----:B------:R-:W1:Y:S01]  /*18860*/  LDC R8, c[0x0][0x230] ;  /* 0x00008c00ff087b82 */ /* 0x000e620000000800 */
[----:B------:R-:W-:Y:S01]  /*18870*/  ISETP.GE.U32.AND P2, PT, R2, 0x7fffff2c, PT ;  /* 0x7fffff2c0200780c */ /* 0x000fe20003f46070 */
[----:B------:R-:W-:Y:S06]  /*18880*/  LDGSTS.E [R248+-0x3bff8], desc[UR52][R146.64], !P3 ;  /* 0xc400800092f87fae */ /* 0x000fec000d921874 */
[----:B------:R-:W1:Y:S01]  /*18890*/  LDC R10, c[0x0][0x230] ;  /* 0x00008c00ff0a7b82 */ /* 0x000e620000000800 */
[----:B------:R-:W-:Y:S01]  /*188a0*/  ISETP.GE.U32.AND P4, PT, R0, 0x7fffff0c, PT ;  /* 0x7fffff0c0000780c */ /* 0x000fe20003f86070 */
[----:B-1----:R-:W-:Y:S01]  /*188b0*/  VIADD R0, R11, 0xffffff89 ;  /* 0xffffff890b007836 */ /* 0x002fe20000000000 */
[----:B------:R-:W-:Y:S05]  /*188c0*/  LDGSTS.E [R248+-0x3bff4], desc[UR52][R138.64], !P5 ;  /* 0xc400c0008af87fae */ /* 0x000fea000e921874 */
[----:B------:R-:W1:Y:S01]  /*188d0*/  LDC R243, c[0x0][0x230] ;  /* 0x00008c00fff37b82 */ /* 0x000e620000000800 */
[----:B------:R-:W-:Y:S01]  /*188e0*/  ISETP.GE.U32.AND P5, PT, R0, 0x7fffff0a, PT ;  /* 0x7fffff0a0000780c */ /* 0x000fe20003fa6070 */
[----:B------:R-:W-:Y:S01]  /*188f0*/  VIADD R0, R9, 0xffffff88 ;  /* 0xffffff8809007836 */ /* 0x000fe20000000000 */
[----:B------:R-:W-:Y:S01]  /*18900*/  IADD3 R2, R242, -0x57, RZ ;  /* 0xffffffa9f2027810 */ /* 0x000fe20007ffe0ff */
[----:B------:R-:W-:Y:S04]  /*18910*/  LDGSTS.E [R248+-0x38000], desc[UR52][R168.64], !P2 ;  /* 0xc8000000a8f87fae */ /* 0x000fe8000d121874 */
[----:B------:R-:W1:Y:S01]  /*18920*/  LDC R244, c[0x0][0x230] ;  /* 0x00008c00fff47b82 */ /* 0x000e620000000800 */
[----:B------:R-:W-:Y:S01]  /*18930*/  ISETP.GE.U32.AND P6, PT, R2, 0x7fffff2a, PT ;  /* 0x7fffff2a0200780c */ /* 0x000fe20003fc6070 */
[----:B------:R-:W-:Y:S01]  /*18940*/  LDGSTS.E [R248+-0x37ffc], desc[UR52][R140.64], !P0 ;  /* 0xc80040008cf87fae */ /* 0x000fe2000c121874 */
[----:B------:R-:W-:-:S03]  /*18950*/  ISETP.GE.U32.AND P2, PT, R0, 0x7fffff09, PT ;  /* 0x7fffff090000780c */ /* 0x000fc60003f46070 */
[----:B------:R-:W3:Y:S02]  /*18960*/  LDL.LU.64 R238, [R1+0x17f0] ;  /* 0x0017f00001ee7983 */ /* 0x000ee40000300a00 */
[----:B------:R-:W1:Y:S01]  /*18970*/  LDC R11, c[0x0][0x230] ;  /* 0x00008c00ff0b7b82 */ /* 0x000e620000000800 */
[----:B------:R-:W-:Y:S01]  /*18980*/  VIADD R0, R8, 0xffffffe6 ;  /* 0xffffffe608007836 */ /* 0x000fe20000000000 */
[----:B------:R-:W3:Y:S01]  /*18990*/  LDL.LU.64 R240, [R1+0x17e8] ;  /* 0x0017e80001f07983 */ /* 0x000ee20000300a00 */
[----:B------:R-:W-:-:S03]  /*189a0*/  VIADD R2, R10, 0xffffff8a ;  /* 0xffffff8a0a027836 */ /* 0x000fc60000000000 */
[----:B------:R-:W-:Y:S02]  /*189b0*/  LDGSTS.E [R248+-0x37ff8], desc[UR52][R142.64], !P6 ;  /* 0xc80080008ef87fae */ /* 0x000fe4000f121874 */
        /* <DEDUP_REMOVED lines=13> */
[----:B------:R-:W-:Y:S01]  /*18a90*/  LDGSTS.E [R248+-0x33ff8], desc[UR52][R152.64], !P5 ;  /* 0xcc00800098f87fae */ /* 0x000fe2000e921874 */
[----:B------:R-:W-:-:S06]  /*18aa0*/  ISETP.GE.U32.AND P5, PT, R0, 0x7fffff47, PT ;  /* 0x7fffff470000780c */ /* 0x000fcc0003fa6070 */
[----:B------:R-:W1:Y:S01]  /*18ab0*/  LDC R244, c[0x0][0x230] ;  /* 0x00008c00fff47b82 */ /* 0x000e620000000800 */
[----:B------:R-:W-:Y:S01]  /*18ac0*/  IADD3 R0, R8, -0x3b, RZ ;  /* 0xffffffc508007810 */ /* 0x000fe20007ffe0ff */
[----:B------:R-:W-:Y:S06]  /*18ad0*/  LDGSTS.E [R248+-0x33ff4], desc[UR52][R166.64], !P2 ;  /* 0xcc00c000a6f87fae */ /* 0x000fec000d121874 */
[----:B------:R-:W1:Y:S01]  /*18ae0*/  LDC R9, c[0x0][0x230] ;  /* 0x00008c00ff097b82 */ /* 0x000e620000000800 */
[----:B------:R-:W-:Y:S01]  /*18af0*/  ISETP.GE.U32.AND P0, PT, R2, 0x7fffff68, PT ;  /* 0x7fffff680200780c */ /* 0x000fe20003f06070 */
[----:B------:R-:W-:-:S06]  /*18b00*/  VIADD R2, R242, 0xffffffe5 ;  /* 0xffffffe5f2027836 */ /* 0x000fcc0000000000 */
[----:B------:R-:W2:Y:S01]  /*18b10*/  LDC R8, c[0x0][0x230] ;  /* 0x00008c00ff087b82 */ /* 0x000ea20000000800 */
[----:B------:R-:W-:Y:S02]  /*18b20*/  ISETP.GE.U32.AND P1, PT, R2, 0x7fffff66, PT ;  /* 0x7fffff660200780c */ /* 0x000fe40003f26070 */
[----:B------:R-:W-:Y:S01]  /*18b30*/  ISETP.GE.U32.AND P2, PT, R0, 0x7fffff46, PT ;  /* 0x7fffff460000780c */ /* 0x000fe20003f46070 */
[----:B-1----:R-:W-:-:S04]  /*18b40*/  VIADD R0, R4, 0xffffffa7 ;  /* 0xffffffa704007836 */ /* 0x002fc80000000000 */
[----:B------:R-:W1:Y:S01]  /*18b50*/  LDC R243, c[0x0][0x230] ;  /* 0x00008c00fff37b82 */ /* 0x000e620000000800 */
[----:B------:R-:W-:Y:S01]  /*18b60*/  VIADD R2, R10, 0xffffffc7 ;  /* 0xffffffc70a027836 */ /* 0x000fe20000000000 */
[----:B------:R-:W-:Y:S04]  /*18b70*/  LDGSTS.E [R247+-0x40000], desc[UR52][R220.64], !P0 ;  /* 0xc0000000dcf77fae */ /* 0x000fe8000c121874 */
[----:B------:R-:W-:Y:S02]  /*18b80*/  LDGSTS.E [R247+-0x3fffc], desc[UR52][R232.64], !P6 ;  /* 0xc0004000e8f77fae */ /* 0x000fe4000f121874 */
[----:B------:R-:W1:Y:S01]  /*18b90*/  LDC R242, c[0x0][0x230] ;  /* 0x00008c00fff27b82 */ /* 0x000e620000000800 */
[----:B------:R-:W-:Y:S01]  /*18ba0*/  ISETP.GE.U32.AND P6, PT, R0, 0x7fffff28, PT ;  /* 0x7fffff280000780c */ /* 0x000fe20003fc6070 */
[----:B------:R-:W-:Y:S01]  /*18bb0*/  VIADD R0, R244, 0xffffffa5 ;  /* 0xffffffa5f4007836 */ /* 0x000fe20000000000 */
[----:B------:R-:W-:Y:S01]  /*18bc0*/  ISETP.GE.U32.AND P3, PT, R2, 0x7fffff48, PT ;  /* 0x7fffff480200780c */ /* 0x000fe20003f66070 */
[----:B------:R-:W-:Y:S01]  /*18bd0*/  VIADD R2, R9, 0xffffffc4 ;  /* 0xffffffc409027836 */ /* 0x000fe20000000000 */
[----:B------:R-:W-:Y:S03]  /*18be0*/  LDGSTS.E [R247+-0x3fff8], desc[UR52][R212.64], !P1 ;  /* 0xc0008000d4f77fae */ /* 0x000fe6000c921874 */
[----:B------:R-:W4:Y:S01]  /*18bf0*/  LDC R10, c[0x0][0x230] ;  /* 0x00008c00ff0a7b82 */ /* 0x000f220000000800 */
[----:B------:R-:W-:Y:S01]  /*18c00*/  LDGSTS.E [R247+-0x3fff4], desc[UR52][R218.64], !P4 ;  /* 0xc000c000daf77fae */ /* 0x000fe2000e121874 */
[----:B------:R-:W-:Y:S01]  /*18c10*/  ISETP.GE.U32.AND P4, PT, R0, 0x7fffff26, PT ;  /* 0x7fffff260000780c */ /* 0x000fe20003f86070 */
[----:B--2---:R-:W-:-:S02]  /*18c20*/  VIADD R0, R8, 0xffffffa4 ;  /* 0xffffffa408007836 */ /* 0x004fc40000000000 */
[----:B------:R-:W2:Y:S03]  /*18c30*/  LDL.LU.64 R220, [R1+0x17e0] ;  /* 0x0017e00001dc7983 */ /* 0x000ea60000300a00 */
[----:B------:R-:W4:Y:S08]  /*18c40*/  LDC R11, c[0x0][0x230] ;  /* 0x00008c00ff0b7b82 */ /* 0x000f300000000800 */
[----:B------:R-:W4:Y:S01]  /*18c50*/  LDC R9, c[0x0][0x230] ;  /* 0x00008c00ff097b82 */ /* 0x000f220000000800 */
[----:B------:R-:W-:Y:S01]  /*18c60*/  ISETP.GE.U32.AND P0, PT, R2, 0x7fffff45, PT ;  /* 0x7fffff450200780c */ /* 0x000fe20003f06070 */
[----:B------:R-:W-:Y:S06]  /*18c70*/  LDGSTS.E [R247+-0x3c000], desc[UR52][R174.64], !P3 ;  /* 0xc4000000aef77fae */ /* 0x000fec000d921874 */
[----:B------:R-:W4:Y:S01]  /*18c80*/  LDC R8, c[0x0][0x230] ;  /* 0x00008c00ff087b82 */ /* 0x000f220000000800 */
[----:B-1----:R-:W-:Y:S01]  /*18c90*/  VIADD R2, R243, 0xffffffa6 ;  /* 0xffffffa6f3027836 */ /* 0x002fe20000000000 */
[----:B------:R-:W-:Y:S01]  /*18ca0*/  ISETP.GE.U32.AND P3, PT, R0, 0x7fffff25, PT ;  /* 0x7fffff250000780c */ /* 0x000fe20003f66070 */
[----:B------:R-:W-:Y:S01]  /*18cb0*/  VIADD R0, R242, 0xffffff86 ;  /* 0xffffff86f2007836 */ /* 0x000fe20000000000 */
[----:B------:R-:W-:Y:S04]  /*18cc0*/  LDGSTS.E [R247+-0x3bffc], desc[UR52][R158.64], !P5 ;  /* 0xc40040009ef77fae */ /* 0x000fe8000e921874 */
[----:B------:R-:W1:Y:S01]  /*18cd0*/  LDC R4, c[0x0][0x230] ;  /* 0x00008c00ff047b82 */ /* 0x000e620000000800 */
[----:B------:R-:W-:Y:S01]  /*18ce0*/  ISETP.GE.U32.AND P1, PT, R2, 0x7fffff27, PT ;  /* 0x7fffff270200780c */ /* 0x000fe20003f26070 */
[----:B------:R-:W-:Y:S01]  /*18cf0*/  LDGSTS.E [R247+-0x3bff8], desc[UR52][R186.64], !P2 ;  /* 0xc4008000baf77fae */ /* 0x000fe2000d121874 */
[----:B----4-:R-:W-:-:S05]  /*18d00*/  IADD3 R2, R10, -0x79, RZ ;  /* 0xffffff870a027810 */ /* 0x010fca0007ffe0ff */
[----:B------:R-:W4:Y:S01]  /*18d10*/  LDC R244, c[0x0][0x230] ;  /* 0x00008c00fff47b82 */ /* 0x000f220000000800 */
[----:B------:R-:W-:Y:S01]  /*18d20*/  ISETP.GE.U32.AND P2, PT, R0, 0x7fffff07, PT ;  /* 0x7fffff070000780c */ /* 0x000fe20003f46070 */
[----:B------:R-:W-:Y:S01]  /*18d30*/  VIADD R0, R11, 0xffffff84 ;  /* 0xffffff840b007836 */ /* 0x000fe20000000000 */
[----:B------:R-:W-:Y:S01]  /*18d40*/  ISETP.GE.U32.AND P5, PT, R2, 0x7fffff08, PT ;  /* 0x7fffff080200780c */ /* 0x000fe20003fa6070 */
[----:B------:R-:W3:Y:S04]  /*18d50*/  LDL.LU.64 R232, [R1+0x17d8] ;  /* 0x0017d80001e87983 */ /* 0x000ee80000300a00 */
[----:B------:R-:W4:Y:S01]  /*18d60*/  LDC R242, c[0x0][0x230] ;  /* 0x00008c00fff27b82 */ /* 0x000f220000000800 */
[----:B------:R-:W-:Y:S01]  /*18d70*/  VIADD R2, R9, 0xffffff85 ;  /* 0xffffff8509027836 */ /* 0x000fe20000000000 */
[----:B------:R-:W-:Y:S04]  /*18d80*/  LDGSTS.E [R247+-0x3bff4], desc[UR52][R160.64], !P0 ;  /* 0xc400c000a0f77fae */ /* 0x000fe8000c121874 */
[----:B------:R-:W-:Y:S02]  /*18d90*/  LDGSTS.E [R247+-0x38000], desc[UR52][R162.64], !P6 ;  /* 0xc8000000a2f77fae */ /* 0x000fe4000f121874 */
[----:B------:R-:W4:Y:S01]  /*18da0*/  LDC R10, c[0x0][0x230] ;  /* 0x00008c00ff0a7b82 */ /* 0x000f220000000800 */
[----:B------:R-:W-:Y:S01]  /*18db0*/  ISETP.GE.U32.AND P6, PT, R0, 0x7fffff05, PT ;  /* 0x7fffff050000780c */ /* 0x000fe20003fc6070 */
[----:B------:R-:W-:Y:S01]  /*18dc0*/  VIADD R0, R8, 0xffffffe3 ;  /* 0xffffffe308007836 */ /* 0x000fe20000000000 */
[----:B------:R-:W-:Y:S04]  /*18dd0*/  LDGSTS.E [R247+-0x37ffc], desc[UR52][R190.64], !P1 ;  /* 0xc8004000bef77fae */ /* 0x000fe8000c921874 */
[----:B------:R-:W2:Y:S01]  /*18de0*/  LDL.LU.64 R212, [R1+0x17d0] ;  /* 0x0017d00001d47983 */ /* 0x000ea20000300a00 */
[----:B------:R-:W4:Y:S01]  /*18df0*/  LDC R9, c[0x0][0x230] ;  /* 0x00008c00ff097b82 */ /* 0x000f220000000800 */
[----:B------:R-:W-:-:S07]  /*18e00*/  ISETP.GE.U32.AND P1, PT, R0, 0x7fffff64, PT ;  /* 0x7fffff640000780c */ /* 0x000fce0003f26070 */
[----:B------:R-:W4:Y:S01]  /*18e10*/  LDC R8, c[0x0][0x230] ;  /* 0x00008c00ff087b82 */ /* 0x000f220000000800 */
[----:B-1----:R-:W-:Y:S01]  /*18e20*/  IADD3 R0, R4, -0x1f, RZ ;  /* 0xffffffe104007810 */ /* 0x002fe20007ffe0ff */
[----:B------:R-:W-:Y:S06]  /*18e30*/  LDGSTS.E [R247+-0x37ff8], desc[UR52][R164.64], !P4 ;  /* 0xc8008000a4f77fae */ /* 0x000fec000e121874 */
[----:B------:R-:W1:Y:S01]  /*18e40*/  LDC R243, c[0x0][0x230] ;  /* 0x00008c00fff37b82 */ /* 0x000e620000000800 */
[----:B------:R-:W-:Y:S01]  /*18e50*/  ISETP.GE.U32.AND P0, PT, R2, 0x7fffff06, PT ;  /* 0x7fffff060200780c */ /* 0x000fe20003f06070 */
[----:B------:R-:W-:Y:S01]  /*18e60*/  LDGSTS.E [R247+-0x37ff4], desc[UR52][R178.64], !P3 ;  /* 0xc800c000b2f77fae */ /* 0x000fe2000d921874 */
[----:B----4-:R-:W-:-:S03]  /*18e70*/  VIADD R2, R244, 0xffffffe2 ;  /* 0xffffffe2f4027836 */ /* 0x010fc60000000000 */
[----:B------:R-:W4:Y:S02]  /*18e80*/  LDL.LU.64 R218, [R1+0x17c8] ;  /* 0x0017c80001da7983 */ /* 0x000f240000300a00 */
[----:B------:R-:W1:Y:S01]  /*18e90*/  LDC R4, c[0x0][0x230] ;  /* 0x00008c00ff047b82 */ /* 0x000e620000000800 */
[----:B------:R-:W-:Y:S01]  /*18ea0*/  ISETP.GE.U32.AND P3, PT, R0, 0x7fffff62, PT ;  /* 0x7fffff620000780c */ /* 0x000fe20003f66070 */
[----:B------:R-:W-:Y:S01]  /*18eb0*/  VIADD R0, R242, 0xffffffc3 ;  /* 0xffffffc3f2007836 */ /* 0x000fe20000000000 */
[----:B------:R-:W-:Y:S01]  /*18ec0*/  LDGSTS.E [R247+-0x34000], desc[UR52][R170.64], !P5 ;  /* 0xcc000000aaf77fae */ /* 0x000fe2000e921874 */
[----:B------:R-:W-:-:S04]  /*18ed0*/  ISETP.GE.U32.AND P4, PT, R2, 0x7fffff63, PT ;  /* 0x7fffff630200780c */ /* 0x000fc80003f86070 */
[----:B------:R-:W1:Y:S01]  /*18ee0*/  LDC R11, c[0x0][0x230] ;  /* 0x00008c00ff0b7b82 */ /* 0x000e620000000800 */
[----:B------:R-:W-:Y:S01]  /*18ef0*/  LDGSTS.E [R247+-0x33ffc], desc[UR52][R180.64], !P2 ;  /* 0xcc004000b4f77fae */ /* 0x000fe2000d121874 */
[----:B------:R-:W-:Y:S01]  /*18f00*/  VIADD R2, R10, 0xffffffe0 ;  /* 0xffffffe00a027836 */ /* 0x000fe20000000000 */
[----:B------:R-:W-:Y:S01]  /*18f10*/  ISETP.GE.U32.AND P2, PT, R0, 0x7fffff44, PT ;  /* 0x7fffff440000780c */ /* 0x000fe20003f46070 */
[----:B------:R-:W-:Y:S01]  /*18f20*/  VIADD R0, R9, 0xffffffc2 ;  /* 0xffffffc209007836 */ /* 0x000fe20000000000 */
[----:B------:R-:W-:Y:S03]  /*18f30*/  LDGSTS.E [R247+-0x33ff8], desc[UR52][R176.64], !P0 ;  /* 0xcc008000b0f77fae */ /* 0x000fe6000c121874 */
[----:B------:R-:W1:Y:S01]  /*18f40*/  LDC R10, c[0x0][0x230] ;  /* 0x00008c00ff0a7b82 */ /* 0x000e620000000800 */
[----:B------:R-:W-:Y:S01]  /*18f50*/  ISETP.GE.U32.AND P5, PT, R2, 0x7fffff61, PT ;  /* 0x7fffff610200780c */ /* 0x000fe20003fa6070 */
[----:B------:R-:W-:Y:S01]  /*18f60*/  VIADD R2, R8, 0xffffffc1 ;  /* 0xffffffc108027836 */ /* 0x000fe20000000000 */
[----:B------:R-:W-:Y:S01]  /*18f70*/  ISETP.GE.U32.AND P0, PT, R0, 0x7fffff43, PT ;  /* 0x7fffff430000780c */ /* 0x000fe20003f06070 */
[----:B-1----:R-:W-:Y:S01]  /*18f80*/  VIADD R0, R243, 0xffffffc0 ;  /* 0xffffffc0f3007836 */ /* 0x002fe20000000000 */
[----:B------:R-:W-:Y:S03]  /*18f90*/  LDGSTS.E [R247+-0x33ff4], desc[UR52][R172.64], !P6 ;  /* 0xcc00c000acf77fae */ /* 0x000fe6000f121874 */
[----:B------:R-:W1:Y:S01]  /*18fa0*/  LDC R244, c[0x0][0x230] ;  /* 0x00008c00fff47b82 */ /* 0x000e620000000800 */
[----:B------:R-:W-:Y:S01]  /*18fb0*/  LDGSTS.E [R246+-0x40000], desc[UR52][R230.64], !P1 ;  /* 0xc0000000e6f67fae */ /* 0x000fe2000c921874 */
[----:B------:R-:W-:-:S06]  /*18fc0*/  ISETP.GE.U32.AND P1, PT, R0, 0x7fffff41, PT ;  /* 0x7fffff410000780c */ /* 0x000fcc0003f26070 */
[----:B------:R-:W1:Y:S01]  /*18fd0*/  LDC R8, c[0x0][0x230] ;  /* 0x00008c00ff087b82 */ /* 0x000e620000000800 */
[----:B------:R-:W-:Y:S01]  /*18fe0*/  VIADD R0, R4, 0xffffffa2 ;  /* 0xffffffa204007836 */ /* 0x000fe20000000000 */
[----:B------:R-:W-:Y:S04]  /*18ff0*/  LDGSTS.E [R246+-0x3fffc], desc[UR52][R214.64], !P4 ;  /* 0xc0004000d6f67fae */ /* 0x000fe8000e121874 */
[----:B------:R-:W-:Y:S02]  /*19000*/  LDGSTS.E [R246+-0x3fff8], desc[UR52][R188.64], !P3 ;  /* 0xc0008000bcf67fae */ /* 0x000fe4000d921874 */
[----:B------:R-:W1:Y:S01]  /*19010*/  LDC R9, c[0x0][0x230] ;  /* 0x00008c00ff097b82 */ /* 0x000e620000000800 */
[----:B------:R-:W-:-:S07]  /*19020*/  ISETP.GE.U32.AND P3, PT, R0, 0x7fffff23, PT ;  /* 0x7fffff230000780c */ /* 0x000fce0003f66070 */
[----:B------:R-:W1:Y:S01]  /*19030*/  LDC R243, c[0x0][0x230] ;  /* 0x00008c00fff37b82 */ /* 0x000e620000000800 */
[----:B------:R-:W-:-:S07]  /*19040*/  VIADD R0, R11, 0xffffffa0 ;  /* 0xffffffa00b007836 */ /* 0x000fce0000000000 */
[----:B------:R-:W1:Y:S01]  /*19050*/  LDC R242, c[0x0][0x230] ;  /* 0x00008c00fff27b82 */ /* 0x000e620000000800 */
[----:B------:R-:W-:Y:S01]  /*19060*/  ISETP.GE.U32.AND P6, PT, R2, 0x7fffff42, PT ;  /* 0x7fffff420200780c */ /* 0x000fe20003fc6070 */
[----:B------:R-:W-:Y:S04]  /*19070*/  LDGSTS.E [R246+-0x3fff4], desc[UR52][R182.64], !P5 ;  /* 0xc000c000b6f67fae */ /* 0x000fe8000e921874 */
[----:B------:R-:W-:Y:S01]  /*19080*/  LDGSTS.E [R246+-0x3c000], desc[UR52][R192.64], !P2 ;  /* 0xc4000000c0f67fae */ /* 0x000fe2000d121874 */
[----:B------:R-:W-:Y:S01]  /*19090*/  ISETP.GE.U32.AND P2, PT, R0, 0x7fffff21, PT ;  /* 0x7fffff210000780c */ /* 0x000fe20003f46070 */
[----:B------:R-:W-:Y:S01]  /*190a0*/  VIADD R0, R10, 0xffffff83 ;  /* 0xffffff830a007836 */ /* 0x000fe20000000000 */
[----:B-1----:R-:W-:Y:S01]  /*190b0*/  IADD3 R2, R244, -0x5d, RZ ;  /* 0xffffffa3f4027810 */ /* 0x002fe20007ffe0ff */
[----:B------:R-:W-:Y:S01]  /*190c0*/  LDGSTS.E [R246+-0x3bffc], desc[UR52][R16.64], !P0 ;  /* 0xc400400010f67fae */ /* 0x000fe2000c121874 */
[----:B------:R-:W1:Y:S02]  /*190d0*/  LDC R11, c[0x0][0x230] ;  /* 0x00008c00ff0b7b82 */ /* 0x000e640000000800 */
[----:B------:R-:W-:Y:S01]  /*190e0*/  ISETP.GE.U32.AND P0, PT, R0, 0x7fffff04, PT ;  /* 0x7fffff040000780c */ /* 0x000fe20003f06070 */
[----:B------:R-:W-:Y:S01]  /*190f0*/  VIADD R0, R8, 0xffffff82 ;  /* 0xffffff8208007836 */ /* 0x000fe20000000000 */
[----:B------:R-:W-:Y:S01]  /*19100*/  ISETP.GE.U32.AND P4, PT, R2, 0x7fffff24, PT ;  /* 0x7fffff240200780c */ /* 0x000fe20003f86070 */
[----:B------:R-:W-:Y:S01]  /*19110*/  LDGSTS.E [R246+-0x3bff8], desc[UR52][R184.64], !P6 ;  /* 0xc4008000b8f67fae */ /* 0x000fe2000f121874 */
[----:B------:R-:W-:Y:S01]  /*19120*/  IADD3 R8, R9, -0x80, RZ ;  /* 0xffffff8009087810 */ /* 0x000fe20007ffe0ff */
[----:B------:R-:W-:Y:S01]  /*19130*/  VIADD R4, R243, 0x7f ;  /* 0x0000007ff3047836 */ /* 0x000fe20000000000 */
[----:B------:R-:W1:Y:S01]  /*19140*/  LDC R244, c[0x0][0x230] ;  /* 0x00008c00fff47b82 */ /* 0x000e620000000800 */
[----:B------:R-:W-:Y:S01]  /*19150*/  LDGSTS.E [R246+-0x3bff4], desc[UR52][R200.64], !P1 ;  /* 0xc400c000c8f67fae */ /* 0x000fe2000c921874 */
[----:B------:R-:W-:-:S02]  /*19160*/  ISETP.GE.AND P6, PT, R5, R8, PT ;  /* 0x000000080500720c */ /* 0x000fc40003fc6270 */
[----:B------:R-:W-:Y:S01]  /*19170*/  ISETP.GE.U32.AND P1, PT, R0, 0x7fffff03, PT ;  /* 0x7fffff030000780c */ /* 0x000fe20003f26070 */
[----:B------:R-:W-:Y:S01]  /*19180*/  VIADD R2, R242, 0xffffffa1 ;  /* 0xffffffa1f2027836 */ /* 0x000fe20000000000 */
[----:B------:R-:W-:Y:S01]  /*19190*/  SEL R0, RZ, 0x4, P6 ;  /* 0x00000004ff007807 */ /* 0x000fe20003000000 */
[----:B------:R-:W3:Y:S01]  /*191a0*/  LDL.LU.64 R230, [R1+0x17c0] ;  /* 0x0017c00001e67983 */ /* 0x000ee20000300a00 */
[----:B------:R-:W-:Y:S01]  /*191b0*/  ISETP.GT.AND P6, PT, R4, 0x7f, PT ;  /* 0x0000007f0400780c */ /* 0x000fe20003fc4270 */
[----:B------:R-:W1:Y:S01]  /*191c0*/  LDC R242, c[0x0][0x230] ;  /* 0x00008c00fff27b82 */ /* 0x000e620000000800 */
[----:B------:R-:W-:Y:S01]  /*191d0*/  ISETP.GE.U32.AND P5, PT, R2, 0x7fffff22, PT ;  /* 0x7fffff220200780c */ /* 0x000fe20003fa6070 */
[----:B------:R-:W2:Y:S01]  /*191e0*/  LDL.LU.64 R214, [R1+0x17b8] ;  /* 0x0017b80001d67983 */ /* 0x000ea20000300a00 */
[----:B------:R-:W-:Y:S02]  /*191f0*/  SEL R2, RZ, 0x4, !P6 ;  /* 0x00000004ff027807 */ /* 0x000fe40007000000 */
[----:B------:R-:W-:Y:S01]  /*19200*/  ISETP.GT.AND P6, PT, R4, 0xff, PT ;  /* 0x000000ff0400780c */ /* 0x000fe20003fc4270 */
[----:B------:R-:W-:Y:S01]  /*19210*/  LDGSTS.E [R246+-0x38000], desc[UR52][R194.64], !P4 ;  /* 0xc8000000c2f67fae */ /* 0x000fe2000e121874 */
[----:B------:R-:W-:Y:S01]  /*19220*/  ISETP.GE.AND P4, PT, R5, UR4, PT ;  /* 0x0000000405007c0c */ /* 0x000fe2000bf86270 */
[----:B-1----:R-:W-:Y:S01]  /*19230*/  VIADD R9, R11, 0xffffff81 ;  /* 0xffffff810b097836 */ /* 0x002fe20000000000 */
[----:B------:R-:W1:Y:S01]  /*19240*/  LDC R10, c[0x0][0x230] ;  /* 0x00008c00ff0a7b82 */ /* 0x000e620000000800 */
[----:B------:R-:W4:Y:S04]  /*19250*/  LDL.64 R20, [R1+0x248] ;  /* 0x0002480001147983 */ /* 0x000f280000100a00 */
[----:B------:R-:W3:Y:S03]  /*19260*/  LDL.64 R4, [R1+0x208] ;  /* 0x0002080001047983 */ /* 0x000ee60000100a00 */
[----:B------:R-:W1:Y:S01]  /*19270*/  LDC R243, c[0x0][0x230] ;  /* 0x00008c00fff37b82 */ /* 0x000e620000000800 */
[----:B------:R-:W2:Y:S04]  /*19280*/  LDL.64 R22, [R1+0x1c8] ;  /* 0x0001c80001167983 */ /* 0x000ea80000100a00 */
[----:B------:R-:W2:Y:S01]  /*19290*/  LDL.64 R18, [R1+0x188] ;  /* 0x0001880001127983 */ /* 0x000ea20000100a00 */
[----:B------:R-:W-:-:S02]  /*192a0*/  SEL R2, R2, RZ, !P4 ;  /* 0x000000ff02027207 */ /* 0x000fc40006000000 */
[----:B------:R-:W-:Y:S01]  /*192b0*/  ISETP.GE.U32.AND P4, PT, R9, 0x7fffff02, PT ;  /* 0x7fffff020900780c */ /* 0x000fe20003f86070 */
[----:B------:R-:W2:Y:S01]  /*192c0*/  LDL.64 R54, [R1+0x148] ;  /* 0x0001480001367983 */ /* 0x000ea20000100a00 */
[----:B------:R-:W-:Y:S01]  /*192d0*/  SEL R0, R0, RZ, P6 ;  /* 0x000000ff00007207 */ /* 0x000fe20003000000 */
[----:B------:R-:W1:Y:S01]  /*192e0*/  LDC R11, c[0x0][0x230] ;  /* 0x00008c00ff0b7b82 */ /* 0x000e620000000800 */
[----:B------:R-:W-:Y:S01]  /*192f0*/  ISETP.NE.U32.AND P6, PT, R2, RZ, PT ;  /* 0x000000ff0200720c */ /* 0x000fe20003fc5070 */
[----:B------:R-:W2:Y:S01]  /*19300*/  LDL.64 R60, [R1+0x108] ;  /* 0x00010800013c7983 */ /* 0x000ea20000100a00 */
[----:B------:R-:W-:-:S03]  /*19310*/  VIADD R2, R242, 0xffffff7e ;  /* 0xffffff7ef2027836 */ /* 0x000fc60000000000 */
[----:B------:R-:W-:Y:S01]  /*19320*/  LDGSTS.E [R246+-0x37ffc], desc[UR52][R204.64], !P3 ;  /* 0xc8004000ccf67fae */ /* 0x000fe2000d921874 */
[----:B------:R-:W-:Y:S02]  /*19330*/  ISETP.GE.U32.AND P3, PT, R8, 0x7fffff01, PT ;  /* 0x7fffff010800780c */ /* 0x000fe40003f66070 */
[----:B------:R-:W1:Y:S01]  /*19340*/  LDC R8, c[0x0][0x230] ;  /* 0x00008c00ff087b82 */ /* 0x000e620000000800 */
[----:B------:R-:W2:Y:S04]  /*19350*/  LDL.64 R48, [R1+0x260] ;  /* 0x0002600001307983 */ /* 0x000ea80000100a00 */
[----:B------:R-:W-:Y:S04]  /*19360*/  LDGSTS.E [R246+-0x37ff8], desc[UR52][R202.64], !P5 ;  /* 0xc8008000caf67fae */ /* 0x000fe8000e921874 */
[----:B------:R-:W2:Y:S04]  /*19370*/  LDL.64 R46, [R1+0x2a0] ;  /* 0x0002a000012e7983 */ /* 0x000ea80000100a00 */
[----:B------:R-:W-:Y:S04]  /*19380*/  LDGSTS.E [R246+-0x37ff4], desc[UR52][R206.64], !P2 ;  /* 0xc800c000cef67fae */ /* 0x000fe8000d121874 */
[----:B------:R-:W2:Y:S04]  /*19390*/  LDL.64 R76, [R1+0x2e0] ;  /* 0x0002e000014c7983 */ /* 0x000ea80000100a00 */
[----:B------:R-:W-:Y:S01]  /*193a0*/  LDGSTS.E [R246+-0x34000], desc[UR52][R196.64], !P0 ;  /* 0xcc000000c4f67fae */ /* 0x000fe2000c121874 */
[----:B------:R-:W-:-:S03]  /*193b0*/  ISETP.GE.U32.AND P0, PT, R2, 0x7ffffeff, PT ;  /* 0x7ffffeff0200780c */ /* 0x000fc60003f06070 */
[----:B------:R-:W2:Y:S01]  /*193c0*/  LDL.64 R44, [R1+0x320] ;  /* 0x00032000012c7983 */ /* 0x000ea20000100a00 */
[----:B------:R-:W-:-:S03]  /*193d0*/  IADD3 R2, R244, -0x84, RZ ;  /* 0xffffff7cf4027810 */ /* 0x000fc60007ffe0ff */
[----:B------:R-:W2:Y:S04]  /*193e0*/  LDL.64 R52, [R1+0x360] ;  /* 0x0003600001347983 */ /* 0x000ea80000100a00 */
[----:B------:R-:W2:Y:S04]  /*193f0*/  LDL.64 R40, [R1+0x3a0] ;  /* 0x0003a00001287983 */ /* 0x000ea80000100a00 */
[----:B------:R-:W2:Y:S04]  /*19400*/  LDL.64 R50, [R1+0x3e0] ;  /* 0x0003e00001327983 */ /* 0x000ea80000100a00 */
[----:B------:R-:W-:Y:S04]  /*19410*/  LDGSTS.E [R246+-0x33ffc], desc[UR52][R198.64], !P1 ;  /* 0xcc004000c6f67fae */ /* 0x000fe8000c921874 */
[----:B------:R-:W2:Y:S04]  /*19420*/  LDL.64 R36, [R1+0x420] ;  /* 0x0004200001247983 */ /* 0x000ea80000100a00 */
[----:B------:R-:W-:Y:S01]  /*19430*/  LDGSTS.E [R246+-0x33ff8], desc[UR52][R14.64], !P4 ;  /* 0xcc0080000ef67fae */ /* 0x000fe2000e121874 */
[----:B------:R-:W-:Y:S01]  /*19440*/  ISETP.GE.U32.AND P4, PT, R2, 0x7ffffefd, PT ;  /* 0x7ffffefd0200780c */ /* 0x000fe20003f86070 */
[----:B------:R-:W-:-:S02]  /*19450*/  VIADD R2, R6, UR54 ;  /* 0x0000003606027c36 */ /* 0x000fc40008000000 */
[----:B------:R-:W2:Y:S04]  /*19460*/  LDL.64 R34, [R1+0x460] ;  /* 0x0004600001227983 */ /* 0x000ea80000100a00 */
[----:B------:R-:W2:Y:S04]  /*19470*/  LDL.64 R38, [R1+0x4a0] ;  /* 0x0004a00001267983 */ /* 0x000ea80000100a00 */
[----:B------:R-:W2:Y:S04]  /*19480*/  LDL.64 R28, [R1+0x4e0] ;  /* 0x0004e000011c7983 */ /* 0x000ea80000100a00 */
[----:B------:R-:W2:Y:S04]  /*19490*/  LDL.64 R26, [R1+0x520] ;  /* 0x00052000011a7983 */ /* 0x000ea80000100a00 */
[----:B------:R-:W2:Y:S04]  /*194a0*/  LDL.64 R56, [R1+0x560] ;  /* 0x0005600001387983 */ /* 0x000ea80000100a00 */
[----:B------:R-:W-:Y:S04]  /*194b0*/  LDGSTS.E [R246+-0x33ff4], desc[UR52][R12.64], !P3 ;  /* 0xcc00c0000cf67fae */ /* 0x000fe8000d921874 */
[----:B------:R-:W2:Y:S04]  /*194c0*/  LDL.64 R24, [R1+0x5a0] ;  /* 0x0005a00001187983 */ /* 0x000ea80000100a00 */
[----:B------:R-:W2:Y:S04]  /*194d0*/  LDL.64 R30, [R1+0x5e0] ;  /* 0x0005e000011e7983 */ /* 0x000ea80000100a00 */
[----:B------:R-:W2:Y:S04]  /*194e0*/  LDL.64 R42, [R1+0x620] ;  /* 0x00062000012a7983 */ /* 0x000ea80000100a00 */
[----:B------:R-:W0:Y:S04]  /*194f0*/  LDGDEPBAR ;  /* 0x00000000000079af */ /* 0x000e280000000000 */
[----:B------:R1:W-:Y:S04]  /*19500*/  STL.64 [R1+0x1358], R6 ;  /* 0x0013580601007387 */ /* 0x0003e80000100a00 */
[----:B------:R-:W2:Y:S04]  /*19510*/  LDL.64 R32, [R1+0x6e0] ;  /* 0x0006e00001207983 */ /* 0x000ea80000100a00 */
[----:B----4-:R-:W-:Y:S04]  /*19520*/  LDGSTS.E [R2], desc[UR52][R20.64], P6 ;  /* 0x0000000014027fae */ /* 0x010fe8000b121874 */
[----:B---3--:R-:W-:Y:S04]  /*19530*/  LDGSTS.E [R2+0x400], desc[UR52][R4.64], P6 ;  /* 0x0040000004027fae */ /* 0x008fe8000b121874 */
[----:B--2---:R-:W-:Y:S04]  /*19540*/  LDGSTS.E [R2+0x800], desc[UR52][R22.64], P6 ;  /* 0x0080000016027fae */ /* 0x004fe8000b121874 */
[----:B------:R-:W2:Y:S04]  /*19550*/  LDL.64 R20, [R1+0x660] ;  /* 0x0006600001147983 */ /* 0x000ea80000100a00 */
[----:B------:R-:W3:Y:S04]  /*19560*/  LDL.64 R4, [R1+0x6a0] ;  /* 0x0006a00001047983 */ /* 0x000ee80000100a00 */
[----:B------:R-:W4:Y:S04]  /*19570*/  LDL.64 R22, [R1+0x720] ;  /* 0x0007200001167983 */ /* 0x000f280000100a00 */
[----:B------:R-:W-:Y:S04]  /*19580*/  LDGSTS.E [R2+0xc00], desc[UR52][R18.64], P6 ;  /* 0x00c0000012027fae */ /* 0x000fe8000b121874 */
[----:B------:R-:W-:Y:S04]  /*19590*/  LDGSTS.E [R2+0x1000], desc[UR52][R54.64], P6 ;  /* 0x0100000036027fae */ /* 0x000fe8000b121874 */
[----:B------:R-:W-:Y:S04]  /*195a0*/  LDGSTS.E [R2+0x1400], desc[UR52][R60.64], P6 ;  /* 0x014000003c027fae */ /* 0x000fe8000b121874 */
[----:B------:R-:W4:Y:S04]  /*195b0*/  LDL.64 R18, [R1+0x760] ;  /* 0x0007600001127983 */ /* 0x000f280000100a00 */
[----:B------:R-:W-:Y:S04]  /*195c0*/  LDGSTS.E [R2+0x1800], desc[UR52][R214.64], P6 ;  /* 0x01800000d6027fae */ /* 0x000fe8000b121874 */
        /* <DEDUP_REMOVED lines=14> */
[----:B------:R-:W4:Y:S04]  /*196b0*/  LDL.64 R54, [R1+0x240] ;  /* 0x0002400001367983 */ /* 0x000f280000100a00 */
[----:B------:R-:W-:Y:S04]  /*196c0*/  LDGSTS.E [R2+0x5400], desc[UR52][R24.64], P6 ;  /* 0x0540000018027fae */ /* 0x000fe8000b121874 */
[----:B------:R-:W-:Y:S04]  /*196d0*/  LDGSTS.E [R2+0x5800], desc[UR52][R30.64], P6 ;  /* 0x058000001e027fae */ /* 0x000fe8000b121874 */
[----:B------:R-:W-:Y:S04]  /*196e0*/  LDGSTS.E [R2+0x5c00], desc[UR52][R42.64], P6 ;  /* 0x05c000002a027fae */ /* 0x000fe8000b121874 */
[----:B------:R-:W4:Y:S04]  /*196f0*/  LDL.64 R60, [R1+0x100] ;  /* 0x00010000013c7983 */ /* 0x000f280000100a00 */
[----:B------:R-:W4:Y:S04]  /*19700*/  LDL.64 R30, [R1+0x200] ;  /* 0x00020000011e7983 */ /* 0x000f280000100a00 */
[----:B------:R-:W4:Y:S04]  /*19710*/  LDL.64 R42, [R1+0x1c0] ;  /* 0x0001c000012a7983 */ /* 0x000f280000100a00 */
[----:B--2---:R-:W-:Y:S04]  /*19720*/  LDGSTS.E [R2+0x6000], desc[UR52][R20.64], P6 ;  /* 0x0600000014027fae */ /* 0x004fe8000b121874 */
[----:B---3--:R-:W-:Y:S04]  /*19730*/  LDGSTS.E [R2+0x6400], desc[UR52][R4.64], P6 ;  /* 0x0640000004027fae */ /* 0x008fe8000b121874 */
[----:B------:R-:W-:Y:S04]  /*19740*/  LDGSTS.E [R2+0x6800], desc[UR52][R32.64], P6 ;  /* 0x0680000020027fae */ /* 0x000fe8000b121874 */
[----:B----4-:R-:W-:Y:S04]  /*19750*/  LDGSTS.E [R2+0x6c00], desc[UR52][R22.64], P6 ;  /* 0x06c0000016027fae */ /* 0x010fe8000b121874 */
[----:B------:R-:W2:Y:S04]  /*19760*/  LDL.64 R20, [R1+0x180] ;  /* 0x0001800001147983 */ /* 0x000ea80000100a00 */
[----:B------:R-:W3:Y:S04]  /*19770*/  LDL.64 R4, [R1+0x140] ;  /* 0x0001400001047983 */ /* 0x000ee80000100a00 */
[----:B------:R-:W-:Y:S04]  /*19780*/  LDGSTS.E [R2+0x7000], desc[UR52][R18.64], P6 ;  /* 0x0700000012027fae */ /* 0x000fe8000b121874 */
[----:B------:R-:W-:Y:S04]  /*19790*/  LDGSTS.E [R2+0x7400], desc[UR52][R218.64], P6 ;  /* 0x07400000da027fae */ /* 0x000fe8000b121874 */
[----:B------:R-:W-:Y:S04]  /*197a0*/  LDGSTS.E [R2+0x7800], desc[UR52][R232.64], P6 ;  /* 0x07800000e8027fae */ /* 0x000fe8000b121874 */
[----:B------:R-:W-:Y:S04]  /*197b0*/  LDGSTS.E [R2+0x7c00], desc[UR52][R216.64], P6 ;  /* 0x07c00000d8027fae */ /* 0x000fe8000b121874 */
[----:B------:R-:W4:Y:S04]  /*197c0*/  LDL.LU.64 R218, [R1+0x17b0] ;  /* 0x0017b00001da7983 */ /* 0x000f280000300a00 */
[----:B------:R-:W4:Y:S04]  /*197d0*/  LDL.64 R48, [R1+0x268] ;  /* 0x0002680001307983 */ /* 0x000f280000100a00 */
        /* <DEDUP_REMOVED lines=16> */
[----:B------:R-:W4:Y:S04]  /*198e0*/  LDL.LU.64 R232, [R1+0x17a8] ;  /* 0x0017a80001e87983 */ /* 0x000f280000300a00 */
[----:B------:R-:W4:Y:S01]  /*198f0*/  LDL.LU.64 R216, [R1+0x17a0] ;  /* 0x0017a00001d87983 */ /* 0x000f220000300a00 */
[----:B------:R-:W-:-:S05]  /*19900*/  LOP3.LUT R244, R6, 0x10, RZ, 0x3c, !PT ;  /* 0x0000001006f47812 */ /* 0x000fca00078e3cff */
[----:B------:R-:W-:-:S05]  /*19910*/  VIADD R244, R244, UR54 ;  /* 0x00000036f4f47c36 */ /* 0x000fca0008000000 */
[----:B------:R-:W-:Y:S04]  /*19920*/  LDGSTS.E [R244+0x80], desc[UR52][R54.64], P6 ;  /* 0x0008000036f47fae */ /* 0x000fe8000b121874 */
[----:B------:R-:W-:Y:S04]  /*19930*/  LDGSTS.E [R244+0x480], desc[UR52][R30.64], P6 ;  /* 0x004800001ef47fae */ /* 0x000fe8000b121874 */
[----:B------:R-:W-:Y:S01]  /*19940*/  LDGSTS.E [R244+0x880], desc[UR52][R42.64], P6 ;  /* 0x008800002af47fae */ /* 0x000fe2000b121874 */
[----:B------:R-:W-:Y:S02]  /*19950*/  ISETP.NE.U32.AND P5, PT, R0, RZ, PT ;  /* 0x000000ff0000720c */ /* 0x000fe40003fa5070 */
[----:B------:R-:W-:Y:S01]  /*19960*/  LOP3.LUT R242, R6, 0x30, RZ, 0x3c, !PT ;  /* 0x0000003006f27812 */ /* 0x000fe200078e3cff */
[----:B------:R-:W4:Y:S04]  /*19970*/  LDL.64 R54, [R1+0x1b8] ;  /* 0x0001b80001367983 */ /* 0x000f280000100a00 */
[----:B------:R-:W4:Y:S04]  /*19980*/  LDL.64 R30, [R1+0x728] ;  /* 0x00072800011e7983 */ /* 0x000f280000100a00 */
[----:B------:R-:W4:Y:S04]  /*19990*/  LDL.64 R42, [R1+0x6e8] ;  /* 0x0006e800012a7983 */ /* 0x000f280000100a00 */
[----:B--2---:R-:W-:Y:S04]  /*199a0*/  LDGSTS.E [R244+0xc80], desc[UR52][R20.64], P6 ;  /* 0x00c8000014f47fae */ /* 0x004fe8000b121874 */
[----:B---3--:R-:W-:Y:S04]  /*199b0*/  LDGSTS.E [R244+0x1080], desc[UR52][R4.64], P6 ;  /* 0x0108000004f47fae */ /* 0x008fe8000b121874 */
[----:B------:R-:W-:Y:S04]  /*199c0*/  LDGSTS.E [R244+0x1480], desc[UR52][R60.64], P6 ;  /* 0x014800003cf47fae */ /* 0x000fe8000b121874 */
[----:B------:R-:W2:Y:S04]  /*199d0*/  LDL.64 R20, [R1+0x768] ;  /* 0x0007680001147983 */ /* 0x000ea80000100a00 */
[----:B------:R-:W3:Y:S01]  /*199e0*/  LDL.64 R4, [R1+0x7b8] ;  /* 0x0007b80001047983 */ /* 0x000ee20000100a00 */
[----:B-1----:R-:W-:Y:S01]  /*199f0*/  VIADD R0, R10, 0xffffff7f ;  /* 0xffffff7f0a007836 */ /* 0x002fe20000000000 */
[----:B------:R-:W-:-:S02]  /*19a00*/  LOP3.LUT R9, R6, 0x60, RZ, 0x3c, !PT ;  /* 0x0000006006097812 */ /* 0x000fc400078e3cff */
[----:B------:R-:W3:Y:S04]  /*19a10*/  LDL.64 R60, [R1+0xf8] ;  /* 0x0000f800013c7983 */ /* 0x000ee80000100a00 */
[----:B----4-:R-:W-:Y:S04]  /*19a20*/  LDGSTS.E [R244+0x1880], desc[UR52][R216.64], P6 ;  /* 0x01880000d8f47fae */ /* 0x010fe8000b121874 */
        /* <DEDUP_REMOVED lines=18> */
[----:B------:R-:W-:Y:S01]  /*19b50*/  LDGSTS.E [R244+0x6480], desc[UR52][R218.64], P6 ;  /* 0x06480000daf47fae */ /* 0x000fe2000b121874 */
[----:B------:R-:W-:-:S02]  /*19b60*/  ISETP.GE.U32.AND P2, PT, R0, 0x7fffff00, PT ;  /* 0x7fffff000000780c */ /* 0x000fc40003f46070 */
[C---:B------:R-:W-:Y:S01]  /*19b70*/  LOP3.LUT R10, R6.reuse, 0x50, RZ, 0x3c, !PT ;  /* 0x00000050060a7812 */ /* 0x040fe200078e3cff */
[----:B------:R-:W4:Y:S04]  /*19b80*/  LDL.64 R48, [R1+0x270] ;  /* 0x0002700001307983 */ /* 0x000f280000100a00 */
[----:B------:R-:W4:Y:S04]  /*19b90*/  LDL.64 R18, [R1+0x178] ;  /* 0x0001780001127983 */ /* 0x000f280000100a00 */
[----:B------:R-:W4:Y:S01]  /*19ba0*/  LDL.64 R218, [R1+0x238] ;  /* 0x0002380001da7983 */ /* 0x000f220000100a00 */
[----:B------:R-:W-:Y:S01]  /*19bb0*/  VIADD R0, R243, 0xffffff7d ;  /* 0xffffff7df3007836 */ /* 0x000fe20000000000 */
[----:B------:R-:W-:-:S02]  /*19bc0*/  LOP3.LUT R243, R6, 0x20, RZ, 0x3c, !PT ;  /* 0x0000002006f37812 */ /* 0x000fc400078e3cff */
[----:B------:R-:W-:Y:S02]  /*19bd0*/  LDGSTS.E [R244+0x6880], desc[UR52][R42.64], P6 ;  /* 0x068800002af47fae */ /* 0x000fe4000b121874 */
[----:B------:R-:W-:Y:S01]  /*19be0*/  ISETP.GE.U32.AND P1, PT, R0, 0x7ffffefe, PT ;  /* 0x7ffffefe0000780c */ /* 0x000fe20003f26070 */
[----:B------:R-:W-:Y:S01]  /*19bf0*/  VIADD R0, R11, 0xffffff5f ;  /* 0xffffff5f0b007836 */ /* 0x000fe20000000000 */
[----:B------:R-:W-:Y:S01]  /*19c00*/  LDGSTS.E [R244+0x6c80], desc[UR52][R30.64], P6 ;  /* 0x06c800001ef47fae */ /* 0x000fe2000b121874 */
[----:B------:R-:W-:Y:S01]  /*19c10*/  LOP3.LUT R11, R6, 0x40, RZ, 0x3c, !PT ;  /* 0x00000040060b7812 */ /* 0x000fe200078e3cff */
[----:B------:R-:W-:Y:S02]  /*19c20*/  VIADD R243, R243, UR54 ;  /* 0x00000036f3f37c36 */ /* 0x000fe40008000000 */
[----:B------:R-:W-:Y:S01]  /*19c30*/  ISETP.GE.U32.AND P3, PT, R0, 0x7ffffee0, PT ;  /* 0x7ffffee00000780c */ /* 0x000fe20003f66070 */
[----:B------:R-:W-:Y:S01]  /*19c40*/  VIADD R0, R8, 0xffffff5e ;  /* 0xffffff5e08007836 */ /* 0x000fe20000000000 */
[----:B------:R-:W-:Y:S01]  /*19c50*/  LOP3.LUT R8, R6, 0x70, RZ, 0x3c, !PT ;  /* 0x0000007006087812 */ /* 0x000fe200078e3cff */
        /* <DEDUP_REMOVED lines=16> */
[----:B--2---:R-:W-:Y:S04]  /*19d60*/  LDGSTS.E [R244+0x7080], desc[UR52][R20.64], P6 ;  /* 0x0708000014f47fae */ /* 0x004fe8000b121874 */
[----:B---3--:R-:W-:Y:S04]  /*19d70*/  LDGSTS.E [R244+0x7480], desc[UR52][R4.64], P6 ;  /* 0x0748000004f47fae */ /* 0x008fe8000b121874 */
[----:B------:R-:W-:Y:S04]  /*19d80*/  LDGSTS.E [R244+0x7880], desc[UR52][R220.64], P6 ;  /* 0x07880000dcf47fae */ /* 0x000fe8000b121874 */
[----:B------:R-:W-:Y:S04]  /*19d90*/  LDGSTS.E [R244+0x7c80], desc[UR52][R234.64], P6 ;  /* 0x07c80000eaf47fae */ /* 0x000fe8000b121874 */
[----:B------:R-:W2:Y:S04]  /*19da0*/  LDL.64 R4, [R1+0x630] ;  /* 0x0006300001047983 */ /* 0x000ea80000100a00 */
[----:B------:R-:W3:Y:S04]  /*19db0*/  LDL.LU.64 R220, [R1+0x1798] ;  /* 0x0017980001dc7983 */ /* 0x000ee80000300a00 */
[----:B------:R-:W3:Y:S04]  /*19dc0*/  LDL.64 R30, [R1+0x670] ;  /* 0x00067000011e7983 */ /* 0x000ee80000100a00 */
[----:B------:R-:W2:Y:S04]  /*19dd0*/  LDL.LU.64 R234, [R1+0x1790] ;  /* 0x0017900001ea7983 */ /* 0x000ea80000300a00 */
[----:B------:R-:W3:Y:S04]  /*19de0*/  LDL.64 R22, [R1+0x6b0] ;  /* 0x0006b00001167983 */ /* 0x000ee80000100a00 */
[----:B------:R-:W3:Y:S04]  /*19df0*/  LDL.64 R20, [R1+0x6f0] ;  /* 0x0006f00001147983 */ /* 0x000ee80000100a00 */
[----:B----4-:R-:W-:Y:S04]  /*19e00*/  LDGSTS.E [R243+0x100], desc[UR52][R218.64], P6 ;  /* 0x00100000daf37fae */ /* 0x010fe8000b121874 */
[----:B------:R-:W4:Y:S04]  /*19e10*/  LDL.LU.64 R218, [R1+0x1788] ;  /* 0x0017880001da7983 */ /* 0x000f280000300a00 */
[----:B------:R-:W-:Y:S04]  /*19e20*/  LDGSTS.E [R243+0x500], desc[UR52][R6.64], P6 ;  /* 0x0050000006f37fae */ /* 0x000fe8000b121874 */
[----:B------:R-:W-:Y:S04]  /*19e30*/  LDGSTS.E [R243+0x900], desc[UR52][R54.64], P6 ;  /* 0x0090000036f37fae */ /* 0x000fe8000b121874 */
[----:B------:R-:W-:Y:S04]  /*19e40*/  LDGSTS.E [R243+0xd00], desc[UR52][R18.64], P6 ;  /* 0x00d0000012f37fae */ /* 0x000fe8000b121874 */
[----:B------:R-:W-:Y:S04]  /*19e50*/  LDGSTS.E [R243+0x1100], desc[UR52][R42.64], P6 ;  /* 0x011000002af37fae */ /* 0x000fe8000b121874 */
[----:B------:R-:W-:Y:S04]  /*19e60*/  LDGSTS.E [R243+0x1500], desc[UR52][R60.64], P6 ;  /* 0x015000003cf37fae */ /* 0x000fe8000b121874 */
[----:B------:R-:W3:Y:S04]  /*19e70*/  LDL.64 R18, [R1+0x770] ;  /* 0x0007700001127983 */ /* 0x000ee80000100a00 */
[----:B------:R-:W3:Y:S04]  /*19e80*/  LDL.64 R42, [R1+0x7c8] ;  /* 0x0007c800012a7983 */ /* 0x000ee80000100a00 */
[----:B------:R-:W3:Y:S01]  /*19e90*/  LDL.64 R6, [R1+0x170] ;  /* 0x0001700001067983 */ /* 0x000ee20000100a00 */
[----:B------:R-:W-:-:S03]  /*19ea0*/  VIADD R242, R242, UR54 ;  /* 0x00000036f2f27c36 */ /* 0x000fc60008000000 */
[----:B------:R-:W3:Y:S04]  /*19eb0*/  LDL.64 R54, [R1+0xf0] ;  /* 0x0000f00001367983 */ /* 0x000ee80000100a00 */
[----:B----4-:R-:W-:Y:S04]  /*19ec0*/  LDGSTS.E [R243+0x1900], desc[UR52][R218.64], P6 ;  /* 0x01900000daf37fae */ /* 0x010fe8000b121874 */
[----:B--2---:R-:W-:Y:S04]  /*19ed0*/  LDGSTS.E [R243+0x1d00], desc[UR52][R234.64], P6 ;  /* 0x01d00000eaf37fae */ /* 0x004fe8000b121874 */
        /* <DEDUP_REMOVED lines=16> */
[----:B---3--:R-:W-:Y:S04]  /*19fe0*/  LDGSTS.E [R243+0x6100], desc[UR52][R30.64], P6 ;  /* 0x061000001ef37fae */ /* 0x008fe8000b121874 */
[----:B------:R-:W-:Y:S04]  /*19ff0*/  LDGSTS.E [R243+0x6500], desc[UR52][R22.64], P6 ;  /* 0x0650000016f37fae */ /* 0x000fe8000b121874 */
[----:B------:R-:W2:Y:S04]  /*1a000*/  LDL.64 R4, [R1+0x230] ;  /* 0x0002300001047983 */ /* 0x000ea80000100a00 */
[----:B------:R-:W-:Y:S04]  /*1a010*/  LDGSTS.E [R243+0x6900], desc[UR52][R20.64], P6 ;  /* 0x0690000014f37fae */ /* 0x000fe8000b121874 */
[----:B------:R-:W3:Y:S04]  /*1a020*/  LDL.64 R30, [R1+0x1f0] ;  /* 0x0001f000011e7983 */ /* 0x000ee80000100a00 */
[----:B------:R-:W-:Y:S04]  /*1a030*/  LDGSTS.E [R243+0x6d00], desc[UR52][R220.64], P6 ;  /* 0x06d00000dcf37fae */ /* 0x000fe8000b121874 */
[----:B------:R-:W4:Y:S04]  /*1a040*/  LDL.64 R20, [R1+0x130] ;  /* 0x0001300001147983 */ /* 0x000f280000100a00 */
[----:B------:R-:W-:Y:S04]  /*1a050*/  LDGSTS.E [R243+0x7100], desc[UR52][R18.64], P6 ;  /* 0x0710000012f37fae */ /* 0x000fe8000b121874 */
[----:B------:R-:W4:Y:S04]  /*1a060*/  LDL.64 R220, [R1+0x1b0] ;  /* 0x0001b00001dc7983 */ /* 0x000f280000100a00 */
        /* <DEDUP_REMOVED lines=20> */
[----:B------:R-:W4:Y:S04]  /*1a1b0*/  LDL.64 R24, [R1+0x638] ;  /* 0x0006380001187983 */ /* 0x000f280000100a00 */
[----:B------:R-:W4:Y:S04]  /*1a1c0*/  LDL.64 R42, [R1+0x678] ;  /* 0x00067800012a7983 */ /* 0x000f280000100a00 */
[----:B------:R-:W4:Y:S04]  /*1a1d0*/  LDL.64 R32, [R1+0x6f8] ;  /* 0x0006f80001207983 */ /* 0x000f280000100a00 */
[----:B------:R-:W4:Y:S04]  /*1a1e0*/  LDL.64 R22, [R1+0x738] ;  /* 0x0007380001167983 */ /* 0x000f280000100a00 */
[----:B--2---:R-:W-:Y:S04]  /*1a1f0*/  LDGSTS.E [R242+0x180], desc[UR52][R4.64], P6 ;  /* 0x0018000004f27fae */ /* 0x004fe8000b121874 */
[----:B---3--:R-:W-:Y:S04]  /*1a200*/  LDGSTS.E [R242+0x580], desc[UR52][R30.64], P6 ;  /* 0x005800001ef27fae */ /* 0x008fe8000b121874 */
[----:B------:R-:W2:Y:S04]  /*1a210*/  LDL.64 R4, [R1+0x6b8] ;  /* 0x0006b80001047983 */ /* 0x000ea80000100a00 */
[----:B------:R-:W3:Y:S04]  /*1a220*/  LDL.64 R30, [R1+0x778] ;  /* 0x00077800011e7983 */ /* 0x000ee80000100a00 */
[----:B----4-:R-:W-:Y:S04]  /*1a230*/  LDGSTS.E [R242+0x980], desc[UR52][R220.64], P6 ;  /* 0x00980000dcf27fae */ /* 0x010fe8000b121874 */
[----:B------:R-:W-:Y:S04]  /*1a240*/  LDGSTS.E [R242+0xd80], desc[UR52][R6.64], P6 ;  /* 0x00d8000006f27fae */ /* 0x000fe8000b121874 */
[----:B------:R-:W-:Y:S04]  /*1a250*/  LDGSTS.E [R242+0x1180], desc[UR52][R20.64], P6 ;  /* 0x0118000014f27fae */ /* 0x000fe8000b121874 */
[----:B------:R-:W4:Y:S04]  /*1a260*/  LDL.LU.64 R220, [R1+0x1770] ;  /* 0x0017700001dc7983 */ /* 0x000f280000300a00 */
[----:B------:R-:W-:Y:S04]  /*1a270*/  LDGSTS.E [R242+0x1580], desc[UR52][R54.64], P6 ;  /* 0x0158000036f27fae */ /* 0x000fe8000b121874 */
[----:B------:R-:W3:Y:S04]  /*1a280*/  LDL.64 R20, [R1+0x7d0] ;  /* 0x0007d00001147983 */ /* 0x000ee80000100a00 */
[----:B------:R-:W3:Y:S04]  /*1a290*/  LDL.64 R6, [R1+0x168] ;  /* 0x0001680001067983 */ /* 0x000ee80000100a00 */
        /* <DEDUP_REMOVED lines=21> */
[----:B--2---:R-:W-:Y:S04]  /*1a3f0*/  LDGSTS.E [R242+0x6580], desc[UR52][R4.64], P6 ;  /* 0x0658000004f27fae */ /* 0x004fe8000b121874 */
[----:B------:R-:W2:Y:S04]  /*1a400*/  LDL.64 R42, [R1+0x1e8] ;  /* 0x0001e800012a7983 */ /* 0x000ea80000100a00 */
[----:B------:R-:W-:Y:S04]  /*1a410*/  LDGSTS.E [R242+0x6980], desc[UR52][R32.64], P6 ;  /* 0x0698000020f27fae */ /* 0x000fe8000b121874 */
[----:B------:R-:W2:Y:S04]  /*1a420*/  LDL.64 R4, [R1+0x1a8] ;  /* 0x0001a80001047983 */ /* 0x000ea80000100a00 */
[----:B------:R-:W-:Y:S04]  /*1a430*/  LDGSTS.E [R242+0x6d80], desc[UR52][R22.64], P6 ;  /* 0x06d8000016f27fae */ /* 0x000fe8000b121874 */
[----:B---3--:R-:W-:Y:S04]  /*1a440*/  LDGSTS.E [R242+0x7180], desc[UR52][R30.64], P6 ;  /* 0x071800001ef27fae */ /* 0x008fe8000b121874 */
[----:B------:R-:W-:Y:S04]  /*1a450*/  LDGSTS.E [R242+0x7580], desc[UR52][R20.64], P6 ;  /* 0x0758000014f27fae */ /* 0x000fe8000b121874 */
[----:B------:R-:W3:Y:S04]  /*1a460*/  LDL.64 R60, [R1+0xe8] ;  /* 0x0000e800013c7983 */ /* 0x000ee80000100a00 */
[----:B------:R-:W-:Y:S04]  /*1a470*/  LDGSTS.E [R242+0x7980], desc[UR52][R238.64], P6 ;  /* 0x07980000eef27fae */ /* 0x000fe8000b121874 */
[----:B------:R-:W-:Y:S04]  /*1a480*/  LDGSTS.E [R242+0x7d80], desc[UR52][R222.64], P6 ;  /* 0x07d80000def27fae */ /* 0x000fe8000b121874 */
[----:B------:R-:W3:Y:S04]  /*1a490*/  LDL.LU.64 R238, [R1+0x1768] ;  /* 0x0017680001ee7983 */ /* 0x000ee80000300a00 */
[----:B------:R-:W3:Y:S04]  /*1a4a0*/  LDL.64 R48, [R1+0x280] ;  /* 0x0002800001307983 */ /* 0x000ee80000100a00 */
        /* <DEDUP_REMOVED lines=12> */
[----:B------:R-:W3:Y:S01]  /*1a570*/  LDL.LU.64 R222, [R1+0x1760] ;  /* 0x0017600001de7983 */ /* 0x000ee20000300a00 */
[----:B------:R-:W-:-:S03]  /*1a580*/  IADD3 R11, R11, UR54, RZ ;  /* 0x000000360b0b7c10 */ /* 0x000fc6000fffe0ff */
[----:B------:R-:W3:Y:S04]  /*1a590*/  LDL.64 R30, [R1+0x5c0] ;  /* 0x0005c000011e7983 */ /* 0x000ee80000100a00 */
[----:B------:R-:W3:Y:S04]  /*1a5a0*/  LDL.64 R20, [R1+0x600] ;  /* 0x0006000001147983 */ /* 0x000ee80000100a00 */
[----:B------:R1:W-:Y:S04]  /*1a5b0*/  STL.64 [R1+0x15d8], R242 ;  /* 0x0015d8f201007387 */ /* 0x0003e80000100a00 */
[----:B------:R-:W3:Y:S04]  /*1a5c0*/  LDL.64 R56, [R1+0x640] ;  /* 0x0006400001387983 */ /* 0x000ee80000100a00 */
[----:B------:R-:W3:Y:S04]  /*1a5d0*/  LDL.64 R24, [R1+0x700] ;  /* 0x0007000001187983 */ /* 0x000ee80000100a00 */
[----:B------:R-:W3:Y:S04]  /*1a5e0*/  LDL.64 R32, [R1+0x740] ;  /* 0x0007400001207983 */ /* 0x000ee80000100a00 */
[----:B----4-:R-:W-:Y:S04]  /*1a5f0*/  LDGSTS.E [R11+0x200], desc[UR52][R18.64], P6 ;  /* 0x00200000120b7fae */ /* 0x010fe8000b121874 */
[----:B--2---:R-:W-:Y:S04]  /*1a600*/  LDGSTS.E [R11+0x600], desc[UR52][R42.64], P6 ;  /* 0x006000002a0b7fae */ /* 0x004fe8000b121874 */
[----:B------:R-:W2:Y:S04]  /*1a610*/  LDL.64 R18, [R1+0x680] ;  /* 0x0006800001127983 */ /* 0x000ea80000100a00 */
[----:B------:R-:W-:Y:S04]  /*1a620*/  LDGSTS.E [R11+0xa00], desc[UR52][R4.64], P6 ;  /* 0x00a00000040b7fae */ /* 0x000fe8000b121874 */
[----:B------:R-:W4:Y:S04]  /*1a630*/  LDL.64 R42, [R1+0x6c0] ;  /* 0x0006c000012a7983 */ /* 0x000f280000100a00 */
[----:B------:R-:W-:Y:S04]  /*1a640*/  LDGSTS.E [R11+0xe00], desc[UR52][R6.64], P6 ;  /* 0x00e00000060b7fae */ /* 0x000fe8000b121874 */
[----:B------:R-:W4:Y:S04]  /*1a650*/  LDL.64 R4, [R1+0x780] ;  /* 0x0007800001047983 */ /* 0x000f280000100a00 */
[----:B------:R-:W-:Y:S04]  /*1a660*/  LDGSTS.E [R11+0x1200], desc[UR52][R54.64], P6 ;  /* 0x01200000360b7fae */ /* 0x000fe8000b121874 */
[----:B---3--:R-:W-:Y:S04]  /*1a670*/  LDGSTS.E [R11+0x1600], desc[UR52][R60.64], P6 ;  /* 0x016000003c0b7fae */ /* 0x008fe8000b121874 */
        /* <DEDUP_REMOVED lines=17> */
[----:B------:R-:W3:Y:S04]  /*1a790*/  LDL.64 R22, [R1+0x220] ;  /* 0x0002200001167983 */ /* 0x000ee80000100a00 */
[----:B------:R-:W-:Y:S04]  /*1a7a0*/  LDGSTS.E [R11+0x5e00], desc[UR52][R56.64], P6 ;  /* 0x05e00000380b7fae */ /* 0x000fe8000b121874 */
[----:B------:R-:W3:Y:S04]  /*1a7b0*/  LDL.64 R30, [R1+0x1e0] ;  /* 0x0001e000011e7983 */ /* 0x000ee80000100a00 */
[----:B------:R-:W3:Y:S01]  /*1a7c0*/  LDL.64 R20, [R1+0x1a0] ;  /* 0x0001a00001147983 */ /* 0x000ee20000100a00 */
[----:B------:R-:W-:-:S03]  /*1a7d0*/  VIADD R10, R10, UR54 ;  /* 0x000000360a0a7c36 */ /* 0x000fc60008000000 */
[----:B--2---:R-:W-:Y:S04]  /*1a7e0*/  LDGSTS.E [R11+0x6200], desc[UR52][R18.64], P6 ;  /* 0x06200000120b7fae */ /* 0x004fe8000b121874 */
[----:B----4-:R-:W-:Y:S04]  /*1a7f0*/  LDGSTS.E [R11+0x6600], desc[UR52][R42.64], P6 ;  /* 0x066000002a0b7fae */ /* 0x010fe8000b121874 */
[----:B------:R-:W-:Y:S04]  /*1a800*/  LDGSTS.E [R11+0x6a00], desc[UR52][R24.64], P6 ;  /* 0x06a00000180b7fae */ /* 0x000fe8000b121874 */
[----:B------:R-:W-:Y:S04]  /*1a810*/  LDGSTS.E [R11+0x6e00], desc[UR52][R32.64], P6 ;  /* 0x06e00000200b7fae */ /* 0x000fe8000b121874 */
[----:B------:R-:W-:Y:S04]  /*1a820*/  LDGSTS.E [R11+0x7200], desc[UR52][R4.64], P6 ;  /* 0x07200000040b7fae */ /* 0x000fe8000b121874 */
[----:B------:R-:W2:Y:S04]  /*1a830*/  LDL.64 R18, [R1+0x160] ;  /* 0x0001600001127983 */ /* 0x000ea80000100a00 */
[----:B------:R-:W4:Y:S04]  /*1a840*/  LDL.64 R42, [R1+0x120] ;  /* 0x00012000012a7983 */ /* 0x000f280000100a00 */
[----:B------:R-:W-:Y:S04]  /*1a850*/  LDGSTS.E [R11+0x7600], desc[UR52][R240.64], P6 ;  /* 0x07600000f00b7fae */ /* 0x000fe8000b121874 */
[----:B------:R-:W-:Y:S04]  /*1a860*/  LDGSTS.E [R11+0x7a00], desc[UR52][R224.64], P6 ;  /* 0x07a00000e00b7fae */ /* 0x000fe8000b121874 */
[----:B------:R-:W-:Y:S04]  /*1a870*/  LDGSTS.E [R11+0x7e00], desc[UR52][R208.64], P6 ;  /* 0x07e00000d00b7fae */ /* 0x000fe8000b121874 */
[----:B------:R-:W4:Y:S04]  /*1a880*/  LDL.LU.64 R240, [R1+0x1758] ;  /* 0x0017580001f07983 */ /* 0x000f280000300a00 */
        /* <DEDUP_REMOVED lines=19> */
[----:B---3--:R-:W-:Y:S04]  /*1a9c0*/  LDGSTS.E [R10+0x280], desc[UR52][R22.64], P6 ;  /* 0x00280000160a7fae */ /* 0x008fe8000b121874 */
[----:B------:R-:W-:Y:S04]  /*1a9d0*/  LDGSTS.E [R10+0x680], desc[UR52][R30.64], P6 ;  /* 0x006800001e0a7fae */ /* 0x000fe8000b121874 */
[----:B------:R-:W3:Y:S04]  /*1a9e0*/  LDL.64 R22, [R1+0x688] ;  /* 0x0006880001167983 */ /* 0x000ee80000100a00 */
[----:B------:R-:W-:Y:S04]  /*1a9f0*/  LDGSTS.E [R10+0xa80], desc[UR52][R20.64], P6 ;  /* 0x00a80000140a7fae */ /* 0x000fe8000b121874 */
[----:B------:R-:W3:Y:S04]  /*1aa00*/  LDL.64 R30, [R1+0x708] ;  /* 0x00070800011e7983 */ /* 0x000ee80000100a00 */
[----:B------:R-:W3:Y:S04]  /*1aa10*/  LDL.64 R20, [R1+0x748] ;  /* 0x0007480001147983 */ /* 0x000ee80000100a00 */
[----:B--2---:R-:W-:Y:S04]  /*1aa20*/  LDGSTS.E [R10+0xe80], desc[UR52][R18.64], P6 ;  /* 0x00e80000120a7fae */ /* 0x004fe8000b121874 */
[----:B----4-:R-:W-:Y:S04]  /*1aa30*/  LDGSTS.E [R10+0x1280], desc[UR52][R42.64], P6 ;  /* 0x012800002a0a7fae */ /* 0x010fe8000b121874 */
[----:B------:R-:W2:Y:S04]  /*1aa40*/  LDL.64 R18, [R1+0x790] ;  /* 0x0007900001127983 */ /* 0x000ea80000100a00 */
        /* <DEDUP_REMOVED lines=21> */
[----:B------:R-:W4:Y:S04]  /*1aba0*/  LDL.64 R24, [R1+0x1d8] ;  /* 0x0001d80001187983 */ /* 0x000f280000100a00 */
[----:B------:R-:W4:Y:S04]  /*1abb0*/  LDL.64 R32, [R1+0x198] ;  /* 0x0001980001207983 */ /* 0x000f280000100a00 */
[----:B---3--:R-:W-:Y:S04]  /*1abc0*/  LDGSTS.E [R10+0x6280], desc[UR52][R22.64], P6 ;  /* 0x06280000160a7fae */ /* 0x008fe8000b121874 */
[----:B------:R-:W-:Y:S04]  /*1abd0*/  LDGSTS.E [R10+0x6680], desc[UR52][R56.64], P6 ;  /* 0x06680000380a7fae */ /* 0x000fe8000b121874 */
[----:B------:R-:W-:Y:S04]  /*1abe0*/  LDGSTS.E [R10+0x6a80], desc[UR52][R30.64], P6 ;  /* 0x06a800001e0a7fae */ /* 0x000fe8000b121874 */
[----:B------:R-:W3:Y:S04]  /*1abf0*/  LDL.64 R22, [R1+0x158] ;  /* 0x0001580001167983 */ /* 0x000ee80000100a00 */
[----:B------:R-:W-:Y:S04]  /*1ac00*/  LDGSTS.E [R10+0x6e80], desc[UR52][R20.64], P6 ;  /* 0x06e80000140a7fae */ /* 0x000fe8000b121874 */
[----:B-1----:R-:W3:Y:S04]  /*1ac10*/  LDL.LU.64 R242, [R1+0x690] ;  /* 0x0006900001f27983 */ /* 0x002ee80000300a00 */
[----:B------:R-:W3:Y:S01]  /*1ac20*/  LDL.64 R20, [R1+0x118] ;  /* 0x0001180001147983 */ /* 0x000ee20000100a00 */
[----:B------:R-:W-:-:S03]  /*1ac30*/  VIADD R9, R9, UR54 ;  /* 0x0000003609097c36 */ /* 0x000fc60008000000 */
[----:B--2---:R-:W-:Y:S04]  /*1ac40*/  LDGSTS.E [R10+0x7280], desc[UR52][R18.64], P6 ;  /* 0x07280000120a7fae */ /* 0x004fe8000b121874 */
[----:B----4-:R-:W-:Y:S04]  /*1ac50*/  LDGSTS.E [R10+0x7680], desc[UR52][R42.64], P6 ;  /* 0x076800002a0a7fae */ /* 0x010fe8000b121874 */
[----:B------:R-:W-:Y:S04]  /*1ac60*/  LDGSTS.E [R10+0x7a80], desc[UR52][R226.64], P6 ;  /* 0x07a80000e20a7fae */ /* 0x000fe8000b121874 */
[----:B------:R-:W-:Y:S04]  /*1ac70*/  LDGSTS.E [R10+0x7e80], desc[UR52][R210.64], P6 ;  /* 0x07e80000d20a7fae */ /* 0x000fe8000b121874 */
[----:B------:R-:W2:Y:S04]  /*1ac80*/  LDL.LU.64 R226, [R1+0x1740] ;  /* 0x0017400001e27983 */ /* 0x000ea80000300a00 */
[----:B------:R-:W4:Y:S04]  /*1ac90*/  LDL.64 R60, [R1+0x250] ;  /* 0x00025000013c7983 */ /* 0x000f280000100a00 */
[----:B------:R-:W4:Y:S04]  /*1aca0*/  LDL.64 R48, [R1+0x290] ;  /* 0x0002900001307983 */ /* 0x000f280000100a00 */
[----:B------:R-:W4:Y:S04]  /*1acb0*/  LDL.64 R46, [R1+0x2d0] ;  /* 0x0002d000012e7983 */ /* 0x000f280000100a00 */
[----:B------:R-:W4:Y:S04]  /*1acc0*/  LDL.64 R76, [R1+0x310] ;  /* 0x00031000014c7983 */ /* 0x000f280000100a00 */
[----:B------:R-:W4:Y:S04]  /*1acd0*/  LDL.64 R44, [R1+0x350] ;  /* 0x00035000012c7983 */ /* 0x000f280000100a00 */
[----:B------:R-:W4:Y:S04]  /*1ace0*/  LDL.64 R18, [R1+0x390] ;  /* 0x0003900001127983 */ /* 0x000f280000100a00 */
[----:B------:R-:W2:Y:S04]  /*1acf0*/  LDL.LU.64 R210, [R1+0x1738] ;  /* 0x0017380001d27983 */ /* 0x000ea80000300a00 */
        /* <DEDUP_REMOVED lines=8> */
[----:B------:R1:W-:Y:S04]  /*1ad80*/  STL.64 [R1+0x1518], R10 ;  /* 0x0015180a01007387 */ /* 0x0003e80000100a00 */
[----:B------:R-:W4:Y:S04]  /*1ad90*/  LDL.64 R28, [R1+0x610] ;  /* 0x00061000011c7983 */ /* 0x000f280000100a00 */
[----:B------:R-:W4:Y:S04]  /*1ada0*/  LDL.64 R26, [R1+0x650] ;  /* 0x00065000011a7983 */ /* 0x000f280000100a00 */
[----:B------:R-:W4:Y:S04]  /*1adb0*/  LDL.64 R56, [R1+0x6d0] ;  /* 0x0006d00001387983 */ /* 0x000f280000100a00 */
[----:B------:R-:W-:Y:S04]  /*1adc0*/  LDGSTS.E [R9+0x300], desc[UR52][R4.64], P6 ;  /* 0x0030000004097fae */ /* 0x000fe8000b121874 */
[----:B------:R-:W-:Y:S04]  /*1add0*/  LDGSTS.E [R9+0x700], desc[UR52][R24.64], P6 ;  /* 0x0070000018097fae */ /* 0x000fe8000b121874 */
[----:B------:R-:W-:Y:S04]  /*1ade0*/  LDGSTS.E [R9+0xb00], desc[UR52][R32.64], P6 ;  /* 0x00b0000020097fae */ /* 0x000fe8000b121874 */
[----:B------:R-:W4:Y:S04]  /*1adf0*/  LDL.64 R4, [R1+0x5d0] ;  /* 0x0005d00001047983 */ /* 0x000f280000100a00 */
[----:B------:R-:W4:Y:S04]  /*1ae00*/  LDL.64 R24, [R1+0x710] ;  /* 0x0007100001187983 */ /* 0x000f280000100a00 */
[----:B------:R-:W4:Y:S04]  /*1ae10*/  LDL.64 R32, [R1+0x750] ;  /* 0x0007500001207983 */ /* 0x000f280000100a00 */
[----:B---3--:R-:W-:Y:S04]  /*1ae20*/  LDGSTS.E [R9+0xf00], desc[UR52][R22.64], P6 ;  /* 0x00f0000016097fae */ /* 0x008fe8000b121874 */
[----:B------:R-:W3:Y:S04]  /*1ae30*/  LDL.64 R22, [R1+0x798] ;  /* 0x0007980001167983 */ /* 0x000ee80000100a00 */
[----:B------:R-:W-:Y:S04]  /*1ae40*/  LDGSTS.E [R9+0x1300], desc[UR52][R20.64], P6 ;  /* 0x0130000014097fae */ /* 0x000fe8000b121874 */
[----:B------:R-:W3:Y:S04]  /*1ae50*/  LDL.64 R20, [R1+0x850] ;  /* 0x0008500001147983 */ /* 0x000ee80000100a00 */
[----:B--2---:R-:W-:Y:S04]  /*1ae60*/  LDGSTS.E [R9+0x1700], desc[UR52][R210.64], P6 ;  /* 0x01700000d2097fae */ /* 0x004fe8000b121874 */
[----:B------:R-:W-:Y:S04]  /*1ae70*/  LDGSTS.E [R9+0x1b00], desc[UR52][R226.64], P6 ;  /* 0x01b00000e2097fae */ /* 0x000fe8000b121874 */
        /* <DEDUP_REMOVED lines=14> */
[----:B------:R-:W2:Y:S04]  /*1af60*/  LDL.64 R18, [R1+0x210] ;  /* 0x0002100001127983 */ /* 0x000ea80000100a00 */
[----:B------:R-:W4:Y:S04]  /*1af70*/  LDL.64 R30, [R1+0x1d0] ;  /* 0x0001d000011e7983 */ /* 0x000f280000100a00 */
        /* <DEDUP_REMOVED lines=9> */
[----:B---3--:R-:W-:Y:S04]  /*1b010*/  LDGSTS.E [R9+0x7300], desc[UR52][R22.64], P6 ;  /* 0x0730000016097fae */ /* 0x008fe8000b121874 */
[----:B-1----:R-:W3:Y:S04]  /*1b020*/  LDL.LU.64 R10, [R1+0x5d8] ;  /* 0x0005d800010a7983 */ /* 0x002ee80000300a00 */
[----:B------:R-:W-:Y:S01]  /*1b030*/  LDGSTS.E [R9+0x7700], desc[UR52][R212.64], P6 ;  /* 0x07700000d4097fae */ /* 0x000fe2000b121874 */
[----:B------:R-:W-:-:S03]  /*1b040*/  VIADD R8, R8, UR54 ;  /* 0x0000003608087c36 */ /* 0x000fc60008000000 */
[----:B------:R-:W-:Y:S04]  /*1b050*/  LDGSTS.E [R9+0x7b00], desc[UR52][R20.64], P6 ;  /* 0x07b0000014097fae */ /* 0x000fe8000b121874 */
[----:B------:R-:W-:Y:S04]  /*1b060*/  LDGSTS.E [R9+0x7f00], desc[UR52][R228.64], P6 ;  /* 0x07f00000e4097fae */ /* 0x000fe8000b121874 */
[----:B------:R-:W3:Y:S04]  /*1b070*/  LDL.64 R212, [R1+0x110] ;  /* 0x0001100001d47983 */ /* 0x000ee80000100a00 */
        /* <DEDUP_REMOVED lines=21> */
[----:B--2---:R-:W-:Y:S04]  /*1b1d0*/  LDGSTS.E [R8+0x380], desc[UR52][R18.64], P6 ;  /* 0x0038000012087fae */ /* 0x004fe8000b121874 */
[----:B----4-:R-:W-:Y:S04]  /*1b1e0*/  LDGSTS.E [R8+0x780], desc[UR52][R30.64], P6 ;  /* 0x007800001e087fae */ /* 0x010fe8000b121874 */
[----:B------:R-:W-:Y:S04]  /*1b1f0*/  LDGSTS.E [R8+0xb80], desc[UR52][R42.64], P6 ;  /* 0x00b800002a087fae */ /* 0x000fe8000b121874 */
[----:B------:R-:W2:Y:S04]  /*1b200*/  LDL.64 R18, [R1+0x598] ;  /* 0x0005980001127983 */ /* 0x000ea80000100a00 */
[----:B------:R-:W4:Y:S04]  /*1b210*/  LDL.64 R30, [R1+0x800] ;  /* 0x00080000011e7983 */ /* 0x000f280000100a00 */
[----:B------:R-:W4:Y:S04]  /*1b220*/  LDL.64 R42, [R1+0x618] ;  /* 0x00061800012a7983 */ /* 0x000f280000100a00 */
[----:B------:R-:W-:Y:S04]  /*1b230*/  LDGSTS.E [R8+0xf80], desc[UR52][R4.64], P6 ;  /* 0x00f8000004087fae */ /* 0x000fe8000b121874 */
[----:B------:R-:W4:Y:S04]  /*1b240*/  LDL.64 R4, [R1+0x858] ;  /* 0x0008580001047983 */ /* 0x000f280000100a00 */
[----:B---3--:R-:W-:Y:S04]  /*1b250*/  LDGSTS.E [R8+0x1380], desc[UR52][R212.64], P6 ;  /* 0x01380000d4087fae */ /* 0x008fe8000b121874 */
[----:B------:R-:W3:Y:S04]  /*1b260*/  LDL.LU.64 R212, [R1+0x1728] ;  /* 0x0017280001d47983 */ /* 0x000ee80000300a00 */
[----:B---3--:R-:W-:Y:S04]  /*1b270*/  LDGSTS.E [R8+0x1780], desc[UR52][R212.64], P6 ;  /* 0x01780000d4087fae */ /* 0x008fe8000b121874 */
[----:B------:R-:W-:Y:S04]  /*1b280*/  LDGSTS.E [R8+0x1b80], desc[UR52][R228.64], P6 ;  /* 0x01b80000e4087fae */ /* 0x000fe8000b121874 */
[----:B------:R-:W-:Y:S04]  /*1b290*/  LDGSTS.E [R8+0x1f80], desc[UR52][R54.64], P6 ;  /* 0x01f8000036087fae */ /* 0x000fe8000b121874 */
[----:B------:R-:W-:Y:S04]  /*1b2a0*/  LDGSTS.E [R8+0x2380], desc[UR52][R60.64], P6 ;  /* 0x023800003c087fae */ /* 0x000fe8000b121874 */
[----:B------:R-:W-:Y:S04]  /*1b2b0*/  LDGSTS.E [R8+0x2780], desc[UR52][R48.64], P6 ;  /* 0x0278000030087fae */ /* 0x000fe8000b121874 */
[----:B------:R-:W3:Y:S04]  /*1b2c0*/  LDL.LU.64 R54, [R1+0x1720] ;  /* 0x0017200001367983 */ /* 0x000ee80000300a00 */
[----:B------:R-:W3:Y:S04]  /*1b2d0*/  LDL.LU.64 R60, [R1+0x1718] ;  /* 0x00171800013c7983 */ /* 0x000ee80000300a00 */
[----:B------:R-:W-:Y:S04]  /*1b2e0*/  LDGSTS.E [R8+0x2b80], desc[UR52][R46.64], P6 ;  /* 0x02b800002e087fae */ /* 0x000fe8000b121874 */
        /* <DEDUP_REMOVED lines=19> */
[----:B--2---:R-:W-:Y:S04]  /*1b420*/  LDGSTS.E [R8+0x5380], desc[UR52][R18.64], P6 ;  /* 0x0538000012087fae */ /* 0x004fe8000b121874 */
[----:B------:R-:W2:Y:S04]  /*1b430*/  LDL.LU.64 R38, [R1+0x16c8] ;  /* 0x0016c80001267983 */ /* 0x000ea80000300a00 */
[----:B------:R-:W-:Y:S04]  /*1b440*/  LDGSTS.E [R8+0x5780], desc[UR52][R10.64], P6 ;  /* 0x057800000a087fae */ /* 0x000fe8000b121874 */
[----:B------:R-:W2:Y:S04]  /*1b450*/  LDL.LU.64 R18, [R1+0xd8] ;  /* 0x0000d80001127983 */ /* 0x000ea80000300a00 */
[----:B----4-:R-:W-:Y:S04]  /*1b460*/  LDGSTS.E [R8+0x5b80], desc[UR52][R42.64], P6 ;  /* 0x05b800002a087fae */ /* 0x010fe8000b121874 */
[----:B------:R-:W-:Y:S04]  /*1b470*/  LDGSTS.E [R8+0x5f80], desc[UR52][R28.64], P6 ;  /* 0x05f800001c087fae */ /* 0x000fe8000b121874 */
[----:B------:R-:W-:Y:S04]  /*1b480*/  LDGSTS.E [R8+0x6380], desc[UR52][R26.64], P6 ;  /* 0x063800001a087fae */ /* 0x000fe8000b121874 */
[----:B------:R-:W4:Y:S04]  /*1b490*/  LDL.LU.64 R42, [R1+0xd0] ;  /* 0x0000d000012a7983 */ /* 0x000f280000300a00 */
[----:B------:R-:W4:Y:S04]  /*1b4a0*/  LDL.LU.64 R28, [R1+0x16c0] ;  /* 0x0016c000011c7983 */ /* 0x000f280000300a00 */
[----:B------:R-:W4:Y:S04]  /*1b4b0*/  LDL.LU.64 R26, [R1+0x16b8] ;  /* 0x0016b800011a7983 */ /* 0x000f280000300a00 */
[----:B------:R-:W-:Y:S04]  /*1b4c0*/  LDGSTS.E [R8+0x6780], desc[UR52][R56.64], P6 ;  /* 0x0678000038087fae */ /* 0x000fe8000b121874 */
        /* <DEDUP_REMOVED lines=11> */
[----:B------:R1:W-:Y:S04]  /*1b580*/  LDGSTS.E [R8+0x7f80], desc[UR52][R6.64], P6 ;  /* 0x07f8000006087fae */ /* 0x0003e8000b121874 */
[----:B------:R-:W0:Y:S01]  /*1b590*/  LDGDEPBAR ;  /* 0x00000000000079af */ /* 0x000e220000000000 */
[----:B-1----:R-:W1:Y:S01]  /*1b5a0*/  LDC R7, c[0x0][0x230] ;  /* 0x00008c00ff077b82 */ /* 0x002e620000000800 */
[----:B------:R-:W-:-:S07]  /*1b5b0*/  USHF.L.U32 UR6, UR6, 0x7, URZ ;  /* 0x0000000706067899 */ /* 0x000fce000800063f */
[----:B------:R-:W-:Y:S01]  /*1b5c0*/  BAR.SYNC.DEFER_BLOCKING 0x0 ;  /* 0x0000000000007b1d */ /* 0x000fe20000010000 */
[----:B------:R-:W-:Y:S01]  /*1b5d0*/  ISETP.GE.U32.AND P6, PT, R0, 0x7ffffedf, PT ;  /* 0x7ffffedf0000780c */ /* 0x000fe20003fc6070 */
[----:B------:R-:W-:-:S04]  /*1b5e0*/  IMAD.U32 R0, RZ, RZ, UR6 ;  /* 0x00000006ff007e24 */ /* 0x000fc8000f8e00ff */
[----:B------:R1:W-:Y:S02]  /*1b5f0*/  STL.64 [R1+0x1450], R8 ;  /* 0x0014500801007387 */ /* 0x0003e40000100a00 */
[----:B-1----:R-:W1:Y:S01]  /*1b600*/  LDC R9, c[0x0][0x230] ;  /* 0x00008c00ff097b82 */ /* 0x002e620000000800 */
[----:B------:R-:W-:Y:S01]  /*1b610*/  IADD3 R8, R7, -0xa3, RZ ;  /* 0xffffff5d07087810 */ /* 0x000fe20007ffe0ff */
[----:B---3--:R-:W-:-:S05]  /*1b620*/  IMAD.WIDE R20, R0, 0x4, R20 ;  /* 0x0000000400147825 */ /* 0x008fca00078e0214 */
[----:B------:R-:W-:Y:S01]  /*1b630*/  STL.64 [R1+0xd98], R20 ;  /* 0x000d981401007387 */ /* 0x000fe20000100a00 */
[----:B--2---:R-:W-:-:S04]  /*1b640*/  IMAD.WIDE R18, R0, 0x4, R18 ;  /* 0x0000000400127825 */ /* 0x004fc800078e0212 */
[----:B----4-:R-:W-:-:S04]  /*1b650*/  IMAD.WIDE R42, R0, 0x4, R42 ;  /* 0x00000004002a7825 */ /* 0x010fc800078e022a */
[----:B------:R-:W-:Y:S02]  /*1b660*/  IMAD.WIDE R6, R0, 0x4, R4 ;  /* 0x0000000400067825 */ /* 0x000fe400078e0204 */
[----:B------:R-:W2:Y:S03]  /*1b670*/  LDC R5, c[0x0][0x230] ;  /* 0x00008c00ff057b82 */ /* 0x000ea60000000800 */
[----:B------:R-:W-:Y:S01]  /*1b680*/  @!PT LDS RZ, [RZ] ;  /* 0x00000000fffff984 */ /* 0x000fe20000000800 */
[----:B------:R-:W-:Y:S01]  /*1b690*/  @!PT LDS RZ, [RZ] ;  /* 0x00000000fffff984 */ /* 0x000fe20000000800 */
[----:B------:R-:W-:Y:S01]  /*1b6a0*/  @!PT LDS RZ, [RZ] ;  /* 0x00000000fffff984 */ /* 0x000fe20000000800 */
[----:B------:R3:W-:Y:S04]  /*1b6b0*/  LDGSTS.E [R245+-0x30000], desc[UR52][R6.64], !P2 ;  /* 0xd000000006f57fae */ /* 0x0007e8000d121874 */
[----:B------:R3:W-:Y:S04]  /*1b6c0*/  STL.64 [R1+0x1360], R6 ;  /* 0x0013600601007387 */ /* 0x0007e80000100a00 */
[----:B------:R4:W-:Y:S04]  /*1b6d0*/  LDGSTS.E [R245+-0x2fffc], desc[UR52][R20.64], !P0 ;  /* 0xd000400014f57fae */ /* 0x0009e8000c121874 */
[----:B------:R1:W-:Y:S04]  /*1b6e0*/  LDGSTS.E [R245+-0x2fff8], desc[UR52][R18.64], !P1 ;  /* 0xd000800012f57fae */ /* 0x0003e8000c921874 */
[----:B------:R1:W-:Y:S01]  /*1b6f0*/  LDGSTS.E [R245+-0x2fff4], desc[UR52][R42.64], !P4 ;  /* 0xd000c0002af57fae */ /* 0x0003e2000e121874 */
[----:B---3--:R-:W3:Y:S03]  /*1b700*/  LDC R6, c[0x0][0x230] ;  /* 0x00008c00ff067b82 */ /* 0x008ee60000000800 */
[----:B------:R-:W4:Y:S04]  /*1b710*/  LDL.LU.64 R20, [R1+0x1680] ;  /* 0x0016800001147983 */ /* 0x000f280000300a00 */
[----:B------:R1:W-:Y:S01]  /*1b720*/  STL.64 [R1+0xd90], R18 ;  /* 0x000d901201007387 */ /* 0x0003e20000100a00 */
[----:B--2---:R-:W-:Y:S01]  /*1b730*/  VIADD R4, R5, 0xffffff5c ;  /* 0xffffff5c05047836 */ /* 0x004fe20000000000 */
[----:B------:R-:W-:Y:S01]  /*1b740*/  ISETP.GE.U32.AND P2, PT, R8, 0x7ffffede, PT ;  /* 0x7ffffede0800780c */ /* 0x000fe20003f46070 */
[----:B------:R-:W2:Y:S08]  /*1b750*/  LDC R5, c[0x0][0x230] ;  /* 0x00008c00ff057b82 */ /* 0x000eb00000000800 */
[----:B------:R-:W4:Y:S01]  /*1b760*/  LDC R7, c[0x0][0x230] ;  /* 0x00008c00ff077b82 */ /* 0x000f220000000800 */
[----:B-1----:R-:W4:Y:S04]  /*1b770*/  LDL.LU.64 R18, [R1+0x1678] ;  /* 0x0016780001127983 */ /* 0x002f280000300a00 */
[----:B------:R1:W-:Y:S01]  /*1b780*/  STL.64 [R1+0xd88], R42 ;  /* 0x000d882a01007387 */ /* 0x0003e20000100a00 */
[----:B------:R-:W-:-:S02]  /*1b790*/  ISETP.GE.U32.AND P0, PT, R4, 0x7ffffedd, PT ;  /* 0x7ffffedd0400780c */ /* 0x000fc40003f06070 */
[----:B------:R-:W4:Y:S01]  /*1b7a0*/  LDC R8, c[0x0][0x230] ;  /* 0x00008c00ff087b82 */ /* 0x000f220000000800 */
[----:B-1----:R-:W4:Y:S01]  /*1b7b0*/  LDL.LU.64 R42, [R1+0x1670] ;  /* 0x00167000012a7983 */ /* 0x002f220000300a00 */
[----:B--2---:R-:W-:Y:S02]  /*1b7c0*/  VIADD R5, R5, 0xffffff3f ;  /* 0xffffff3f05057836 */ /* 0x004fe40000000000 */
[----:B---3--:R-:W-:-:S04]  /*1b7d0*/  VIADD R4, R6, 0xffffff3e ;  /* 0xffffff3e06047836 */ /* 0x008fc80000000000 */
[----:B------:R-:W1:Y:S01]  /*1b7e0*/  LDC R6, c[0x0][0x230] ;  /* 0x00008c00ff067b82 */ /* 0x000e620000000800 */
[----:B------:R-:W-:Y:S02]  /*1b7f0*/  ISETP.GE.U32.AND P1, PT, R5, 0x7ffffec0, PT ;  /* 0x7ffffec00500780c */ /* 0x000fe40003f26070 */
[----:B------:R-:W-:-:S05]  /*1b800*/  ISETP.GE.U32.AND P4, PT, R4, 0x7ffffebf, PT ;  /* 0x7ffffebf0400780c */ /* 0x000fca0003f86070 */
[----:B------:R-:W2:Y:S08]  /*1b810*/  LDC R4, c[0x0][0x230] ;  /* 0x00008c00ff047b82 */ /* 0x000eb00000000800 */
[----:B------:R-:W3:Y:S01]  /*1b820*/  LDC R5, c[0x0][0x230] ;  /* 0x00008c00ff057b82 */ /* 0x000ee20000000800 */
[----:B------:R-:W-:-:S04]  /*1b830*/  IMAD.WIDE R30, R0, 0x4, R30 ;  /* 0x00000004001e7825 */ /* 0x000fc800078e021e */
[----:B--2---:R-:W-:Y:S02]  /*1b840*/  VIADD R4, R4, 0xffffff3d ;  /* 0xffffff3d04047836 */ /* 0x004fe40000000000 */
[----:B---3--:R-:W-:Y:S02]  /*1b850*/  VIADD R5, R5, 0xffffff3c ;  /* 0xffffff3c05057836 */ /* 0x008fe40000000000 */
[----:B------:R-:W-:-:S04]  /*1b860*/  IMAD.WIDE R28, R0, 0x4, R28 ;  /* 0x00000004001c7825 */ /* 0x000fc800078e021c */
[----:B----4-:R-:W-:-:S04]  /*1b870*/  IMAD.WIDE R20, R0, 0x4, R20 ;  /* 0x0000000400147825 */ /* 0x010fc800078e0214 */
[----:B------:R-:W-:-:S04]  /*1b880*/  IMAD.WIDE R18, R0, 0x4, R18 ;  /* 0x0000000400127825 */ /* 0x000fc800078e0212 */
[----:B------:R-:W-:-:S05]  /*1b890*/  IMAD.WIDE R42, R0, 0x4, R42 ;  /* 0x00000004002a7825 */ /* 0x000fca00078e022a */
[----:B------:R2:W-:Y:S04]  /*1b8a0*/  STL.64 [R1+0xd78], R42 ;  /* 0x000d782a01007387 */ /* 0x0005e80000100a00 */
[----:B------:R2:W-:Y:S01]  /*1b8b0*/  LDGSTS.E [R245+-0x2c000], desc[UR52][R42.64], !P3 ;  /* 0xd40000002af57fae */ /* 0x0005e2000d921874 */
[----:B------:R-:W-:-:S03]  /*1b8c0*/  ISETP.GE.U32.AND P3, PT, R4, 0x7ffffebe, PT ;  /* 0x7ffffebe0400780c */ /* 0x000fc60003f66070 */
[----:B------:R3:W-:Y:S01]  /*1b8d0*/  LDGSTS.E [R245+-0x2bffc], desc[UR52][R18.64], !P6 ;  /* 0xd400400012f57fae */ /* 0x0007e2000f121874 */
[----:B--2---:R-:W2:Y:S01]  /*1b8e0*/  LDC R43, c[0x0][0x230] ;  /* 0x00008c00ff2b7b82 */ /* 0x004ea20000000800 */
[----:B------:R-:W-:Y:S01]  /*1b8f0*/  ISETP.GE.U32.AND P6, PT, R5, 0x7ffffebd, PT ;  /* 0x7ffffebd0500780c */ /* 0x000fe20003fc6070 */
[----:B------:R-:W-:Y:S01]  /*1b900*/  VIADD R5, R8, 0xffffff1e ;  /* 0xffffff1e08057836 */ /* 0x000fe20000000000 */
[----:B------:R-:W-:Y:S01]  /*1b910*/  IADD3 R4, R9, -0xe1, RZ ;  /* 0xffffff1f09047810 */ /* 0x000fe20007ffe0ff */
[----:B------:R-:W-:Y:S01]  /*1b920*/  IMAD.WIDE R8, R0, 0x4, R22 ;  /* 0x0000000400087825 */ /* 0x000fe200078e0216 */
[----:B------:R3:W-:Y:S03]  /*1b930*/  STL.64 [R1+0xd70], R18 ;  /* 0x000d701201007387 */ /* 0x0007e60000100a00 */
[----:B------:R-:W4:Y:S01]  /*1b940*/  LDC R22, c[0x0][0x230] ;  /* 0x00008c00ff167b82 */ /* 0x000f220000000800 */
[----:B------:R2:W-:Y:S04]  /*1b950*/  STL.64 [R1+0xd68], R20 ;  /* 0x000d681401007387 */ /* 0x0005e80000100a00 */
[----:B------:R2:W-:Y:S01]  /*1b960*/  LDGSTS.E [R245+-0x2bff8], desc[UR52][R20.64], !P2 ;  /* 0xd400800014f57fae */ /* 0x0005e2000d121874 */
[----:B------:R-:W-:Y:S01]  /*1b970*/  ISETP.GE.U32.AND P2, PT, R4, 0x7ffffea0, PT ;  /* 0x7ffffea00400780c */ /* 0x000fe20003f46070 */
[----:B------:R-:W-:Y:S01]  /*1b980*/  VIADD R4, R7, 0xffffff1d ;  /* 0xffffff1d07047836 */ /* 0x000fe20000000000 */
[----:B------:R-:W4:Y:S01]  /*1b990*/  LDC R23, c[0x0][0x230] ;  /* 0x00008c00ff177b82 */ /* 0x000f220000000800 */
[----:B------:R-:W-:Y:S04]  /*1b9a0*/  STL.64 [R1+0xd60], R30 ;  /* 0x000d601e01007387 */ /* 0x000fe80000100a00 */
[----:B------:R-:W-:Y:S01]  /*1b9b0*/  LDGSTS.E [R245+-0x2bff4], desc[UR52][R30.64], !P0 ;  /* 0xd400c0001ef57fae */ /* 0x000fe2000c121874 */
[----:B------:R-:W-:Y:S01]  /*1b9c0*/  ISETP.GE.U32.AND P0, PT, R5, 0x7ffffe9f, PT ;  /* 0x7ffffe9f0500780c */ /* 0x000fe20003f06070 */
[----:B-1----:R-:W-:Y:S01]  /*1b9d0*/  VIADD R5, R6, 0xffffff1c ;  /* 0xffffff1c06057836 */ /* 0x002fe20000000000 */
[----:B---3--:R-:W1:Y:S01]  /*1b9e0*/  LDC R18, c[0x0][0x230] ;  /* 0x00008c00ff127b82 */ /* 0x008e620000000800 */
[----:B------:R3:W-:Y:S01]  /*1b9f0*/  STL.64 [R1+0xd58], R8 ;  /* 0x000d580801007387 */ /* 0x0007e20000100a00 */
[----:B------:R-:W-:-:S03]  /*1ba00*/  IMAD.WIDE R6, R0, 0x4, R24 ;  /* 0x0000000400067825 */ /* 0x000fc600078e0218 */
[----:B------:R3:W-:Y:S01]  /*1ba10*/  LDGSTS.E [R245+-0x28000], desc[UR52][R8.64], !P1 ;  /* 0xd800000008f57fae */ /* 0x0007e2000c921874 */
[----:B------:R-:W-:Y:S01]  /*1ba20*/  ISETP.GE.U32.AND P1, PT, R4, 0x7ffffe9e, PT ;  /* 0x7ffffe9e0400780c */ /* 0x000fe20003f26070 */
[----:B--2---:R-:W-:Y:S01]  /*1ba30*/  VIADD R4, R43, 0xffffff7b ;  /* 0xffffff7b2b047836 */ /* 0x004fe20000000000 */
[----:B------:R-:W2:Y:S08]  /*1ba40*/  LDC R19, c[0x0][0x230] ;  /* 0x00008c00ff137b82 */ /* 0x000eb00000000800 */
[----:B------:R-:W4:Y:S01]  /*1ba50*/  LDC R20, c[0x0][0x230] ;  /* 0x00008c00ff147b82 */ /* 0x000f220000000800 */
[----:B---3--:R-:W-:-:S05]  /*1ba60*/  IMAD.WIDE R8, R0, 0x4, R32 ;  /* 0x0000000400087825 */ /* 0x008fca00078e0220 */
[----:B------:R3:W-:Y:S02]  /*1ba70*/  STL.64 [R1+0xd50], R8 ;  /* 0x000d500801007387 */ /* 0x0007e40000100a00 */
[----:B------:R-:W4:Y:S02]  /*1ba80*/  LDC R21, c[0x0][0x230] ;  /* 0x00008c00ff157b82 */ /* 0x000f240000000800 */
[----:B------:R3:W-:Y:S04]  /*1ba90*/  LDGSTS.E [R245+-0x27ffc], desc[UR52][R8.64], !P4 ;  /* 0xd800400008f57fae */ /* 0x0007e8000e121874 */
[----:B------:R1:W-:Y:S02]  /*1baa0*/  STL.64 [R1+0xd48], R6 ;  /* 0x000d480601007387 */ /* 0x0003e40000100a00 */
[----:B------:R-:W4:Y:S02]  /*1bab0*/  LDC R24, c[0x0][0x230] ;  /* 0x00008c00ff187b82 */ /* 0x000f240000000800 */
[----:B------:R1:W-:Y:S04]  /*1bac0*/  LDGSTS.E [R245+-0x27ff8], desc[UR52][R6.64], !P3 ;  /* 0xd800800006f57fae */ /* 0x0003e8000d921874 */
[----:B------:R-:W4:Y:S01]  /*1bad0*/  LDL.LU.64 R30, [R1+0xc8] ;  /* 0x0000c800011e7983 */ /* 0x000f220000300a00 */
[----:B---3--:R-:W-:-:S03]  /*1bae0*/  IMAD.WIDE R8, R0, 0x4, R26 ;  /* 0x0000000400087825 */ /* 0x008fc600078e021a */
[----:B------:R-:W3:Y:S01]  /*1baf0*/  LDL.LU.64 R42, [R1+0xc0] ;  /* 0x0000c000012a7983 */ /* 0x000ee20000300a00 */
[----:B-1----:R-:W-:-:S05]  /*1bb00*/  IMAD.WIDE R6, R0, 0x4, R56 ;  /* 0x0000000400067825 */ /* 0x002fca00078e0238 */
[----:B------:R1:W-:Y:S04]  /*1bb10*/  STL.64 [R1+0xd40], R6 ;  /* 0x000d400601007387 */ /* 0x0003e80000100a00 */
[----:B------:R-:W-:Y:S04]  /*1bb20*/  LDGSTS.E [R245+-0x27ff4], desc[UR52][R6.64], !P6 ;  /* 0xd800c00006f57fae */ /* 0x000fe8000f121874 */
[----:B------:R-:W-:Y:S01]  /*1bb30*/  LDGSTS.E [R245+-0x24000], desc[UR52][R8.64], !P2 ;  /* 0xdc00000008f57fae */ /* 0x000fe2000d121874 */
[----:B------:R-:W-:-:S03]  /*1bb40*/  ISETP.GE.U32.AND P3, PT, R4, 0x7ffffefc, PT ;  /* 0x7ffffefc0400780c */ /* 0x000fc60003f66070 */
[----:B-1----:R-:W3:Y:S04]  /*1bb50*/  LDL.LU.64 R6, [R1+0xb8] ;  /* 0x0000b80001067983 */ /* 0x002ee80000300a00 */
[----:B------:R1:W-:Y:S04]  /*1bb60*/  STL.64 [R1+0xd38], R8 ;  /* 0x000d380801007387 */ /* 0x0003e80000100a00 */
[----:B------:R4:W-:Y:S01]  /*1bb70*/  STL.64 [R1+0xd30], R28 ;  /* 0x000d301c01007387 */ /* 0x0009e20000100a00 */
[----:B------:R-:W-:Y:S01]  /*1bb80*/  ISETP.GE.U32.AND P4, PT, R5, 0x7ffffe9d, PT ;  /* 0x7ffffe9d0500780c */ /* 0x000fe20003f86070 */
[----:B------:R-:W-:-:S02]  /*1bb90*/  IMAD.WIDE R26, R0, 0x4, R34 ;  /* 0x00000004001a7825 */ /* 0x000fc400078e0222 */
[----:B------:R4:W-:Y:S04]  /*1bba0*/  LDGSTS.E [R245+-0x23ffc], desc[UR52][R28.64], !P0 ;  /* 0xdc0040001cf57fae */ /* 0x0009e8000c121874 */
[----:B-1----:R-:W3:Y:S01]  /*1bbb0*/  LDL.LU.64 R8, [R1+0xb0] ;  /* 0x0000b00001087983 */ /* 0x002ee20000300a00 */
[----:B------:R-:W-:Y:S01]  /*1bbc0*/  VIADD R4, R18, 0xffffff7a ;  /* 0xffffff7a12047836 */ /* 0x000fe20000000000 */
[----:B--2---:R-:W-:Y:S01]  /*1bbd0*/  IADD3 R5, R19, -0x87, RZ ;  /* 0xffffff7913057810 */ /* 0x004fe20007ffe0ff */
[----:B------:R-:W1:Y:S03]  /*1bbe0*/  LDC R18, c[0x0][0x230] ;  /* 0x00008c00ff127b82 */ /* 0x000e660000000800 */
[----:B------:R-:W-:Y:S01]  /*1bbf0*/  ISETP.GE.U32.AND P6, PT, R4, 0x7ffffefb, PT ;  /* 0x7ffffefb0400780c */ /* 0x000fe20003fc6070 */
[----:B----4-:R-:W-:-:S04]  /*1bc00*/  VIADD R4, R20, 0xffffff78 ;  /* 0xffffff7814047836 */ /* 0x010fc80000000000 */
[----:B------:R-:W2:Y:S01]  /*1bc10*/  LDC R19, c[0x0][0x230] ;  /* 0x00008c00ff137b82 */ /* 0x000ea20000000800 */
[----:B------:R-:W-:Y:S01]  /*1bc20*/  ISETP.GE.U32.AND P2, PT, R5, 0x7ffffefa, PT ;  /* 0x7ffffefa0500780c */ /* 0x000fe20003f46070 */
[----:B------:R-:W-:Y:S02]  /*1bc30*/  VIADD R5, R22, 0xffffff5b ;  /* 0xffffff5b16057836 */ /* 0x000fe40000000000 */
[----:B------:R-:W-:-:S04]  /*1bc40*/  IMAD.WIDE R28, R0, 0x4, R38 ;  /* 0x00000004001c7825 */ /* 0x000fc800078e0226 */
[----:B------:R-:W4:Y:S01]  /*1bc50*/  LDC R20, c[0x0][0x230] ;  /* 0x00008c00ff147b82 */ /* 0x000f220000000800 */
[----:B------:R-:W-:Y:S01]  /*1bc60*/  ISETP.GE.U32.AND P0, PT, R4, 0x7ffffef9, PT ;  /* 0x7ffffef90400780c */ /* 0x000fe20003f06070 */
[----:B------:R-:W-:-:S06]  /*1bc70*/  VIADD R4, R21, 0xffffff5a ;  /* 0xffffff5a15047836 */ /* 0x000fcc0000000000 */
[----:B------:R-:W4:Y:S01]  /*1bc80*/  LDC R22, c[0x0][0x230] ;  /* 0x00008c00ff167b82 */ /* 0x000f220000000800 */
[----:B------:R1:W-:Y:S04]  /*1bc90*/  STL.64 [R1+0xd28], R28 ;  /* 0x000d281c01007387 */ /* 0x0003e80000100a00 */
[----:B------:R1:W-:Y:S01]  /*1bca0*/  LDGSTS.E [R245+-0x23ff8], desc[UR52][R28.64], !P1 ;  /* 0xdc0080001cf57fae */ /* 0x0003e2000c921874 */
[----:B------:R-:W-:Y:S01]  /*1bcb0*/  ISETP.GE.U32.AND P1, PT, R5, 0x7ffffedc, PT ;  /* 0x7ffffedc0500780c */ /* 0x000fe20003f26070 */
[----:B------:R-:W-:Y:S01]  /*1bcc0*/  VIADD R5, R23, 0xffffff59 ;  /* 0xffffff5917057836 */ /* 0x000fe20000000000 */
[----:B------:R-:W4:Y:S01]  /*1bcd0*/  LDC R21, c[0x0][0x230] ;  /* 0x00008c00ff157b82 */ /* 0x000f220000000800 */
[----:B------:R3:W-:Y:S04]  /*1bce0*/  STL.64 [R1+0xd20], R26 ;  /* 0x000d201a01007387 */ /* 0x0007e80000100a00 */
[----:B------:R3:W-:Y:S01]  /*1bcf0*/  LDGSTS.E [R245+-0x23ff4], desc[UR52][R26.64], !P4 ;  /* 0xdc00c0001af57fae */ /* 0x0007e2000e121874 */
[----:B------:R-:W-:Y:S01]  /*1bd00*/  ISETP.GE.U32.AND P4, PT, R4, 0x7ffffedb, PT ;  /* 0x7ffffedb0400780c */ /* 0x000fe20003f86070 */
[----:B------:R-:W-:Y:S01]  /*1bd10*/  VIADD R4, R24, 0xffffff58 ;  /* 0xffffff5818047836 */ /* 0x000fe20000000000 */
[----:B------:R-:W4:Y:S01]  /*1bd20*/  LDC R23, c[0x0][0x230] ;  /* 0x00008c00ff177b82 */ /* 0x000f220000000800 */
[----:B------:R-:W-:Y:S07]  /*1bd30*/  STL.64 [R1+0x1638], R244 ;  /* 0x001638f401007387 */ /* 0x000fee0000100a00 */
[----:B------:R-:W4:Y:S01]  /*1bd40*/  LDC R24, c[0x0][0x230] ;  /* 0x00008c00ff187b82 */ /* 0x000f220000000800 */
[----:B-1----:R-:W-:-:S04]  /*1bd50*/  IMAD.WIDE R28, R0, 0x4, R30 ;  /* 0x00000004001c7825 */ /* 0x002fc800078e021e */
[----:B---3--:R-:W-:Y:S01]  /*1bd60*/  IMAD.WIDE R26, R0, 0x4, R42 ;  /* 0x00000004001a7825 */ /* 0x008fe200078e022a */
[----:B------:R-:W-:Y:S04]  /*1bd70*/  STL.64 [R1+0xd80], R28 ;  /* 0x000d801c01007387 */ /* 0x000fe80000100a00 */
[----:B------:R-:W-:Y:S01]  /*1bd80*/  LDGSTS.E [R252+-0x30000], desc[UR52][R28.64], !P3 ;  /* 0xd00000001cfc7fae */ /* 0x000fe2000d921874 */
[----:B------:R-:W-:-:S03]  /*1bd90*/  ISETP.GE.U32.AND P3, PT, R5, 0x7ffffeda, PT ;  /* 0x7ffffeda0500780c */ /* 0x000fc60003f66070 */
[----:B------:R1:W-:Y:S04]  /*1bda0*/  STL.64 [R1+0xd18], R26 ;  /* 0x000d181a01007387 */ /* 0x0003e80000100a00 */
[----:B------:R1:W-:Y:S01]  /*1bdb0*/  LDGSTS.E [R252+-0x2fffc], desc[UR52][R26.64], !P6 ;  /* 0xd00040001afc7fae */ /* 0x0003e2000f121874 */
[----:B------:R-:W-:Y:S01]  /*1bdc0*/  ISETP.GE.U32.AND P6, PT, R4, 0x7ffffed9, PT ;  /* 0x7ffffed90400780c */ /* 0x000fe20003fc6070 */
[----:B--2---:R-:W-:Y:S01]  /*1bdd0*/  VIADD R5, R19, 0xffffff3a ;  /* 0xffffff3a13057836 */ /* 0x004fe20000000000 */
[----:B------:R-:W-:Y:S01]  /*1bde0*/  IADD3 R4, R18, -0xc5, RZ ;  /* 0xffffff3b12047810 */ /* 0x000fe20007ffe0ff */
[----:B------:R-:W2:Y:S01]  /*1bdf0*/  LDC R19, c[0x0][0x230] ;  /* 0x00008c00ff137b82 */ /* 0x000ea20000000800 */
[----:B-1----:R-:W-:-:S07]  /*1be00*/  IMAD.WIDE R26, R0, 0x4, R6 ;  /* 0x00000004001a7825 */ /* 0x002fce00078e0206 */
[----:B------:R-:W1:Y:S01]  /*1be10*/  LDC R18, c[0x0][0x230] ;  /* 0x00008c00ff127b82 */ /* 0x000e620000000800 */
[----:B------:R-:W-:Y:S01]  /*1be20*/  IMAD.WIDE R6, R0, 0x4, R36 ;  /* 0x0000000400067825 */ /* 0x000fe200078e0224 */
[----:B------:R3:W-:Y:S04]  /*1be30*/  STL.64 [R1+0xd10], R26 ;  /* 0x000d101a01007387 */ /* 0x0007e80000100a00 */
[----:B------:R3:W-:Y:S01]  /*1be40*/  LDGSTS.E [R252+-0x2fff8], desc[UR52][R26.64], !P2 ;  /* 0xd00080001afc7fae */ /* 0x0007e2000d121874 */
[----:B------:R-:W-:Y:S01]  /*1be50*/  ISETP.GE.U32.AND P2, PT, R4, 0x7ffffebc, PT ;  /* 0x7ffffebc0400780c */ /* 0x000fe20003f46070 */
[----:B------:R-:W-:-:S05]  /*1be60*/  IMAD.WIDE R8, R0, 0x4, R8 ;  /* 0x0000000400087825 */ /* 0x000fca00078e0208 */
[----:B------:R2:W-:Y:S01]  /*1be70*/  STL.64 [R1+0xd08], R8 ;  /* 0x000d080801007387 */ /* 0x0005e20000100a00 */
[----:B----4-:R-:W-:Y:S02]  /*1be80*/  VIADD R4, R20, 0xffffff39 ;  /* 0xffffff3914047836 */ /* 0x010fe40000000000 */
[----:B---3--:R-:W-:Y:S01]  /*1be90*/  IMAD.WIDE R26, R0, 0x4, R76 ;  /* 0x00000004001a7825 */ /* 0x008fe200078e024c */
[----:B------:R2:W-:Y:S01]  /*1bea0*/  LDGSTS.E [R252+-0x2fff4], desc[UR52][R8.64], !P0 ;  /* 0xd000c00008fc7fae */ /* 0x0005e2000c121874 */
[----:B------:R-:W-:Y:S01]  /*1beb0*/  ISETP.GE.U32.AND P0, PT, R5, 0x7ffffebb, PT ;  /* 0x7ffffebb0500780c */ /* 0x000fe20003f06070 */
[----:B------:R-:W3:Y:S02]  /*1bec0*/  LDC R20, c[0x0][0x230] ;  /* 0x00008c00ff147b82 */ /* 0x000ee40000000800 */
[----:B------:R4:W-:Y:S01]  /*1bed0*/  STL.64 [R1+0xd00], R6 ;  /* 0x000d000601007387 */ /* 0x0009e20000100a00 */
[----:B------:R-:W-:-:S03]  /*1bee0*/  VIADD R5, R22, 0xffffff38 ;  /* 0xffffff3816057836 */ /* 0x000fc60000000000 */
[----:B------:R4:W-:Y:S01]  /*1bef0*/  LDGSTS.E [R252+-0x2c000], desc[UR52][R6.64], !P1 ;  /* 0xd400000006fc7fae */ /* 0x0009e2000c921874 */
[----:B--2---:R-:W-:Y:S01]  /*1bf00*/  IMAD.WIDE R8, R0, 0x4, R50 ;  /* 0x0000000400087825 */ /* 0x004fe200078e0232 */
[----:B------:R-:W-:Y:S01]  /*1bf10*/  ISETP.GE.U32.AND P1, PT, R4, 0x7ffffeba, PT ;  /* 0x7ffffeba0400780c */ /* 0x000fe20003f26070 */
[----:B------:R-:W2:Y:S02]  /*1bf20*/  LDC R22, c[0x0][0x230] ;  /* 0x00008c00ff167b82 */ /* 0x000ea40000000800 */
[----:B----4-:R-:W-:Y:S01]  /*1bf30*/  IMAD.WIDE R6, R0, 0x4, R40 ;  /* 0x0000000400067825 */ /* 0x010fe200078e0228 */
[----:B------:R4:W-:Y:S04]  /*1bf40*/  STL.64 [R1+0xcf8], R8 ;  /* 0x000cf80801007387 */ /* 0x0009e80000100a00 */
[----:B------:R4:W-:Y:S01]  /*1bf50*/  LDGSTS.E [R252+-0x2bffc], desc[UR52][R8.64], !P4 ;  /* 0xd400400008fc7fae */ /* 0x0009e2000e121874 */
[----:B------:R-:W-:-:S03]  /*1bf60*/  ISETP.GE.U32.AND P4, PT, R5, 0x7ffffeb9, PT ;  /* 0x7ffffeb90500780c */ /* 0x000fc60003f86070 */
[----:B------:R1:W-:Y:S04]  /*1bf70*/  STL.64 [R1+0xcf0], R6 ;  /* 0x000cf00601007387 */ /* 0x0003e80000100a00 */
[----:B------:R1:W-:Y:S01]  /*1bf80*/  LDGSTS.E [R252+-0x2bff8], desc[UR52][R6.64], !P3 ;  /* 0xd400800006fc7fae */ /* 0x0003e2000d921874 */
[----:B----4-:R-:W-:-:S04]  /*1bf90*/  IMAD.WIDE R8, R0, 0x4, R52 ;  /* 0x0000000400087825 */ /* 0x010fc800078e0234 */
[C---:B-1----:R-:W-:Y:S01]  /*1bfa0*/  IMAD.WIDE R6, R0.reuse, 0x4, R44 ;  /* 0x0000000400067825 */ /* 0x042fe200078e022c */
[----:B------:R1:W-:Y:S04]  /*1bfb0*/  STL.64 [R1+0xce8], R8 ;  /* 0x000ce80801007387 */ /* 0x0003e80000100a00 */
[----:B------:R1:W-:Y:S04]  /*1bfc0*/  LDGSTS.E [R252+-0x2bff4], desc[UR52][R8.64], !P6 ;  /* 0xd400c00008fc7fae */ /* 0x0003e8000f121874 */
[----:B------:R4:W-:Y:S04]  /*1bfd0*/  STL.64 [R1+0xce0], R6 ;  /* 0x000ce00601007387 */ /* 0x0009e80000100a00 */
[----:B------:R4:W-:Y:S01]  /*1bfe0*/  LDGSTS.E [R252+-0x28000], desc[UR52][R6.64], !P2 ;  /* 0xd800000006fc7fae */ /* 0x0009e2000d121874 */
[----:B-1----:R-:W-:-:S03]  /*1bff0*/  IMAD.WIDE R8, R0, 0x4, R46 ;  /* 0x0000000400087825 */ /* 0x002fc600078e022e */
[----:B------:R-:W-:Y:S04]  /*1c000*/  STL.64 [R1+0xcd8], R26 ;  /* 0x000cd81a01007387 */ /* 0x000fe80000100a00 */
[----:B------:R-:W2:Y:S01]  /*1c010*/  LDL.LU.64 R30, [R1+0xa8] ;  /* 0x0000a800011e7983 */ /* 0x000ea20000300a00 */
[----:B----4-:R-:W-:-:S03]  /*1c020*/  IMAD.WIDE R6, R0, 0x4, R48 ;  /* 0x0000000400067825 */ /* 0x010fc600078e0230 */
[----:B------:R-:W-:Y:S04]  /*1c030*/  STL.64 [R1+0xcd0], R8 ;  /* 0x000cd00801007387 */ /* 0x000fe80000100a00 */
[----:B------:R1:W-:Y:S04]  /*1c040*/  LDGSTS.E [R252+-0x27ffc], desc[UR52][R26.64], !P0 ;  /* 0xd80040001afc7fae */ /* 0x0003e8000c121874 */
[----:B------:R4:W-:Y:S04]  /*1c050*/  STL.64 [R1+0xcc8], R6 ;  /* 0x000cc80601007387 */ /* 0x0009e80000100a00 */
[----:B------:R-:W-:Y:S04]  /*1c060*/  LDGSTS.E [R252+-0x27ff8], desc[UR52][R8.64], !P1 ;  /* 0xd800800008fc7fae */ /* 0x000fe8000c921874 */
[----:B------:R-:W2:Y:S04]  /*1c070*/  LDL.LU.64 R42, [R1+0xa0] ;  /* 0x0000a000012a7983 */ /* 0x000ea80000300a00 */
[----:B------:R-:W-:Y:S04]  /*1c080*/  LDGSTS.E [R252+-0x27ff4], desc[UR52][R6.64], !P4 ;  /* 0xd800c00006fc7fae */ /* 0x000fe8000e121874 */
[----:B----4-:R-:W4:Y:S04]  /*1c090*/  LDL.LU.64 R6, [R1+0x98] ;  /* 0x0000980001067983 */ /* 0x010f280000300a00 */
[----:B------:R-:W4:Y:S01]  /*1c0a0*/  LDL.LU.64 R8, [R1+0x90] ;  /* 0x0000900001087983 */ /* 0x000f220000300a00 */
[----:B------:R-:W-:-:S02]  /*1c0b0*/  VIADD R4, R21, 0xffffff1b ;  /* 0xffffff1b15047836 */ /* 0x000fc40000000000 */
[----:B------:R-:W-:Y:S01]  /*1c0c0*/  VIADD R5, R23, 0xffffff1a ;  /* 0xffffff1a17057836 */ /* 0x000fe20000000000 */
[----:B------:R-:W1:Y:S02]  /*1c0d0*/  LDC R21, c[0x0][0x230] ;  /* 0x00008c00ff157b82 */ /* 0x000e640000000800 */
[----:B------:R-:W-:Y:S02]  /*1c0e0*/  ISETP.GE.U32.AND P3, PT, R4, 0x7ffffe9c, PT ;  /* 0x7ffffe9c0400780c */ /* 0x000fe40003f66070 */
[----:B------:R-:W-:-:S04]  /*1c0f0*/  IADD3 R4, R24, -0xe7, RZ ;  /* 0xffffff1918047810 */ /* 0x000fc80007ffe0ff */
[----:B------:R-:W1:Y:S01]  /*1c100*/  LDC R23, c[0x0][0x230] ;  /* 0x00008c00ff177b82 */ /* 0x000e620000000800 */
[----:B------:R-:W-:Y:S01]  /*1c110*/  ISETP.GE.U32.AND P2, PT, R4, 0x7ffffe9a, PT ;  /* 0x7ffffe9a0400780c */ /* 0x000fe20003f46070 */
[----:B------:R-:W-:Y:S01]  /*1c120*/  VIADD R4, R18, 0xffffff18 ;  /* 0xffffff1812047836 */ /* 0x000fe20000000000 */
[----:B------:R-:W-:-:S05]  /*1c130*/  ISETP.GE.U32.AND P6, PT, R5, 0x7ffffe9b, PT ;  /* 0x7ffffe9b0500780c */ /* 0x000fca0003fc6070 */
[----:B------:R-:W1:Y:S01]  /*1c140*/  LDC R24, c[0x0][0x230] ;  /* 0x00008c00ff187b82 */ /* 0x000e620000000800 */
[----:B------:R-:W-:Y:S01]  /*1c150*/  VIADD R5, R19, 0xffffff77 ;  /* 0xffffff7713057836 */ /* 0x000fe20000000000 */
[----:B------:R-:W-:Y:S01]  /*1c160*/  ISETP.GE.U32.AND P0, PT, R4, 0x7ffffe99, PT ;  /* 0x7ffffe990400780c */ /* 0x000fe20003f06070 */
[----:B---3--:R-:W-:-:S05]  /*1c170*/  VIADD R4, R20, 0xffffff76 ;  /* 0xffffff7614047836 */ /* 0x008fca0000000000 */
[----:B------:R-:W3:Y:S01]  /*1c180*/  LDC R18, c[0x0][0x230] ;  /* 0x00008c00ff127b82 */ /* 0x000ee20000000800 */
[----:B------:R-:W-:Y:S01]  /*1c190*/  ISETP.GE.U32.AND P1, PT, R5, 0x7ffffef8, PT ;  /* 0x7ffffef80500780c */ /* 0x000fe20003f26070 */
[----:B------:R-:W-:-:S06]  /*1c1a0*/  IMAD.WIDE R28, R0, 0x4, R60 ;  /* 0x00000004001c7825 */ /* 0x000fcc00078e023c */
[----:B------:R-:W3:Y:S01]  /*1c1b0*/  LDC R19, c[0x0][0x230] ;  /* 0x00008c00ff137b82 */ /* 0x000ee20000000800 */
[----:B--2---:R-:W-:Y:S01]  /*1c1c0*/  VIADD R5, R22, 0xffffff75 ;  /* 0xffffff7516057836 */ /* 0x004fe20000000000 */
[----:B------:R-:W-:Y:S01]  /*1c1d0*/  ISETP.GE.U32.AND P4, PT, R4, 0x7ffffef7, PT ;  /* 0x7ffffef70400780c */ /* 0x000fe20003f86070 */
[C---:B-1----:R-:W-:Y:S01]  /*1c1e0*/  IMAD.WIDE R26, R0.reuse, 0x4, R54 ;  /* 0x00000004001a7825 */ /* 0x042fe200078e0236 */
[----:B------:R1:W-:Y:S04]  /*1c1f0*/  LDGSTS.E [R252+-0x24000], desc[UR52][R28.64], !P3 ;  /* 0xdc0000001cfc7fae */ /* 0x0003e8000d921874 */
[----:B------:R-:W2:Y:S01]  /*1c200*/  LDC R20, c[0x0][0x230] ;  /* 0x00008c00ff147b82 */ /* 0x000ea20000000800 */
[----:B------:R-:W-:Y:S01]  /*1c210*/  VIADD R4, R21, 0xffffff74 ;  /* 0xffffff7415047836 */ /* 0x000fe20000000000 */
[----:B------:R-:W-:Y:S01]  /*1c220*/  ISETP.GE.U32.AND P3, PT, R5, 0x7ffffef6, PT ;  /* 0x7ffffef60500780c */ /* 0x000fe20003f66070 */
[----:B------:R1:W-:Y:S05]  /*1c230*/  STL.64 [R1+0xcc0], R28 ;  /* 0x000cc01c01007387 */ /* 0x0003ea0000100a00 */
[----:B------:R-:W2:Y:S01]  /*1c240*/  LDC R22, c[0x0][0x230] ;  /* 0x00008c00ff167b82 */ /* 0x000ea20000000800 */
[----:B------:R-:W-:Y:S01]  /*1c250*/  IADD3 R5, R23, -0xa9, RZ ;  /* 0xffffff5717057810 */ /* 0x000fe20007ffe0ff */
[----:B------:R1:W-:Y:S04]  /*1c260*/  STL.64 [R1+0xcb8], R26 ;  /* 0x000cb81a01007387 */ /* 0x0003e80000100a00 */
[----:B------:R3:W-:Y:S02]  /*1c270*/  LDGSTS.E [R252+-0x23ffc], desc[UR52][R26.64], !P6 ;  /* 0xdc0040001afc7fae */ /* 0x0007e4000f121874 */
[----:B------:R-:W4:Y:S01]  /*1c280*/  LDC R21, c[0x0][0x230] ;  /* 0x00008c00ff157b82 */ /* 0x000f220000000800 */
[----:B-1----:R-:W-:Y:S01]  /*1c290*/  IMAD.WIDE R28, R0, 0x4, R62 ;  /* 0x00000004001c7825 */ /* 0x002fe200078e023e */
[----:B------:R-:W-:-:S06]  /*1c2a0*/  ISETP.GE.U32.AND P6, PT, R4, 0x7ffffef5, PT ;  /* 0x7ffffef50400780c */ /* 0x000fcc0003fc6070 */
[----:B------:R-:W1:Y:S01]  /*1c2b0*/  LDC R23, c[0x0][0x230] ;  /* 0x00008c00ff177b82 */ /* 0x000e620000000800 */
[----:B------:R-:W-:Y:S01]  /*1c2c0*/  VIADD R4, R24, 0xffffff56 ;  /* 0xffffff5618047836 */ /* 0x000fe20000000000 */
[----:B------:R1:W-:Y:S01]  /*1c2d0*/  LDGSTS.E [R252+-0x23ff8], desc[UR52][R28.64], !P2 ;  /* 0xdc0080001cfc7fae */ /* 0x0003e2000d121874 */
[----:B---3--:R-:W-:Y:S01]  /*1c2e0*/  IMAD.WIDE R26, R0, 0x4, R58 ;  /* 0x00000004001a7825 */ /* 0x008fe200078e023a */
[----:B------:R-:W-:Y:S02]  /*1c2f0*/  ISETP.GE.U32.AND P2, PT, R5, 0x7ffffed8, PT ;  /* 0x7ffffed80500780c */ /* 0x000fe40003f46070 */
[----:B------:R1:W-:Y:S01]  /*1c300*/  STL.64 [R1+0xcb0], R28 ;  /* 0x000cb01c01007387 */ /* 0x0003e20000100a00 */
[----:B------:R-:W-:Y:S01]  /*1c310*/  VIADD R5, R19, 0xffffff54 ;  /* 0xffffff5413057836 */ /* 0x000fe20000000000 */
[----:B------:R-:W3:Y:S02]  /*1c320*/  LDC R24, c[0x0][0x230] ;  /* 0x00008c00ff187b82 */ /* 0x000ee40000000800 */
[----:B------:R2:W-:Y:S01]  /*1c330*/  LDGSTS.E [R252+-0x23ff4], desc[UR52][R26.64], !P0 ;  /* 0xdc00c0001afc7fae */ /* 0x0005e2000c121874 */
[----:B------:R-:W-:Y:S01]  /*1c340*/  ISETP.GE.U32.AND P0, PT, R4, 0x7ffffed7, PT ;  /* 0x7ffffed70400780c */ /* 0x000fe20003f06070 */
[----:B------:R-:W-:-:S02]  /*1c350*/  VIADD R4, R18, 0xffffff55 ;  /* 0xffffff5512047836 */ /* 0x000fc40000000000 */
[----:B------:R2:W-:Y:S02]  /*1c360*/  STL.64 [R1+0xca8], R26 ;  /* 0x000ca81a01007387 */ /* 0x0005e40000100a00 */
[----:B------:R-:W3:Y:S08]  /*1c370*/  LDC R18, c[0x0][0x230] ;  /* 0x00008c00ff127b82 */ /* 0x000ef00000000800 */
[----:B------:R-:W3:Y:S01]  /*1c380*/  LDC R19, c[0x0][0x230] ;  /* 0x00008c00ff137b82 */ /* 0x000ee20000000800 */
[----:B-1----:R-:W-:-:S05]  /*1c390*/  IMAD.WIDE R28, R0, 0x4, R30 ;  /* 0x00000004001c7825 */ /* 0x002fca00078e021e */
[----:B------:R-:W-:Y:S01]  /*1c3a0*/  LDGSTS.E [R251+-0x30000], desc[UR52][R28.64], !P1 ;  /* 0xd00000001cfb7fae */ /* 0x000fe2000c921874 */
[----:B------:R-:W-:Y:S01]  /*1c3b0*/  ISETP.GE.U32.AND P1, PT, R4, 0x7ffffed6, PT ;  /* 0x7ffffed60400780c */ /* 0x000fe20003f26070 */
[----:B--2---:R-:W-:Y:S02]  /*1c3c0*/  VIADD R4, R20, 0xffffff37 ;  /* 0xffffff3714047836 */ /* 0x004fe40000000000 */
[----:B------:R-:W-:Y:S01]  /*1c3d0*/  STL.64 [R1+0xca0], R28 ;  /* 0x000ca01c01007387 */ /* 0x000fe20000100a00 */
[----:B------:R-:W1:Y:S01]  /*1c3e0*/  LDC R20, c[0x0][0x230] ;  /* 0x00008c00ff147b82 */ /* 0x000e620000000800 */
[----:B------:R-:W-:-:S05]  /*1c3f0*/  IMAD.WIDE R26, R0, 0x4, R42 ;  /* 0x00000004001a7825 */ /* 0x000fca00078e022a */
[----:B------:R-:W-:Y:S01]  /*1c400*/  LDGSTS.E [R251+-0x2fffc], desc[UR52][R26.64], !P4 ;  /* 0xd00040001afb7fae */ /* 0x000fe2000e121874 */
[----:B------:R-:W-:Y:S01]  /*1c410*/  ISETP.GE.U32.AND P4, PT, R5, 0x7ffffed5, PT ;  /* 0x7ffffed50500780c */ /* 0x000fe20003f86070 */
[----:B------:R-:W-:Y:S02]  /*1c420*/  VIADD R5, R22, 0xffffff36 ;  /* 0xffffff3616057836 */ /* 0x000fe40000000000 */
[----:B------:R-:W-:Y:S01]  /*1c430*/  STL.64 [R1+0xc98], R26 ;  /* 0x000c981a01007387 */ /* 0x000fe20000100a00 */
[----:B------:R-:W2:Y:S01]  /*1c440*/  LDC R22, c[0x0][0x230] ;  /* 0x00008c00ff167b82 */ /* 0x000ea20000000800 */
[----:B----4-:R-:W-:-:S04]  /*1c450*/  IMAD.WIDE R6, R0, 0x4, R6 ;  /* 0x0000000400067825 */ /* 0x010fc800078e0206 */
[----:B------:R-:W-:Y:S01]  /*1c460*/  IMAD.WIDE R8, R0, 0x4, R8 ;  /* 0x0000000400087825 */ /* 0x000fe200078e0208 */
[----:B------:R4:W-:Y:S04]  /*1c470*/  STL.64 [R1+0xc90], R6 ;  /* 0x000c900601007387 */ /* 0x0009e80000100a00 */
[----:B------:R4:W-:Y:S01]  /*1c480*/  LDGSTS.E [R251+-0x2fff8], desc[UR52][R6.64], !P3 ;  /* 0xd000800006fb7fae */ /* 0x0009e2000d921874 */
[----:B------:R-:W-:-:S03]  /*1c490*/  ISETP.GE.U32.AND P3, PT, R4, 0x7ffffeb8, PT ;  /* 0x7ffffeb80400780c */ /* 0x000fc60003f66070 */
[----:B------:R3:W-:Y:S01]  /*1c4a0*/  LDGSTS.E [R251+-0x2fff4], desc[UR52][R8.64], !P6 ;  /* 0xd000c00008fb7fae */ /* 0x0007e2000f121874 */
[----:B------:R-:W-:Y:S01]  /*1c4b0*/  ISETP.GE.U32.AND P6, PT, R5, 0x7ffffeb7, PT ;  /* 0x7ffffeb70500780c */ /* 0x000fe20003fc6070 */
[----:B------:R-:W-:Y:S02]  /*1c4c0*/  VIADD R5, R23, 0xffffff34 ;  /* 0xffffff3417057836 */ /* 0x000fe40000000000 */
[----:B------:R3:W-:Y:S01]  /*1c4d0*/  STL.64 [R1+0xc88], R8 ;  /* 0x000c880801007387 */ /* 0x0007e20000100a00 */
[C---:B----4-:R-:W-:Y:S01]  /*1c4e0*/  IMAD.WIDE R6, R0.reuse, 0x4, R64 ;  /* 0x0000000400067825 */ /* 0x050fe200078e0240 */
[----:B------:R-:W-:Y:S01]  /*1c4f0*/  IADD3 R4, R21, -0xcb, RZ ;  /* 0xffffff3515047810 */ /* 0x000fe20007ffe0ff */
[----:B------:R-:W4:Y:S03]  /*1c500*/  LDC R23, c[0x0][0x230] ;  /* 0x00008c00ff177b82 */ /* 0x000f260000000800 */
[----:B------:R1:W-:Y:S01]  /*1c510*/  STL.64 [R1+0xc80], R6 ;  /* 0x000c800601007387 */ /* 0x0003e20000100a00 */
[----:B---3--:R-:W-:-:S03]  /*1c520*/  IMAD.WIDE R8, R0, 0x4, R72 ;  /* 0x0000000400087825 */ /* 0x008fc600078e0248 */
[----:B------:R1:W-:Y:S01]  /*1c530*/  LDGSTS.E [R251+-0x2c000], desc[UR52][R6.64], !P2 ;  /* 0xd400000006fb7fae */ /* 0x0003e2000d121874 */
[----:B------:R-:W-:Y:S01]  /*1c540*/  ISETP.GE.U32.AND P2, PT, R4, 0x7ffffeb6, PT ;  /* 0x7ffffeb60400780c */ /* 0x000fe20003f46070 */
[----:B------:R-:W3:Y:S01]  /*1c550*/  LDC R21, c[0x0][0x230] ;  /* 0x00008c00ff157b82 */ /* 0x000ee20000000800 */
[C---:B------:R-:W-:Y:S01]  /*1c560*/  IMAD.WIDE R26, R0.reuse, 0x4, R92 ;  /* 0x00000004001a7825 */ /* 0x040fe200078e025c */
[----:B------:R2:W-:Y:S04]  /*1c570*/  STL.64 [R1+0xc78], R8 ;  /* 0x000c780801007387 */ /* 0x0005e80000100a00 */
[----:B------:R2:W-:Y:S01]  /*1c580*/  LDGSTS.E [R251+-0x2bffc], desc[UR52][R8.64], !P0 ;  /* 0xd400400008fb7fae */ /* 0x0005e2000c121874 */
[----:B-1----:R-:W-:Y:S01]  /*1c590*/  IMAD.WIDE R6, R0, 0x4, R66 ;  /* 0x0000000400067825 */ /* 0x002fe200078e0242 */
[----:B------:R-:W-:-:S04]  /*1c5a0*/  ISETP.GE.U32.AND P0, PT, R5, 0x7ffffeb5, PT ;  /* 0x7ffffeb50500780c */ /* 0x000fc80003f06070 */
[----:B------:R1:W-:Y:S01]  /*1c5b0*/  STL.64 [R1+0xc70], R6 ;  /* 0x000c700601007387 */ /* 0x0003e20000100a00 */
[----:B--2---:R-:W-:-:S03]  /*1c5c0*/  IMAD.WIDE R8, R0, 0x4, R68 ;  /* 0x0000000400087825 */ /* 0x004fc600078e0244 */
[----:B------:R1:W-:Y:S04]  /*1c5d0*/  LDGSTS.E [R251+-0x2bff8], desc[UR52][R6.64], !P1 ;  /* 0xd400800006fb7fae */ /* 0x0003e8000c921874 */
[----:B------:R-:W-:Y:S04]  /*1c5e0*/  STL.64 [R1+0xc68], R26 ;  /* 0x000c681a01007387 */ /* 0x000fe80000100a00 */
[----:B------:R-:W-:Y:S01]  /*1c5f0*/  LDGSTS.E [R251+-0x2bff4], desc[UR52][R26.64], !P4 ;  /* 0xd400c0001afb7fae */ /* 0x000fe2000e121874 */
[----:B-1----:R-:W-:-:S03]  /*1c600*/  IMAD.WIDE R6, R0, 0x4, R70 ;  /* 0x0000000400067825 */ /* 0x002fc600078e0246 */
[----:B------:R1:W-:Y:S04]  /*1c610*/  STL.64 [R1+0xc60], R8 ;  /* 0x000c600801007387 */ /* 0x0003e80000100a00 */
[----:B------:R1:W-:Y:S04]  /*1c620*/  LDGSTS.E [R251+-0x28000], desc[UR52][R8.64], !P3 ;  /* 0xd800000008fb7fae */ /* 0x0003e8000d921874 */
[----:B------:R2:W-:Y:S04]  /*1c630*/  STL.64 [R1+0xc58], R6 ;  /* 0x000c580601007387 */ /* 0x0005e80000100a00 */
[----:B------:R2:W-:Y:S01]  /*1c640*/  LDGSTS.E [R251+-0x27ffc], desc[UR52][R6.64], !P6 ;  /* 0xd800400006fb7fae */ /* 0x0005e2000f121874 */
[----:B-1----:R-:W-:-:S03]  /*1c650*/  IMAD.WIDE R8, R0, 0x4, R126 ;  /* 0x0000000400087825 */ /* 0x002fc600078e027e */
[----:B------:R-:W4:Y:S01]  /*1c660*/  LDL.LU.64 R32, [R1+0x88] ;  /* 0x0000880001207983 */ /* 0x000f220000300a00 */
[----:B--2---:R-:W-:-:S03]  /*1c670*/  IMAD.WIDE R6, R0, 0x4, R74 ;  /* 0x0000000400067825 */ /* 0x004fc600078e024a */
[----:B------:R-:W-:Y:S04]  /*1c680*/  STL.64 [R1+0xc50], R8 ;  /* 0x000c500801007387 */ /* 0x000fe80000100a00 */
[----:B------:R-:W-:Y:S04]  /*1c690*/  LDGSTS.E [R251+-0x27ff8], desc[UR52][R8.64], !P2 ;  /* 0xd800800008fb7fae */ /* 0x000fe8000d121874 */
[----:B------:R1:W-:Y:S04]  /*1c6a0*/  STL.64 [R1+0xc48], R6 ;  /* 0x000c480601007387 */ /* 0x0003e80000100a00 */
[----:B------:R-:W2:Y:S04]  /*1c6b0*/  LDL.LU.64 R42, [R1+0x80] ;  /* 0x00008000012a7983 */ /* 0x000ea80000300a00 */
[----:B------:R-:W-:Y:S04]  /*1c6c0*/  LDGSTS.E [R251+-0x27ff4], desc[UR52][R6.64], !P0 ;  /* 0xd800c00006fb7fae */ /* 0x000fe8000c121874 */
[----:B-1----:R-:W2:Y:S04]  /*1c6d0*/  LDL.LU.64 R6, [R1+0x78] ;  /* 0x0000780001067983 */ /* 0x002ea80000300a00 */
[----:B------:R-:W2:Y:S01]  /*1c6e0*/  LDL.LU.64 R8, [R1+0x70] ;  /* 0x0000700001087983 */ /* 0x000ea20000300a00 */
[----:B------:R-:W-:-:S02]  /*1c6f0*/  VIADD R4, R24, 0xffffff17 ;  /* 0xffffff1718047836 */ /* 0x000fc40000000000 */
[----:B------:R-:W1:Y:S03]  /*1c700*/  LDC R24, c[0x0][0x230] ;  /* 0x00008c00ff187b82 */ /* 0x000e660000000800 */
[----:B------:R-:W-:Y:S01]  /*1c710*/  ISETP.GE.U32.AND P1, PT, R4, 0x7ffffe98, PT ;  /* 0x7ffffe980400780c */ /* 0x000fe20003f26070 */
[----:B------:R-:W-:-:S04]  /*1c720*/  VIADD R4, R18, 0xffffff16 ;  /* 0xffffff1612047836 */ /* 0x000fc80000000000 */
[----:B------:R-:W1:Y:S01]  /*1c730*/  LDC R18, c[0x0][0x230] ;  /* 0x00008c00ff127b82 */ /* 0x000e620000000800 */
[----:B------:R-:W-:Y:S01]  /*1c740*/  VIADD R5, R19, 0xffffff15 ;  /* 0xffffff1513057836 */ /* 0x000fe20000000000 */
[----:B------:R-:W-:Y:S01]  /*1c750*/  ISETP.GE.U32.AND P4, PT, R4, 0x7ffffe97, PT ;  /* 0x7ffffe970400780c */ /* 0x000fe20003f86070 */
[----:B------:R-:W-:-:S05]  /*1c760*/  VIADD R4, R20, 0xffffff14 ;  /* 0xffffff1414047836 */ /* 0x000fca0000000000 */
[----:B------:R-:W1:Y:S01]  /*1c770*/  LDC R19, c[0x0][0x230] ;  /* 0x00008c00ff137b82 */ /* 0x000e620000000800 */
[----:B------:R-:W-:Y:S02]  /*1c780*/  ISETP.GE.U32.AND P3, PT, R5, 0x7ffffe96, PT ;  /* 0x7ffffe960500780c */ /* 0x000fe40003f66070 */
[----:B------:R-:W-:Y:S01]  /*1c790*/  ISETP.GE.U32.AND P6, PT, R4, 0x7ffffe95, PT ;  /* 0x7ffffe950400780c */ /* 0x000fe20003fc6070 */
[----:B---3--:R-:W-:Y:S01]  /*1c7a0*/  VIADD R4, R21, 0xffffff72 ;  /* 0xffffff7215047836 */ /* 0x008fe20000000000 */
[----:B------:R-:W-:-:S03]  /*1c7b0*/  IADD3 R5, R22, -0x8d, RZ ;  /* 0xffffff7316057810 */ /* 0x000fc60007ffe0ff */
[----:B------:R-:W3:Y:S01]  /*1c7c0*/  LDC R20, c[0x0][0x230] ;  /* 0x00008c00ff147b82 */ /* 0x000ee20000000800 */
[----:B------:R-:W-:Y:S01]  /*1c7d0*/  ISETP.GE.U32.AND P2, PT, R5, 0x7ffffef4, PT ;  /* 0x7ffffef40500780c */ /* 0x000fe20003f46070 */
[----:B------:R-:W-:Y:S01]  /*1c7e0*/  IMAD.WIDE R28, R0, 0x4, R82 ;  /* 0x00000004001c7825 */ /* 0x000fe200078e0252 */
[----:B------:R-:W-:-:S05]  /*1c7f0*/  ISETP.GE.U32.AND P0, PT, R4, 0x7ffffef3, PT ;  /* 0x7ffffef30400780c */ /* 0x000fca0003f06070 */
[----:B------:R-:W3:Y:S01]  /*1c800*/  LDC R22, c[0x0][0x230] ;  /* 0x00008c00ff167b82 */ /* 0x000ee20000000800 */
[----:B----4-:R-:W-:Y:S01]  /*1c810*/  VIADD R5, R23, 0xffffff71 ;  /* 0xffffff7117057836 */ /* 0x010fe20000000000 */
[----:B------:R4:W-:Y:S01]  /*1c820*/  LDGSTS.E [R251+-0x24000], desc[UR52][R28.64], !P1 ;  /* 0xdc0000001cfb7fae */ /* 0x0009e2000c921874 */
[----:B------:R-:W-:-:S05]  /*1c830*/  IMAD.WIDE R26, R0, 0x4, R78 ;  /* 0x00000004001a7825 */ /* 0x000fca00078e024e */
[----:B------:R-:W3:Y:S01]  /*1c840*/  LDC R21, c[0x0][0x230] ;  /* 0x00008c00ff157b82 */ /* 0x000ee20000000800 */
[----:B-1----:R-:W-:Y:S01]  /*1c850*/  VIADD R4, R24, 0xffffff70 ;  /* 0xffffff7018047836 */ /* 0x002fe20000000000 */
[----:B------:R1:W-:Y:S06]  /*1c860*/  LDGSTS.E [R251+-0x23ffc], desc[UR52][R26.64], !P4 ;  /* 0xdc0040001afb7fae */ /* 0x0003ec000e121874 */
[----:B------:R-:W2:Y:S01]  /*1c870*/  LDC R23, c[0x0][0x230] ;  /* 0x00008c00ff177b82 */ /* 0x000ea20000000800 */
[----:B------:R-:W-:Y:S01]  /*1c880*/  ISETP.GE.U32.AND P4, PT, R4, 0x7ffffef1, PT ;  /* 0x7ffffef10400780c */ /* 0x000fe20003f86070 */
[----:B------:R-:W-:-:S06]  /*1c890*/  VIADD R4, R18, 0xffffff53 ;  /* 0xffffff5312047836 */ /* 0x000fcc0000000000 */
[----:B------:R-:W2:Y:S01]  /*1c8a0*/  LDC R24, c[0x0][0x230] ;  /* 0x00008c00ff187b82 */ /* 0x000ea20000000800 */
[----:B------:R-:W-:Y:S01]  /*1c8b0*/  IMAD.WIDE R30, R0, 0x4, R104 ;  /* 0x00000004001e7825 */ /* 0x000fe200078e0268 */
[----:B------:R4:W-:Y:S01]  /*1c8c0*/  STL.64 [R1+0xc40], R28 ;  /* 0x000c401c01007387 */ /* 0x0009e20000100a00 */
[----:B------:R-:W-:-:S05]  /*1c8d0*/  ISETP.GE.U32.AND P1, PT, R5, 0x7ffffef2, PT ;  /* 0x7ffffef20500780c */ /* 0x000fca0003f26070 */
[----:B------:R-:W2:Y:S01]  /*1c8e0*/  LDC R18, c[0x0][0x230] ;  /* 0x00008c00ff127b82 */ /* 0x000ea20000000800 */
[----:B------:R1:W-:Y:S01]  /*1c8f0*/  STL.64 [R1+0xc38], R26 ;  /* 0x000c381a01007387 */ /* 0x0003e20000100a00 */
[----:B------:R-:W-:-:S03]  /*1c900*/  VIADD R5, R19, 0xffffff52 ;  /* 0xffffff5213057836 */ /* 0x000fc60000000000 */
[----:B------:R-:W-:Y:S01]  /*1c910*/  LDGSTS.E [R251+-0x23ff8], desc[UR52][R30.64], !P3 ;  /* 0xdc0080001efb7fae */ /* 0x000fe2000d921874 */
[----:B----4-:R-:W-:Y:S01]  /*1c920*/  IMAD.WIDE R28, R0, 0x4, R80 ;  /* 0x00000004001c7825 */ /* 0x010fe200078e0250 */
[----:B------:R-:W-:Y:S01]  /*1c930*/  ISETP.GE.U32.AND P3, PT, R4, 0x7ffffed4, PT ;  /* 0x7ffffed40400780c */ /* 0x000fe20003f66070 */
[----:B------:R-:W4:Y:S01]  /*1c940*/  LDC R19, c[0x0][0x230] ;  /* 0x00008c00ff137b82 */ /* 0x000f220000000800 */
[----:B------:R-:W-:Y:S01]  /*1c950*/  STL.64 [R1+0xc30], R30 ;  /* 0x000c301e01007387 */ /* 0x000fe20000100a00 */
[----:B---3--:R-:W-:-:S03]  /*1c960*/  IADD3 R4, R20, -0xaf, RZ ;  /* 0xffffff5114047810 */ /* 0x008fc60007ffe0ff */
[----:B------:R-:W-:Y:S03]  /*1c970*/  STL.64 [R1+0xc28], R28 ;  /* 0x000c281c01007387 */ /* 0x000fe60000100a00 */
[----:B------:R-:W3:Y:S01]  /*1c980*/  LDC R20, c[0x0][0x230] ;  /* 0x00008c00ff147b82 */ /* 0x000ee20000000800 */
[----:B------:R-:W-:Y:S01]  /*1c990*/  LDGSTS.E [R251+-0x23ff4], desc[UR52][R28.64], !P6 ;  /* 0xdc00c0001cfb7fae */ /* 0x000fe2000f121874 */
[----:B------:R-:W-:Y:S01]  /*1c9a0*/  ISETP.GE.U32.AND P6, PT, R5, 0x7ffffed3, PT ;  /* 0x7ffffed30500780c */ /* 0x000fe20003fc6070 */
[----:B------:R-:W-:-:S05]  /*1c9b0*/  VIADD R5, R22, 0xffffff50 ;  /* 0xffffff5016057836 */ /* 0x000fca0000000000 */
[----:B------:R-:W3:Y:S01]  /*1c9c0*/  LDC R22, c[0x0][0x230] ;  /* 0x00008c00ff167b82 */ /* 0x000ee20000000800 */
[----:B-1----:R-:W-:-:S05]  /*1c9d0*/  IMAD.WIDE R26, R0, 0x4, R32 ;  /* 0x00000004001a7825 */ /* 0x002fca00078e0220 */
[----:B------:R2:W-:Y:S04]  /*1c9e0*/  STL.64 [R1+0xc20], R26 ;  /* 0x000c201a01007387 */ /* 0x0005e80000100a00 */
[----:B------:R2:W-:Y:S01]  /*1c9f0*/  LDGSTS.E [R250+-0x30000], desc[UR52][R26.64], !P2 ;  /* 0xd00000001afa7fae */ /* 0x0005e2000d121874 */
[----:B------:R-:W-:Y:S01]  /*1ca00*/  ISETP.GE.U32.AND P2, PT, R4, 0x7ffffed2, PT ;  /* 0x7ffffed20400780c */ /* 0x000fe20003f46070 */
[----:B------:R-:W-:Y:S02]  /*1ca10*/  VIADD R4, R21, 0xffffff33 ;  /* 0xffffff3315047836 */ /* 0x000fe40000000000 */
[----:B------:R-:W1:Y:S01]  /*1ca20*/  LDC R21, c[0x0][0x230] ;  /* 0x00008c00ff157b82 */ /* 0x000e620000000800 */
[----:B--2---:R-:W-:-:S05]  /*1ca30*/  IMAD.WIDE R26, R0, 0x4, R42 ;  /* 0x00000004001a7825 */ /* 0x004fca00078e022a */
[----:B------:R2:W-:Y:S04]  /*1ca40*/  STL.64 [R1+0xc18], R26 ;  /* 0x000c181a01007387 */ /* 0x0005e80000100a00 */
[----:B------:R2:W-:Y:S01]  /*1ca50*/  LDGSTS.E [R250+-0x2fffc], desc[UR52][R26.64], !P0 ;  /* 0xd00040001afa7fae */ /* 0x0005e2000c121874 */
[----:B------:R-:W-:Y:S01]  /*1ca60*/  ISETP.GE.U32.AND P0, PT, R5, 0x7ffffed1, PT ;  /* 0x7ffffed10500780c */ /* 0x000fe20003f06070 */
[----:B------:R-:W-:-:S04]  /*1ca70*/  IMAD.WIDE R6, R0, 0x4, R6 ;  /* 0x0000000400067825 */ /* 0x000fc800078e0206 */
[----:B------:R-:W-:Y:S01]  /*1ca80*/  IMAD.WIDE R8, R0, 0x4, R8 ;  /* 0x0000000400087825 */ /* 0x000fe200078e0208 */
[----:B------:R3:W-:Y:S03]  /*1ca90*/  STL.64 [R1+0xc10], R6 ;  /* 0x000c100601007387 */ /* 0x0007e60000100a00 */
[----:B------:R-:W-:Y:S01]  /*1caa0*/  VIADD R5, R23, 0xffffff32 ;  /* 0xffffff3217057836 */ /* 0x000fe20000000000 */
[----:B------:R3:W-:Y:S01]  /*1cab0*/  LDGSTS.E [R250+-0x2fff8], desc[UR52][R6.64], !P1 ;  /* 0xd000800006fa7fae */ /* 0x0007e2000c921874 */
[----:B------:R-:W-:Y:S01]  /*1cac0*/  ISETP.GE.U32.AND P1, PT, R4, 0x7ffffeb4, PT ;  /* 0x7ffffeb40400780c */ /* 0x000fe20003f26070 */
[----:B------:R-:W-:Y:S01]  /*1cad0*/  VIADD R4, R24, 0xffffff31 ;  /* 0xffffff3118047836 */ /* 0x000fe20000000000 */
[----:B------:R-:W1:Y:S01]  /*1cae0*/  LDC R23, c[0x0][0x230] ;  /* 0x00008c00ff177b82 */ /* 0x000e620000000800 */
[----:B------:R4:W-:Y:S01]  /*1caf0*/  LDGSTS.E [R250+-0x2fff4], desc[UR52][R8.64], !P4 ;  /* 0xd000c00008fa7fae */ /* 0x0009e2000e121874 */
[----:B------:R-:W-:Y:S01]  /*1cb00*/  ISETP.GE.U32.AND P4, PT, R5, 0x7ffffeb3, PT ;  /* 0x7ffffeb30500780c */ /* 0x000fe20003f86070 */
[----:B--2---:R-:W-:-:S04]  /*1cb10*/  IMAD.WIDE R26, R0, 0x4, R114 ;  /* 0x00000004001a7825 */ /* 0x004fc800078e0272 */
[----:B---3--:R-:W-:Y:S01]  /*1cb20*/  IMAD.WIDE R6, R0, 0x4, R84 ;  /* 0x0000000400067825 */ /* 0x008fe200078e0254 */
[----:B------:R2:W-:Y:S01]  /*1cb30*/  STL.64 [R1+0xc08], R8 ;  /* 0x000c080801007387 */ /* 0x0005e20000100a00 */
[----:B------:R-:W3:Y:S03]  /*1cb40*/  LDC R24, c[0x0][0x230] ;  /* 0x00008c00ff187b82 */ /* 0x000ee60000000800 */
[----:B------:R2:W-:Y:S01]  /*1cb50*/  LDGSTS.E [R250+-0x2c000], desc[UR52][R6.64], !P3 ;  /* 0xd400000006fa7fae */ /* 0x0005e2000d921874 */
[----:B------:R-:W-:Y:S01]  /*1cb60*/  ISETP.GE.U32.AND P3, PT, R4, 0x7ffffeb2, PT ;  /* 0x7ffffeb20400780c */ /* 0x000fe20003f66070 */
[----:B------:R-:W-:Y:S02]  /*1cb70*/  VIADD R4, R18, 0xffffff30 ;  /* 0xffffff3012047836 */ /* 0x000fe40000000000 */
[----:B------:R2:W-:Y:S01]  /*1cb80*/  STL.64 [R1+0xc00], R6 ;  /* 0x000c000601007387 */ /* 0x0005e20000100a00 */
[----:B----4-:R-:W-:Y:S01]  /*1cb90*/  IADD3 R5, R19, -0xed, RZ ;  /* 0xffffff1313057810 */ /* 0x010fe20007ffe0ff */
[----:B------:R-:W4:Y:S01]  /*1cba0*/  LDC R18, c[0x0][0x230] ;  /* 0x00008c00ff127b82 */ /* 0x000f220000000800 */
[C---:B--2---:R-:W-:Y:S01]  /*1cbb0*/  IMAD.WIDE R8, R0.reuse, 0x4, R86 ;  /* 0x0000000400087825 */ /* 0x044fe200078e0256 */
[----:B------:R-:W-:Y:S04]  /*1cbc0*/  STL.64 [R1+0xbf8], R26 ;  /* 0x000bf81a01007387 */ /* 0x000fe80000100a00 */
[----:B------:R-:W-:Y:S01]  /*1cbd0*/  LDGSTS.E [R250+-0x2bffc], desc[UR52][R26.64], !P6 ;  /* 0xd40040001afa7fae */ /* 0x000fe2000f121874 */
[----:B------:R-:W-:-:S03]  /*1cbe0*/  IMAD.WIDE R6, R0, 0x4, R88 ;  /* 0x0000000400067825 */ /* 0x000fc600078e0258 */
[----:B------:R2:W-:Y:S01]  /*1cbf0*/  STL.64 [R1+0xbf0], R8 ;  /* 0x000bf00801007387 */ /* 0x0005e20000100a00 */
[----:B------:R-:W-:Y:S01]  /*1cc00*/  ISETP.GE.U32.AND P6, PT, R4, 0x7ffffeb1, PT ;  /* 0x7ffffeb10400780c */ /* 0x000fe20003fc6070 */
[----:B------:R-:W4:Y:S02]  /*1cc10*/  LDC R19, c[0x0][0x230] ;  /* 0x00008c00ff137b82 */ /* 0x000f240000000800 */
[----:B------:R2:W-:Y:S04]  /*1cc20*/  LDGSTS.E [R250+-0x2bff8], desc[UR52][R8.64], !P2 ;  /* 0xd400800008fa7fae */ /* 0x0005e8000d121874 */
[----:B------:R1:W-:Y:S04]  /*1cc30*/  STL.64 [R1+0xbe8], R6 ;  /* 0x000be80601007387 */ /* 0x0003e80000100a00 */
[----:B------:R1:W-:Y:S01]  /*1cc40*/  LDGSTS.E [R250+-0x2bff4], desc[UR52][R6.64], !P0 ;  /* 0xd400c00006fa7fae */ /* 0x0003e2000c121874 */
[----:B--2---:R-:W-:Y:S01]  /*1cc50*/  IMAD.WIDE R8, R0, 0x4, R100 ;  /* 0x0000000400087825 */ /* 0x004fe200078e0264 */
[----:B------:R-:W-:-:S03]  /*1cc60*/  ISETP.GE.U32.AND P2, PT, R5, 0x7ffffe94, PT ;  /* 0x7ffffe940500780c */ /* 0x000fc60003f46070 */
[C---:B-1----:R-:W-:Y:S01]  /*1cc70*/  IMAD.WIDE R6, R0.reuse, 0x4, R90 ;  /* 0x0000000400067825 */ /* 0x042fe200078e025a */
[----:B------:R1:W-:Y:S04]  /*1cc80*/  STL.64 [R1+0xbe0], R8 ;  /* 0x000be00801007387 */ /* 0x0003e80000100a00 */
[----:B------:R1:W-:Y:S04]  /*1cc90*/  LDGSTS.E [R250+-0x28000], desc[UR52][R8.64], !P1 ;  /* 0xd800000008fa7fae */ /* 0x0003e8000c921874 */
[----:B------:R2:W-:Y:S04]  /*1cca0*/  STL.64 [R1+0xbd8], R6 ;  /* 0x000bd80601007387 */ /* 0x0005e80000100a00 */
[----:B------:R2:W-:Y:S01]  /*1ccb0*/  LDGSTS.E [R250+-0x27ffc], desc[UR52][R6.64], !P4 ;  /* 0xd800400006fa7fae */ /* 0x0005e2000e121874 */
[----:B-1----:R-:W-:-:S03]  /*1ccc0*/  IMAD.WIDE R8, R0, 0x4, R102 ;  /* 0x0000000400087825 */ /* 0x002fc600078e0266 */
[----:B------:R-:W4:Y:S01]  /*1ccd0*/  LDL.LU.64 R30, [R1+0x68] ;  /* 0x00006800011e7983 */ /* 0x000f220000300a00 */
[----:B--2---:R-:W-:-:S03]  /*1cce0*/  IMAD.WIDE R6, R0, 0x4, R94 ;  /* 0x0000000400067825 */ /* 0x004fc600078e025e */
[----:B------:R1:W-:Y:S04]  /*1ccf0*/  STL.64 [R1+0xbd0], R8 ;  /* 0x000bd00801007387 */ /* 0x0003e80000100a00 */
[----:B------:R1:W-:Y:S04]  /*1cd00*/  LDGSTS.E [R250+-0x27ff8], desc[UR52][R8.64], !P3 ;  /* 0xd800800008fa7fae */ /* 0x0003e8000d921874 */
[----:B------:R2:W-:Y:S04]  /*1cd10*/  STL.64 [R1+0xbc8], R6 ;  /* 0x000bc80601007387 */ /* 0x0005e80000100a00 */
[----:B------:R-:W-:Y:S04]  /*1cd20*/  LDGSTS.E [R250+-0x27ff4], desc[UR52][R6.64], !P6 ;  /* 0xd800c00006fa7fae */ /* 0x000fe8000f121874 */
[----:B------:R-:W4:Y:S01]  /*1cd30*/  LDL.LU.64 R42, [R1+0x60] ;  /* 0x00006000012a7983 */ /* 0x000f220000300a00 */
[----:B-1----:R-:W-:-:S05]  /*1cd40*/  IMAD.WIDE R8, R0, 0x4, R130 ;  /* 0x0000000400087825 */ /* 0x002fca00078e0282 */
[----:B------:R-:W-:Y:S04]  /*1cd50*/  LDGSTS.E [R250+-0x24000], desc[UR52][R8.64], !P2 ;  /* 0xdc00000008fa7fae */ /* 0x000fe8000d121874 */
[----:B--2---:R-:W2:Y:S04]  /*1cd60*/  LDL.LU.64 R6, [R1+0x58] ;  /* 0x0000580001067983 */ /* 0x004ea80000300a00 */
[----:B------:R1:W-:Y:S04]  /*1cd70*/  STL.64 [R1+0xbc0], R8 ;  /* 0x000bc00801007387 */ /* 0x0003e80000100a00 */
[----:B-1----:R-:W2:Y:S01]  /*1cd80*/  LDL.LU.64 R8, [R1+0x50] ;  /* 0x0000500001087983 */ /* 0x002ea20000300a00 */
[----:B------:R-:W-:-:S02]  /*1cd90*/  VIADD R4, R20, 0xffffff12 ;  /* 0xffffff1214047836 */ /* 0x000fc40000000000 */
[----:B------:R-:W1:Y:S01]  /*1cda0*/  LDC R20, c[0x0][0x230] ;  /* 0x00008c00ff147b82 */ /* 0x000e620000000800 */
[----:B------:R-:W-:Y:S02]  /*1cdb0*/  VIADD R5, R22, 0xffffff11 ;  /* 0xffffff1116057836 */ /* 0x000fe40000000000 */
[----:B------:R-:W-:Y:S01]  /*1cdc0*/  ISETP.GE.U32.AND P0, PT, R4, 0x7ffffe93, PT ;  /* 0x7ffffe930400780c */ /* 0x000fe20003f06070 */
[----:B------:R-:W-:-:S04]  /*1cdd0*/  VIADD R4, R21, 0xffffff10 ;  /* 0xffffff1015047836 */ /* 0x000fc80000000000 */
[----:B------:R-:W1:Y:S01]  /*1cde0*/  LDC R22, c[0x0][0x230] ;  /* 0x00008c00ff167b82 */ /* 0x000e620000000800 */
[----:B------:R-:W-:Y:S01]  /*1cdf0*/  ISETP.GE.U32.AND P1, PT, R5, 0x7ffffe92, PT ;  /* 0x7ffffe920500780c */ /* 0x000fe20003f26070 */
[----:B------:R-:W-:Y:S01]  /*1ce00*/  VIADD R5, R23, 0xffffff6f ;  /* 0xffffff6f17057836 */ /* 0x000fe20000000000 */
[----:B------:R-:W-:Y:S01]  /*1ce10*/  ISETP.GE.U32.AND P4, PT, R4, 0x7ffffe91, PT ;  /* 0x7ffffe910400780c */ /* 0x000fe20003f86070 */
[----:B---3--:R-:W-:-:S04]  /*1ce20*/  VIADD R4, R24, 0xffffff6e ;  /* 0xffffff6e18047836 */ /* 0x008fc80000000000 */
[----:B------:R-:W3:Y:S01]  /*1ce30*/  LDC R21, c[0x0][0x230] ;  /* 0x00008c00ff157b82 */ /* 0x000ee20000000800 */
[----:B------:R-:W-:Y:S02]  /*1ce40*/  ISETP.GE.U32.AND P6, PT, R4, 0x7ffffeef, PT ;  /* 0x7ffffeef0400780c */ /* 0x000fe40003fc6070 */
[----:B----4-:R-:W-:-:S05]  /*1ce50*/  IADD3 R4, R18, -0x93, RZ ;  /* 0xffffff6d12047810 */ /* 0x010fca0007ffe0ff */
[----:B------:R-:W4:Y:S01]  /*1ce60*/  LDC R23, c[0x0][0x230] ;  /* 0x00008c00ff177b82 */ /* 0x000f220000000800 */
[----:B------:R-:W-:-:S07]  /*1ce70*/  ISETP.GE.U32.AND P3, PT, R5, 0x7ffffef0, PT ;  /* 0x7ffffef00500780c */ /* 0x000fce0003f66070 */
[----:B------:R-:W4:Y:S01]  /*1ce80*/  LDC R24, c[0x0][0x230] ;  /* 0x00008c00ff187b82 */ /* 0x000f220000000800 */
[----:B------:R-:W-:Y:S01]  /*1ce90*/  IMAD.WIDE R28, R0, 0x4, R96 ;  /* 0x00000004001c7825 */ /* 0x000fe200078e0260 */
[----:B------:R-:W-:-:S06]  /*1cea0*/  ISETP.GE.U32.AND P2, PT, R4, 0x7ffffeee, PT ;  /* 0x7ffffeee0400780c */ /* 0x000fcc0003f46070 */
[----:B------:R-:W2:Y:S01]  /*1ceb0*/  LDC R18, c[0x0][0x230] ;  /* 0x00008c00ff127b82 */ /* 0x000ea20000000800 */
[----:B------:R-:W-:Y:S01]  /*1cec0*/  IMAD.WIDE R26, R0, 0x4, R98 ;  /* 0x00000004001a7825 */ /* 0x000fe200078e0262 */
[----:B------:R1:W-:Y:S03]  /*1ced0*/  STL.64 [R1+0xbb8], R28 ;  /* 0x000bb81c01007387 */ /* 0x0003e60000100a00 */
[----:B------:R-:W-:Y:S01]  /*1cee0*/  VIADD R5, R19, 0xffffff6c ;  /* 0xffffff6c13057836 */ /* 0x000fe20000000000 */
[----:B------:R3:W-:Y:S01]  /*1cef0*/  LDGSTS.E [R250+-0x23ffc], desc[UR52][R28.64], !P0 ;  /* 0xdc0040001cfa7fae */ /* 0x0007e2000c121874 */
[----:B-1----:R-:W-:Y:S01]  /*1cf00*/  VIADD R4, R20, 0xffffff4f ;  /* 0xffffff4f14047836 */ /* 0x002fe20000000000 */
[----:B------:R-:W1:Y:S02]  /*1cf10*/  LDC R19, c[0x0][0x230] ;  /* 0x00008c00ff137b82 */ /* 0x000e640000000800 */
[----:B------:R1:W-:Y:S01]  /*1cf20*/  STL.64 [R1+0xbb0], R26 ;  /* 0x000bb01a01007387 */ /* 0x0003e20000100a00 */
[----:B------:R-:W-:-:S03]  /*1cf30*/  ISETP.GE.U32.AND P0, PT, R5, 0x7ffffeed, PT ;  /* 0x7ffffeed0500780c */ /* 0x000fc60003f06070 */
[----:B------:R1:W-:Y:S02]  /*1cf40*/  LDGSTS.E [R250+-0x23ff8], desc[UR52][R26.64], !P1 ;  /* 0xdc0080001afa7fae */ /* 0x0003e4000c921874 */
[----:B------:R-:W2:Y:S01]  /*1cf50*/  LDC R20, c[0x0][0x230] ;  /* 0x00008c00ff147b82 */ /* 0x000ea20000000800 */
[----:B---3--:R-:W-:Y:S01]  /*1cf60*/  IMAD.WIDE R28, R0, 0x4, R110 ;  /* 0x00000004001c7825 */ /* 0x008fe200078e026e */
[----:B------:R-:W-:-:S03]  /*1cf70*/  ISETP.GE.U32.AND P1, PT, R4, 0x7ffffed0, PT ;  /* 0x7ffffed00400780c */ /* 0x000fc60003f26070 */
[----:B------:R-:W-:Y:S01]  /*1cf80*/  VIADD R5, R22, 0xffffff4e ;  /* 0xffffff4e16057836 */ /* 0x000fe20000000000 */
[----:B------:R-:W-:Y:S01]  /*1cf90*/  STL.64 [R1+0xba8], R28 ;  /* 0x000ba81c01007387 */ /* 0x000fe20000100a00 */
[----:B------:R-:W-:Y:S01]  /*1cfa0*/  VIADD R4, R21, 0xffffff4d ;  /* 0xffffff4d15047836 */ /* 0x000fe20000000000 */
[----:B------:R-:W3:Y:S02]  /*1cfb0*/  LDC R22, c[0x0][0x230] ;  /* 0x00008c00ff167b82 */ /* 0x000ee40000000800 */
[----:B------:R-:W-:Y:S01]  /*1cfc0*/  LDGSTS.E [R250+-0x23ff4], desc[UR52][R28.64], !P4 ;  /* 0xdc00c0001cfa7fae */ /* 0x000fe2000e121874 */
[----:B------:R-:W-:Y:S01]  /*1cfd0*/  ISETP.GE.U32.AND P4, PT, R5, 0x7ffffecf, PT ;  /* 0x7ffffecf0500780c */ /* 0x000fe20003f86070 */
[----:B----4-:R-:W-:-:S04]  /*1cfe0*/  VIADD R5, R23, 0xffffff4c ;  /* 0xffffff4c17057836 */ /* 0x010fc80000000000 */
[----:B------:R-:W4:Y:S08]  /*1cff0*/  LDC R21, c[0x0][0x230] ;  /* 0x00008c00ff157b82 */ /* 0x000f300000000800 */
[----:B------:R-:W4:Y:S01]  /*1d000*/  LDC R23, c[0x0][0x230] ;  /* 0x00008c00ff177b82 */ /* 0x000f220000000800 */
[----:B-1----:R-:W-:-:S05]  /*1d010*/  IMAD.WIDE R26, R0, 0x4, R30 ;  /* 0x00000004001a7825 */ /* 0x002fca00078e021e */
[----:B------:R1:W-:Y:S04]  /*1d020*/  STL.64 [R1+0xba0], R26 ;  /* 0x000ba01a01007387 */ /* 0x0003e80000100a00 */
[----:B------:R1:W-:Y:S01]  /*1d030*/  LDGSTS.E [R249+-0x30000], desc[UR52][R26.64], !P3 ;  /* 0xd00000001af97fae */ /* 0x0003e2000d921874 */
[----:B------:R-:W-:Y:S02]  /*1d040*/  ISETP.GE.U32.AND P3, PT, R4, 0x7ffffece, PT ;  /* 0x7ffffece0400780c */ /* 0x000fe40003f66070 */
[----:B------:R-:W-:Y:S01]  /*1d050*/  IADD3 R4, R24, -0xd1, RZ ;  /* 0xffffff2f18047810 */ /* 0x000fe20007ffe0ff */
[----:B------:R-:W-:Y:S01]  /*1d060*/  STL.64 [R1+0x1368], R250 ;  /* 0x001368fa01007387 */ /* 0x000fe20000100a00 */
[----:B------:R-:W4:Y:S01]  /*1d070*/  LDC R24, c[0x0][0x230] ;  /* 0x00008c00ff187b82 */ /* 0x000f220000000800 */
[----:B-1----:R-:W-:-:S05]  /*1d080*/  IMAD.WIDE R26, R0, 0x4, R42 ;  /* 0x00000004001a7825 */ /* 0x002fca00078e022a */
[----:B------:R1:W-:Y:S04]  /*1d090*/  STL.64 [R1+0xb98], R26 ;  /* 0x000b981a01007387 */ /* 0x0003e80000100a00 */
[----:B------:R1:W-:Y:S01]  /*1d0a0*/  LDGSTS.E [R249+-0x2fffc], desc[UR52][R26.64], !P6 ;  /* 0xd00040001af97fae */ /* 0x0003e2000f121874 */
[----:B--2---:R-:W-:Y:S01]  /*1d0b0*/  IMAD.WIDE R6, R0, 0x4, R6 ;  /* 0x0000000400067825 */ /* 0x004fe200078e0206 */
[----:B------:R-:W-:-:S04]  /*1d0c0*/  ISETP.GE.U32.AND P6, PT, R5, 0x7ffffecd, PT ;  /* 0x7ffffecd0500780c */ /* 0x000fc80003fc6070 */
[----:B------:R2:W-:Y:S01]  /*1d0d0*/  LDGSTS.E [R249+-0x2fff8], desc[UR52][R6.64], !P2 ;  /* 0xd000800006f97fae */ /* 0x0005e2000d121874 */
[----:B------:R-:W-:Y:S01]  /*1d0e0*/  ISETP.GE.U32.AND P2, PT, R4, 0x7ffffeb0, PT ;  /* 0x7ffffeb00400780c */ /* 0x000fe20003f46070 */
[----:B------:R-:W-:Y:S02]  /*1d0f0*/  VIADD R4, R18, 0xffffff2e ;  /* 0xffffff2e12047836 */ /* 0x000fe40000000000 */
[----:B------:R2:W-:Y:S01]  /*1d100*/  STL.64 [R1+0xb90], R6 ;  /* 0x000b900601007387 */ /* 0x0005e20000100a00 */
[C---:B-1----:R-:W-:Y:S01]  /*1d110*/  IMAD.WIDE R26, R0.reuse, 0x4, R8 ;  /* 0x00000004001a7825 */ /* 0x042fe200078e0208 */
[----:B------:R-:W1:Y:S03]  /*1d120*/  LDC R18, c[0x0][0x230] ;  /* 0x00008c00ff127b82 */ /* 0x000e660000000800 */
[C---:B------:R-:W-:Y:S01]  /*1d130*/  IMAD.WIDE R8, R0.reuse, 0x4, R106 ;  /* 0x0000000400087825 */ /* 0x040fe200078e026a */
[----:B------:R3:W-:Y:S03]  /*1d140*/  STL.64 [R1+0xb88], R26 ;  /* 0x000b881a01007387 */ /* 0x0007e60000100a00 */
[----:B--2---:R-:W-:Y:S01]  /*1d150*/  IMAD.WIDE R6, R0, 0x4, R108 ;  /* 0x0000000400067825 */ /* 0x004fe200078e026c */
[----:B------:R3:W-:Y:S01]  /*1d160*/  LDGSTS.E [R249+-0x2fff4], desc[UR52][R26.64], !P0 ;  /* 0xd000c0001af97fae */ /* 0x0007e2000c121874 */
[----:B------:R-:W-:-:S03]  /*1d170*/  ISETP.GE.U32.AND P0, PT, R4, 0x7ffffeaf, PT ;  /* 0x7ffffeaf0400780c */ /* 0x000fc60003f06070 */
[----:B------:R2:W-:Y:S01]  /*1d180*/  STL.64 [R1+0xb80], R8 ;  /* 0x000b800801007387 */ /* 0x0005e20000100a00 */
[----:B------:R-:W-:-:S03]  /*1d190*/  VIADD R5, R19, 0xffffff2d ;  /* 0xffffff2d13057836 */ /* 0x000fc60000000000 */
[----:B------:R2:W-:Y:S01]  /*1d1a0*/  LDGSTS.E [R249+-0x2c000], desc[UR52][R8.64], !P1 ;  /* 0xd400000008f97fae */ /* 0x0005e2000c921874 */
[----:B------:R-:W-:-:S03]  /*1d1b0*/  VIADD R4, R20, 0xffffff2c ;  /* 0xffffff2c14047836 */ /* 0x000fc60000000000 */
[----:B------:R4:W-:Y:S01]  /*1d1c0*/  STL.64 [R1+0xb78], R6 ;  /* 0x000b780601007387 */ /* 0x0009e20000100a00 */
[----:B------:R-:W-:Y:S01]  /*1d1d0*/  ISETP.GE.U32.AND P1, PT, R5, 0x7ffffeae, PT ;  /* 0x7ffffeae0500780c */ /* 0x000fe20003f26070 */
[C---:B---3--:R-:W-:Y:S01]  /*1d1e0*/  IMAD.WIDE R26, R0.reuse, 0x4, R120 ;  /* 0x00000004001a7825 */ /* 0x048fe200078e0278 */
[----:B------:R-:W3:Y:S01]  /*1d1f0*/  LDC R19, c[0x0][0x230] ;  /* 0x00008c00ff137b82 */ /* 0x000ee20000000800 */
[----:B------:R4:W-:Y:S02]  /*1d200*/  LDGSTS.E [R249+-0x2bffc], desc[UR52][R6.64], !P4 ;  /* 0xd400400006f97fae */ /* 0x0009e4000e121874 */
[----:B--2---:R-:W-:Y:S01]  /*1d210*/  IMAD.WIDE R8, R0, 0x4, R122 ;  /* 0x0000000400087825 */ /* 0x004fe200078e027a */
[----:B------:R-:W-:-:S04]  /*1d220*/  ISETP.GE.U32.AND P4, PT, R4, 0x7ffffead, PT ;  /* 0x7ffffead0400780c */ /* 0x000fc80003f86070 */
[----:B------:R-:W2:Y:S01]  /*1d230*/  LDC R20, c[0x0][0x230] ;  /* 0x00008c00ff147b82 */ /* 0x000ea20000000800 */
[----:B------:R1:W-:Y:S01]  /*1d240*/  STL.64 [R1+0xb70], R8 ;  /* 0x000b700801007387 */ /* 0x0003e20000100a00 */
[----:B----4-:R-:W-:-:S03]  /*1d250*/  IMAD.WIDE R6, R0, 0x4, R112 ;  /* 0x0000000400067825 */ /* 0x010fc600078e0270 */
[----:B------:R1:W-:Y:S04]  /*1d260*/  LDGSTS.E [R249+-0x2bff8], desc[UR52][R8.64], !P3 ;  /* 0xd400800008f97fae */ /* 0x0003e8000d921874 */
[----:B------:R4:W-:Y:S04]  /*1d270*/  STL.64 [R1+0xb68], R6 ;  /* 0x000b680601007387 */ /* 0x0009e80000100a00 */
[----:B------:R4:W-:Y:S01]  /*1d280*/  LDGSTS.E [R249+-0x2bff4], desc[UR52][R6.64], !P6 ;  /* 0xd400c00006f97fae */ /* 0x0009e2000f121874 */
[----:B-1----:R-:W-:-:S05]  /*1d290*/  IMAD.WIDE R8, R0, 0x4, R124 ;  /* 0x0000000400087825 */ /* 0x002fca00078e027c */
[----:B------:R1:W-:Y:S01]  /*1d2a0*/  STL.64 [R1+0xb60], R8 ;  /* 0x000b600801007387 */ /* 0x0003e20000100a00 */
[----:B----4-:R-:W-:-:S03]  /*1d2b0*/  IMAD.WIDE R6, R0, 0x4, R116 ;  /* 0x0000000400067825 */ /* 0x010fc600078e0274 */
[----:B------:R1:W-:Y:S04]  /*1d2c0*/  LDGSTS.E [R249+-0x28000], desc[UR52][R8.64], !P2 ;  /* 0xd800000008f97fae */ /* 0x0003e8000d121874 */
[----:B------:R4:W-:Y:S04]  /*1d2d0*/  STL.64 [R1+0xb58], R6 ;  /* 0x000b580601007387 */ /* 0x0009e80000100a00 */
[----:B------:R4:W-:Y:S01]  /*1d2e0*/  LDGSTS.E [R249+-0x27ffc], desc[UR52][R6.64], !P0 ;  /* 0xd800400006f97fae */ /* 0x0009e2000c121874 */
[----:B-1----:R-:W-:-:S03]  /*1d2f0*/  IMAD.WIDE R8, R0, 0x4, R150 ;  /* 0x0000000400087825 */ /* 0x002fc600078e0296 */
[----:B------:R-:W2:Y:S04]  /*1d300*/  LDL.LU.64 R30, [R1+0x48] ;  /* 0x00004800011e7983 */ /* 0x000ea80000300a00 */
[----:B------:R1:W-:Y:S01]  /*1d310*/  STL.64 [R1+0xb50], R8 ;  /* 0x000b500801007387 */ /* 0x0003e20000100a00 */
[----:B----4-:R-:W-:-:S03]  /*1d320*/  IMAD.WIDE R6, R0, 0x4, R118 ;  /* 0x0000000400067825 */ /* 0x010fc600078e0276 */
[----:B------:R-:W4:Y:S04]  /*1d330*/  LDL.LU.64 R42, [R1+0x40] ;  /* 0x00004000012a7983 */ /* 0x000f280000300a00 */
[----:B------:R3:W-:Y:S04]  /*1d340*/  STL.64 [R1+0xb48], R6 ;  /* 0x000b480601007387 */ /* 0x0007e80000100a00 */
[----:B------:R-:W-:Y:S04]  /*1d350*/  LDGSTS.E [R249+-0x27ff8], desc[UR52][R8.64], !P1 ;  /* 0xd800800008f97fae */ /* 0x000fe8000c921874 */
[----:B------:R2:W-:Y:S04]  /*1d360*/  STL.64 [R1+0xb40], R26 ;  /* 0x000b401a01007387 */ /* 0x0005e80000100a00 */
[----:B------:R-:W-:Y:S04]  /*1d370*/  LDGSTS.E [R249+-0x27ff4], desc[UR52][R6.64], !P4 ;  /* 0xd800c00006f97fae */ /* 0x000fe8000e121874 */
[----:B-1----:R-:W4:Y:S04]  /*1d380*/  LDL.LU.64 R8, [R1+0x38] ;  /* 0x0000380001087983 */ /* 0x002f280000300a00 */
[----:B---3--:R-:W3:Y:S01]  /*1d390*/  LDL.LU.64 R6, [R1+0x30] ;  /* 0x0000300001067983 */ /* 0x008ee20000300a00 */
[----:B------:R-:W-:-:S02]  /*1d3a0*/  VIADD R5, R22, 0xffffff0f ;  /* 0xffffff0f16057836 */ /* 0x000fc40000000000 */
[----:B------:R-:W1:Y:S01]  /*1d3b0*/  LDC R22, c[0x0][0x230] ;  /* 0x00008c00ff167b82 */ /* 0x000e620000000800 */
[----:B------:R-:W-:Y:S02]  /*1d3c0*/  VIADD R4, R21, 0xffffff0e ;  /* 0xffffff0e15047836 */ /* 0x000fe40000000000 */
[----:B------:R-:W-:Y:S02]  /*1d3d0*/  ISETP.GE.U32.AND P3, PT, R5, 0x7ffffe90, PT ;  /* 0x7ffffe900500780c */ /* 0x000fe40003f66070 */
[----:B------:R-:W-:-:S03]  /*1d3e0*/  IADD3 R5, R23, -0xf3, RZ ;  /* 0xffffff0d17057810 */ /* 0x000fc60007ffe0ff */
[----:B------:R-:W1:Y:S01]  /*1d3f0*/  LDC R21, c[0x0][0x230] ;  /* 0x00008c00ff157b82 */ /* 0x000e620000000800 */
[----:B------:R-:W-:Y:S01]  /*1d400*/  ISETP.GE.U32.AND P6, PT, R4, 0x7ffffe8f, PT ;  /* 0x7ffffe8f0400780c */ /* 0x000fe20003fc6070 */
[----:B------:R-:W-:-:S06]  /*1d410*/  VIADD R4, R24, 0xffffff0c ;  /* 0xffffff0c18047836 */ /* 0x000fcc0000000000 */
[----:B------:R-:W1:Y:S01]  /*1d420*/  LDC R23, c[0x0][0x230] ;  /* 0x00008c00ff177b82 */ /* 0x000e620000000800 */
[----:B------:R-:W-:Y:S01]  /*1d430*/  ISETP.GE.U32.AND P0, PT, R4, 0x7ffffe8d, PT ;  /* 0x7ffffe8d0400780c */ /* 0x000fe20003f06070 */
[----:B------:R-:W-:Y:S01]  /*1d440*/  VIADD R4, R18, 0xffffff6b ;  /* 0xffffff6b12047836 */ /* 0x000fe20000000000 */
[----:B------:R1:W-:Y:S05]  /*1d450*/  LDGSTS.E [R249+-0x24000], desc[UR52][R26.64], !P3 ;  /* 0xdc0000001af97fae */ /* 0x0003ea000d921874 */
[----:B------:R-:W1:Y:S01]  /*1d460*/  LDC R24, c[0x0][0x230] ;  /* 0x00008c00ff187b82 */ /* 0x000e620000000800 */
[----:B------:R-:W-:Y:S01]  /*1d470*/  ISETP.GE.U32.AND P2, PT, R5, 0x7ffffe8e, PT ;  /* 0x7ffffe8e0500780c */ /* 0x000fe20003f46070 */
[----:B------:R-:W-:Y:S01]  /*1d480*/  VIADD R5, R19, 0xffffff6a ;  /* 0xffffff6a13057836 */ /* 0x000fe20000000000 */
[----:B------:R-:W-:-:S05]  /*1d490*/  ISETP.GE.U32.AND P1, PT, R4, 0x7ffffeec, PT ;  /* 0x7ffffeec0400780c */ /* 0x000fca0003f26070 */
[----:B------:R-:W4:Y:S01]  /*1d4a0*/  LDC R18, c[0x0][0x230] ;  /* 0x00008c00ff127b82 */ /* 0x000f220000000800 */
[----:B--2---:R-:W-:Y:S01]  /*1d4b0*/  VIADD R4, R20, 0xffffff69 ;  /* 0xffffff6914047836 */ /* 0x004fe20000000000 */
[----:B------:R-:W-:Y:S01]  /*1d4c0*/  ISETP.GE.U32.AND P4, PT, R5, 0x7ffffeeb, PT ;  /* 0x7ffffeeb0500780c */ /* 0x000fe20003f86070 */
[----:B------:R-:W-:-:S05]  /*1d4d0*/  IMAD.WIDE R28, R0, 0x4, R132 ;  /* 0x00000004001c7825 */ /* 0x000fca00078e0284 */
[----:B------:R-:W2:Y:S01]  /*1d4e0*/  LDC R19, c[0x0][0x230] ;  /* 0x00008c00ff137b82 */ /* 0x000ea20000000800 */
[----:B-1----:R-:W-:Y:S01]  /*1d4f0*/  VIADD R5, R22, 0xffffff68 ;  /* 0xffffff6816057836 */ /* 0x002fe20000000000 */
[----:B------:R-:W-:Y:S01]  /*1d500*/  ISETP.GE.U32.AND P3, PT, R4, 0x7ffffeea, PT ;  /* 0x7ffffeea0400780c */ /* 0x000fe20003f66070 */
[----:B------:R-:W-:-:S05]  /*1d510*/  IMAD.WIDE R26, R0, 0x4, R128 ;  /* 0x00000004001a7825 */ /* 0x000fca00078e0280 */
[----:B------:R-:W1:Y:S01]  /*1d520*/  LDC R20, c[0x0][0x230] ;  /* 0x00008c00ff147b82 */ /* 0x000e620000000800 */
[----:B------:R-:W-:Y:S01]  /*1d530*/  IADD3 R4, R21, -0xb5, RZ ;  /* 0xffffff4b15047810 */ /* 0x000fe20007ffe0ff */
[----:B------:R2:W-:Y:S01]  /*1d540*/  LDGSTS.E [R249+-0x23ffc], desc[UR52][R28.64], !P6 ;  /* 0xdc0040001cf97fae */ /* 0x0005e2000f121874 */
[----:B------:R-:W-:-:S05]  /*1d550*/  ISETP.GE.U32.AND P6, PT, R5, 0x7ffffee9, PT ;  /* 0x7ffffee90500780c */ /* 0x000fca0003fc6070 */
[----:B------:R-:W1:Y:S01]  /*1d560*/  LDC R22, c[0x0][0x230] ;  /* 0x00008c00ff167b82 */ /* 0x000e620000000800 */
[----:B------:R-:W-:Y:S01]  /*1d570*/  VIADD R5, R23, 0xffffff4a ;  /* 0xffffff4a17057836 */ /* 0x000fe20000000000 */
[----:B------:R2:W-:Y:S06]  /*1d580*/  STL.64 [R1+0xb38], R28 ;  /* 0x000b381c01007387 */ /* 0x0005ec0000100a00 */
[----:B------:R-:W1:Y:S01]  /*1d590*/  LDC R21, c[0x0][0x230] ;  /* 0x00008c00ff157b82 */ /* 0x000e620000000800 */
[----:B------:R1:W-:Y:S04]  /*1d5a0*/  STL.64 [R1+0xb30], R26 ;  /* 0x000b301a01007387 */ /* 0x0003e80000100a00 */
[----:B------:R1:W-:Y:S01]  /*1d5b0*/  LDGSTS.E [R249+-0x23ff8], desc[UR52][R26.64], !P2 ;  /* 0xdc0080001af97fae */ /* 0x0003e2000d121874 */
[----:B--2---:R-:W-:-:S02]  /*1d5c0*/  IMAD.WIDE R28, R0, 0x4, R134 ;  /* 0x00000004001c7825 */ /* 0x004fc400078e0286 */
[----:B------:R-:W2:Y:S01]  /*1d5d0*/  LDC R23, c[0x0][0x230] ;  /* 0x00008c00ff177b82 */ /* 0x000ea20000000800 */
[----:B------:R-:W-:Y:S01]  /*1d5e0*/  ISETP.GE.U32.AND P2, PT, R4, 0x7ffffecc, PT ;  /* 0x7ffffecc0400780c */ /* 0x000fe20003f46070 */
[----:B------:R-:W-:Y:S01]  /*1d5f0*/  VIADD R4, R24, 0xffffff49 ;  /* 0xffffff4918047836 */ /* 0x000fe20000000000 */
[----:B------:R-:W-:Y:S04]  /*1d600*/  STL.64 [R1+0xb28], R28 ;  /* 0x000b281c01007387 */ /* 0x000fe80000100a00 */
[----:B------:R-:W-:Y:S01]  /*1d610*/  LDGSTS.E [R249+-0x23ff4], desc[UR52][R28.64], !P0 ;  /* 0xdc00c0001cf97fae */ /* 0x000fe2000c121874 */
[----:B------:R-:W-:Y:S01]  /*1d620*/  ISETP.GE.U32.AND P0, PT, R5, 0x7ffffecb, PT ;  /* 0x7ffffecb0500780c */ /* 0x000fe20003f06070 */
[----:B------:R-:W-:Y:S01]  /*1d630*/  VIADD R5, R19, 0xffffff2b ;  /* 0xffffff2b13057836 */ /* 0x000fe20000000000 */
[----:B------:R-:W2:Y:S08]  /*1d640*/  LDC R24, c[0x0][0x230] ;  /* 0x00008c00ff187b82 */ /* 0x000eb00000000800 */
[----:B------:R-:W2:Y:S01]  /*1d650*/  LDC R19, c[0x0][0x230] ;  /* 0x00008c00ff137b82 */ /* 0x000ea20000000800 */
[----:B-1----:R-:W-:-:S05]  /*1d660*/  IMAD.WIDE R26, R0, 0x4, R30 ;  /* 0x00000004001a7825 */ /* 0x002fca00078e021e */
[----:B------:R1:W-:Y:S04]  /*1d670*/  STL.64 [R1+0xb20], R26 ;  /* 0x000b201a01007387 */ /* 0x0003e80000100a00 */
[----:B------:R1:W-:Y:S01]  /*1d680*/  LDGSTS.E [R248+-0x30000], desc[UR52][R26.64], !P1 ;  /* 0xd00000001af87fae */ /* 0x0003e2000c921874 */
[----:B------:R-:W-:Y:S01]  /*1d690*/  ISETP.GE.U32.AND P1, PT, R4, 0x7ffffeca, PT ;  /* 0x7ffffeca0400780c */ /* 0x000fe20003f26070 */
[----:B----4-:R-:W-:Y:S02]  /*1d6a0*/  VIADD R4, R18, 0xffffff48 ;  /* 0xffffff4812047836 */ /* 0x010fe40000000000 */
[----:B------:R-:W4:Y:S01]  /*1d6b0*/  LDC R18, c[0x0][0x230] ;  /* 0x00008c00ff127b82 */ /* 0x000f220000000800 */
[----:B-1----:R-:W-:-:S04]  /*1d6c0*/  IMAD.WIDE R26, R0, 0x4, R42 ;  /* 0x00000004001a7825 */ /* 0x002fc800078e022a */
[C---:B------:R-:W-:Y:S01]  /*1d6d0*/  IMAD.WIDE R8, R0.reuse, 0x4, R8 ;  /* 0x0000000400087825 */ /* 0x040fe200078e0208 */
[----:B------:R-:W-:Y:S04]  /*1d6e0*/  STL.64 [R1+0xb18], R26 ;  /* 0x000b181a01007387 */ /* 0x000fe80000100a00 */
[----:B------:R-:W-:Y:S01]  /*1d6f0*/  LDGSTS.E [R248+-0x2fffc], desc[UR52][R26.64], !P4 ;  /* 0xd00040001af87fae */ /* 0x000fe2000e121874 */
[----:B---3--:R-:W-:Y:S01]  /*1d700*/  IMAD.WIDE R6, R0, 0x4, R6 ;  /* 0x0000000400067825 */ /* 0x008fe200078e0206 */
[----:B------:R-:W-:Y:S02]  /*1d710*/  ISETP.GE.U32.AND P4, PT, R4, 0x7ffffec9, PT ;  /* 0x7ffffec90400780c */ /* 0x000fe40003f86070 */
[----:B------:R1:W-:Y:S01]  /*1d720*/  STL.64 [R1+0xb10], R8 ;  /* 0x000b100801007387 */ /* 0x0003e20000100a00 */
[----:B------:R-:W-:-:S03]  /*1d730*/  VIADD R4, R20, 0xffffff2a ;  /* 0xffffff2a14047836 */ /* 0x000fc60000000000 */
[----:B------:R1:W-:Y:S01]  /*1d740*/  LDGSTS.E [R248+-0x2fff8], desc[UR52][R8.64], !P3 ;  /* 0xd000800008f87fae */ /* 0x0003e2000d921874 */
[----:B------:R-:W-:Y:S01]  /*1d750*/  ISETP.GE.U32.AND P3, PT, R5, 0x7ffffeac, PT ;  /* 0x7ffffeac0500780c */ /* 0x000fe20003f66070 */
[----:B------:R-:W3:Y:S01]  /*1d760*/  LDC R20, c[0x0][0x230] ;  /* 0x00008c00ff147b82 */ /* 0x000ee20000000800 */
[----:B------:R-:W-:Y:S01]  /*1d770*/  IADD3 R5, R22, -0xd7, RZ ;  /* 0xffffff2916057810 */ /* 0x000fe20007ffe0ff */
[----:B------:R2:W-:Y:S04]  /*1d780*/  STL.64 [R1+0xb08], R6 ;  /* 0x000b080601007387 */ /* 0x0005e80000100a00 */
[----:B------:R2:W-:Y:S01]  /*1d790*/  LDGSTS.E [R248+-0x2fff4], desc[UR52][R6.64], !P6 ;  /* 0xd000c00006f87fae */ /* 0x0005e2000f121874 */
[----:B-1----:R-:W-:Y:S01]  /*1d7a0*/  IMAD.WIDE R8, R0, 0x4, R144 ;  /* 0x0000000400087825 */ /* 0x002fe200078e0290 */
[----:B------:R-:W-:Y:S01]  /*1d7b0*/  ISETP.GE.U32.AND P6, PT, R4, 0x7ffffeab, PT ;  /* 0x7ffffeab0400780c */ /* 0x000fe20003fc6070 */
[----:B------:R-:W1:Y:S03]  /*1d7c0*/  LDC R22, c[0x0][0x230] ;  /* 0x00008c00ff167b82 */ /* 0x000e660000000800 */
[----:B------:R4:W-:Y:S01]  /*1d7d0*/  LDGSTS.E [R248+-0x2c000], desc[UR52][R8.64], !P2 ;  /* 0xd400000008f87fae */ /* 0x0009e2000d121874 */
[----:B--2---:R-:W-:-:S03]  /*1d7e0*/  IMAD.WIDE R6, R0, 0x4, R136 ;  /* 0x0000000400067825 */ /* 0x004fc600078e0288 */
[----:B------:R4:W-:Y:S01]  /*1d7f0*/  STL.64 [R1+0xb00], R8 ;  /* 0x000b000801007387 */ /* 0x0009e20000100a00 */
[----:B------:R-:W-:Y:S01]  /*1d800*/  ISETP.GE.U32.AND P2, PT, R5, 0x7ffffeaa, PT ;  /* 0x7ffffeaa0500780c */ /* 0x000fe20003f46070 */
[----:B------:R-:W-:Y:S02]  /*1d810*/  VIADD R4, R21, 0xffffff28 ;  /* 0xffffff2815047836 */ /* 0x000fe40000000000 */
[----:B------:R2:W-:Y:S01]  /*1d820*/  STL.64 [R1+0xaf8], R6 ;  /* 0x000af80601007387 */ /* 0x0005e20000100a00 */
[----:B------:R-:W-:Y:S01]  /*1d830*/  VIADD R5, R23, 0xffffff0b ;  /* 0xffffff0b17057836 */ /* 0x000fe20000000000 */
[----:B------:R-:W1:Y:S02]  /*1d840*/  LDC R21, c[0x0][0x230] ;  /* 0x00008c00ff157b82 */ /* 0x000e640000000800 */
[----:B------:R2:W-:Y:S01]  /*1d850*/  LDGSTS.E [R248+-0x2bffc], desc[UR52][R6.64], !P0 ;  /* 0xd400400006f87fae */ /* 0x0005e2000c121874 */
[----:B----4-:R-:W-:Y:S01]  /*1d860*/  IMAD.WIDE R8, R0, 0x4, R146 ;  /* 0x0000000400087825 */ /* 0x010fe200078e0292 */
[----:B------:R-:W-:-:S04]  /*1d870*/  ISETP.GE.U32.AND P0, PT, R4, 0x7ffffea9, PT ;  /* 0x7ffffea90400780c */ /* 0x000fc80003f06070 */
[----:B------:R-:W4:Y:S01]  /*1d880*/  LDC R23, c[0x0][0x230] ;  /* 0x00008c00ff177b82 */ /* 0x000f220000000800 */
[----:B------:R-:W-:-:S04]  /*1d890*/  IMAD.WIDE R26, R0, 0x4, R168 ;  /* 0x00000004001a7825 */ /* 0x000fc800078e02a8 */
[----:B--2---:R-:W-:Y:S01]  /*1d8a0*/  IMAD.WIDE R6, R0, 0x4, R138 ;  /* 0x0000000400067825 */ /* 0x004fe200078e028a */
[----:B------:R2:W-:Y:S04]  /*1d8b0*/  STL.64 [R1+0xaf0], R8 ;  /* 0x000af00801007387 */ /* 0x0005e80000100a00 */
[----:B------:R2:W-:Y:S01]  /*1d8c0*/  LDGSTS.E [R248+-0x2bff8], desc[UR52][R8.64], !P1 ;  /* 0xd400800008f87fae */ /* 0x0005e2000c921874 */
[----:B------:R-:W-:-:S03]  /*1d8d0*/  ISETP.GE.U32.AND P1, PT, R5, 0x7ffffe8c, PT ;  /* 0x7ffffe8c0500780c */ /* 0x000fc60003f26070 */
[----:B------:R3:W-:Y:S04]  /*1d8e0*/  STL.64 [R1+0xae8], R6 ;  /* 0x000ae80601007387 */ /* 0x0007e80000100a00 */
[----:B------:R3:W-:Y:S01]  /*1d8f0*/  LDGSTS.E [R248+-0x2bff4], desc[UR52][R6.64], !P4 ;  /* 0xd400c00006f87fae */ /* 0x0007e2000e121874 */
[----:B--2---:R-:W-:-:S03]  /*1d900*/  IMAD.WIDE R8, R0, 0x4, R140 ;  /* 0x0000000400087825 */ /* 0x004fc600078e028c */
[----:B------:R-:W-:Y:S04]  /*1d910*/  STL.64 [R1+0xae0], R26 ;  /* 0x000ae01a01007387 */ /* 0x000fe80000100a00 */
[----:B------:R-:W-:Y:S01]  /*1d920*/  LDGSTS.E [R248+-0x28000], desc[UR52][R26.64], !P3 ;  /* 0xd80000001af87fae */ /* 0x000fe2000d921874 */
[----:B---3--:R-:W-:-:S03]  /*1d930*/  IMAD.WIDE R6, R0, 0x4, R142 ;  /* 0x0000000400067825 */ /* 0x008fc600078e028e */
[----:B------:R2:W-:Y:S04]  /*1d940*/  STL.64 [R1+0xad8], R8 ;  /* 0x000ad80801007387 */ /* 0x0005e80000100a00 */
[----:B------:R2:W-:Y:S04]  /*1d950*/  LDGSTS.E [R248+-0x27ffc], desc[UR52][R8.64], !P6 ;  /* 0xd800400008f87fae */ /* 0x0005e8000f121874 */
[----:B------:R3:W-:Y:S04]  /*1d960*/  STL.64 [R1+0xad0], R6 ;  /* 0x000ad00601007387 */ /* 0x0007e80000100a00 */
[----:B------:R3:W-:Y:S01]  /*1d970*/  LDGSTS.E [R248+-0x27ff8], desc[UR52][R6.64], !P2 ;  /* 0xd800800006f87fae */ /* 0x0007e2000d121874 */
[----:B--2---:R-:W-:-:S03]  /*1d980*/  IMAD.WIDE R8, R0, 0x4, R154 ;  /* 0x0000000400087825 */ /* 0x004fc600078e029a */
[----:B------:R-:W2:Y:S04]  /*1d990*/  LDL.LU.64 R30, [R1+0x28] ;  /* 0x00002800011e7983 */ /* 0x000ea80000300a00 */
[----:B------:R-:W2:Y:S01]  /*1d9a0*/  LDL.LU.64 R42, [R1+0x20] ;  /* 0x00002000012a7983 */ /* 0x000ea20000300a00 */
[----:B---3--:R-:W-:-:S03]  /*1d9b0*/  IMAD.WIDE R6, R0, 0x4, R148 ;  /* 0x0000000400067825 */ /* 0x008fc600078e0294 */
[----:B------:R3:W-:Y:S04]  /*1d9c0*/  STL.64 [R1+0xac8], R8 ;  /* 0x000ac80801007387 */ /* 0x0007e80000100a00 */
[----:B------:R-:W-:Y:S04]  /*1d9d0*/  LDGSTS.E [R248+-0x27ff4], desc[UR52][R8.64], !P0 ;  /* 0xd800c00008f87fae */ /* 0x000fe8000c121874 */
[----:B------:R1:W-:Y:S04]  /*1d9e0*/  STL.64 [R1+0xac0], R6 ;  /* 0x000ac00601007387 */ /* 0x0003e80000100a00 */
[----:B------:R-:W-:Y:S04]  /*1d9f0*/  LDGSTS.E [R248+-0x24000], desc[UR52][R6.64], !P1 ;  /* 0xdc00000006f87fae */ /* 0x000fe8000c921874 */
[----:B---3--:R-:W3:Y:S04]  /*1da00*/  LDL.LU.64 R8, [R1+0x18] ;  /* 0x0000180001087983 */ /* 0x008ee80000300a00 */
[----:B-1----:R-:W3:Y:S01]  /*1da10*/  LDL.LU.64 R6, [R1+0x10] ;  /* 0x0000100001067983 */ /* 0x002ee20000300a00 */
[----:B------:R-:W-:-:S02]  /*1da20*/  VIADD R4, R24, 0xffffff0a ;  /* 0xffffff0a18047836 */ /* 0x000fc40000000000 */
[----:B------:R-:W1:Y:S01]  /*1da30*/  LDC R24, c[0x0][0x230] ;  /* 0x00008c00ff187b82 */ /* 0x000e620000000800 */
[----:B------:R-:W-:Y:S02]  /*1da40*/  VIADD R5, R19, 0xffffff08 ;  /* 0xffffff0813057836 */ /* 0x000fe40000000000 */
[----:B------:R-:W-:Y:S01]  /*1da50*/  ISETP.GE.U32.AND P4, PT, R4, 0x7ffffe8b, PT ;  /* 0x7ffffe8b0400780c */ /* 0x000fe20003f86070 */
[----:B------:R-:W-:-:S04]  /*1da60*/  VIADD R4, R18, 0xffffff09 ;  /* 0xffffff0912047836 */ /* 0x000fc80000000000 */
[----:B------:R-:W4:Y:S01]  /*1da70*/  LDC R18, c[0x0][0x230] ;  /* 0x00008c00ff127b82 */ /* 0x000f220000000800 */
[----:B------:R-:W-:Y:S02]  /*1da80*/  ISETP.GE.U32.AND P3, PT, R4, 0x7ffffe8a, PT ;  /* 0x7ffffe8a0400780c */ /* 0x000fe40003f66070 */
[----:B------:R-:W-:Y:S02]  /*1da90*/  IADD3 R4, R20, -0x99, RZ ;  /* 0xffffff6714047810 */ /* 0x000fe40007ffe0ff */
[----:B------:R-:W-:-:S03]  /*1daa0*/  ISETP.GE.U32.AND P6, PT, R5, 0x7ffffe89, PT ;  /* 0x7ffffe890500780c */ /* 0x000fc60003fc6070 */
[----:B------:R-:W4:Y:S01]  /*1dab0*/  LDC R19, c[0x0][0x230] ;  /* 0x00008c00ff137b82 */ /* 0x000f220000000800 */
[----:B------:R-:W-:Y:S01]  /*1dac0*/  VIADD R5, R22, 0xffffff66 ;  /* 0xffffff6616057836 */ /* 0x000fe20000000000 */
[----:B------:R-:W-:-:S06]  /*1dad0*/  ISETP.GE.U32.AND P2, PT, R4, 0x7ffffee8, PT ;  /* 0x7ffffee80400780c */ /* 0x000fcc0003f46070 */
[----:B------:R-:W4:Y:S01]  /*1dae0*/  LDC R20, c[0x0][0x230] ;  /* 0x00008c00ff147b82 */ /* 0x000f220000000800 */
[----:B------:R-:W-:-:S07]  /*1daf0*/  VIADD R4, R21, 0xffffff65 ;  /* 0xffffff6515047836 */ /* 0x000fce0000000000 */
[----:B------:R-:W2:Y:S01]  /*1db00*/  LDC R22, c[0x0][0x230] ;  /* 0x00008c00ff167b82 */ /* 0x000ea20000000800 */
[----:B------:R-:W-:Y:S01]  /*1db10*/  IMAD.WIDE R28, R0, 0x4, R156 ;  /* 0x00000004001c7825 */ /* 0x000fe200078e029c */
[----:B------:R-:W-:Y:S02]  /*1db20*/  ISETP.GE.U32.AND P1, PT, R4, 0x7ffffee6, PT ;  /* 0x7ffffee60400780c */ /* 0x000fe40003f26070 */
[----:B------:R-:W-:Y:S01]  /*1db30*/  ISETP.GE.U32.AND P0, PT, R5, 0x7ffffee7, PT ;  /* 0x7ffffee70500780c */ /* 0x000fe20003f06070 */
[----:B------:R-:W-:Y:S01]  /*1db40*/  IMAD.WIDE R26, R0, 0x4, R152 ;  /* 0x00000004001a7825 */ /* 0x000fe200078e0298 */
[----:B------:R4:W-:Y:S02]  /*1db50*/  LDGSTS.E [R248+-0x23ffc], desc[UR52][R28.64], !P4 ;  /* 0xdc0040001cf87fae */ /* 0x0009e4000e121874 */
[----:B------:R-:W3:Y:S01]  /*1db60*/  LDC R21, c[0x0][0x230] ;  /* 0x00008c00ff157b82 */ /* 0x000ee20000000800 */
[----:B-1----:R-:W-:Y:S01]  /*1db70*/  VIADD R4, R24, 0xffffff47 ;  /* 0xffffff4718047836 */ /* 0x002fe20000000000 */
[----:B------:R1:W-:Y:S01]  /*1db80*/  STL.64 [R1+0xab8], R28 ;  /* 0x000ab81c01007387 */ /* 0x0003e20000100a00 */
[----:B----4-:R-:W-:-:S03]  /*1db90*/  VIADD R5, R23, 0xffffff64 ;  /* 0xffffff6417057836 */ /* 0x010fc60000000000 */
[----:B------:R2:W-:Y:S01]  /*1dba0*/  LDGSTS.E [R248+-0x23ff8], desc[UR52][R26.64], !P3 ;  /* 0xdc0080001af87fae */ /* 0x0005e2000d921874 */
[----:B------:R-:W-:Y:S01]  /*1dbb0*/  ISETP.GE.U32.AND P3, PT, R4, 0x7ffffec8, PT ;  /* 0x7ffffec80400780c */ /* 0x000fe20003f66070 */
[----:B------:R-:W-:Y:S01]  /*1dbc0*/  VIADD R4, R18, 0xffffff46 ;  /* 0xffffff4612047836 */ /* 0x000fe20000000000 */
[----:B------:R-:W-:Y:S01]  /*1dbd0*/  ISETP.GE.U32.AND P4, PT, R5, 0x7ffffee5, PT ;  /* 0x7ffffee50500780c */ /* 0x000fe20003f86070 */
[----:B------:R2:W-:Y:S01]  /*1dbe0*/  STL.64 [R1+0xab0], R26 ;  /* 0x000ab01a01007387 */ /* 0x0005e20000100a00 */
[----:B------:R-:W-:Y:S01]  /*1dbf0*/  IADD3 R5, R19, -0xbb, RZ ;  /* 0xffffff4513057810 */ /* 0x000fe20007ffe0ff */
[----:B------:R-:W4:Y:S01]  /*1dc00*/  LDC R24, c[0x0][0x230] ;  /* 0x00008c00ff187b82 */ /* 0x000f220000000800 */
[----:B-1----:R-:W-:-:S05]  /*1dc10*/  IMAD.WIDE R28, R0, 0x4, R166 ;  /* 0x00000004001c7825 */ /* 0x002fca00078e02a6 */
[----:B------:R-:W-:Y:S01]  /*1dc20*/  LDGSTS.E [R248+-0x23ff4], desc[UR52][R28.64], !P6 ;  /* 0xdc00c0001cf87fae */ /* 0x000fe2000f121874 */
[----:B------:R-:W-:Y:S01]  /*1dc30*/  ISETP.GE.U32.AND P6, PT, R4, 0x7ffffec7, PT ;  /* 0x7ffffec70400780c */ /* 0x000fe20003fc6070 */
[----:B------:R-:W-:Y:S01]  /*1dc40*/  VIADD R4, R20, 0xffffff44 ;  /* 0xffffff4414047836 */ /* 0x000fe20000000000 */
[----:B------:R-:W1:Y:S01]  /*1dc50*/  LDC R23, c[0x0][0x230] ;  /* 0x00008c00ff177b82 */ /* 0x000e620000000800 */
[----:B------:R-:W-:Y:S04]  /*1dc60*/  STL.64 [R1+0xaa8], R28 ;  /* 0x000aa81c01007387 */ /* 0x000fe80000100a00 */
[----:B------:R-:W-:Y:S03]  /*1dc70*/  STL.64 [R1+0x1370], R248 ;  /* 0x001370f801007387 */ /* 0x000fe60000100a00 */
[----:B------:R-:W1:Y:S01]  /*1dc80*/  LDC R20, c[0x0][0x230] ;  /* 0x00008c00ff147b82 */ /* 0x000e620000000800 */
[----:B--2---:R-:W-:-:S04]  /*1dc90*/  IMAD.WIDE R26, R0, 0x4, R30 ;  /* 0x00000004001a7825 */ /* 0x004fc800078e021e */
[----:B------:R-:W-:Y:S01]  /*1dca0*/  IMAD.WIDE R18, R0, 0x4, R42 ;  /* 0x0000000400127825 */ /* 0x000fe200078e022a */
[----:B------:R-:W-:Y:S01]  /*1dcb0*/  LDGSTS.E [R247+-0x30000], desc[UR52][R26.64], !P2 ;  /* 0xd00000001af77fae */ /* 0x000fe2000d121874 */
[----:B------:R-:W-:Y:S02]  /*1dcc0*/  ISETP.GE.U32.AND P2, PT, R5, 0x7ffffec6, PT ;  /* 0x7ffffec60500780c */ /* 0x000fe40003f46070 */
[----:B------:R-:W-:Y:S01]  /*1dcd0*/  VIADD R5, R22, 0xffffff27 ;  /* 0xffffff2716057836 */ /* 0x000fe20000000000 */
[----:B------:R-:W-:Y:S01]  /*1dce0*/  STL.64 [R1+0xaa0], R26 ;  /* 0x000aa01a01007387 */ /* 0x000fe20000100a00 */
[----:B------:R-:W2:Y:S03]  /*1dcf0*/  LDC R22, c[0x0][0x230] ;  /* 0x00008c00ff167b82 */ /* 0x000ea60000000800 */
[----:B------:R4:W-:Y:S01]  /*1dd00*/  LDGSTS.E [R247+-0x2fffc], desc[UR52][R18.64], !P0 ;  /* 0xd000400012f77fae */ /* 0x0009e2000c121874 */
[----:B------:R-:W-:-:S03]  /*1dd10*/  ISETP.GE.U32.AND P0, PT, R4, 0x7ffffec5, PT ;  /* 0x7ffffec50400780c */ /* 0x000fc60003f06070 */
[----:B------:R4:W-:Y:S01]  /*1dd20*/  STL.64 [R1+0xa98], R18 ;  /* 0x000a981201007387 */ /* 0x0009e20000100a00 */
[----:B---3--:R-:W-:-:S05]  /*1dd30*/  IMAD.WIDE R8, R0, 0x4, R8 ;  /* 0x0000000400087825 */ /* 0x008fca00078e0208 */
[----:B------:R3:W-:Y:S01]  /*1dd40*/  LDGSTS.E [R247+-0x2fff8], desc[UR52][R8.64], !P1 ;  /* 0xd000800008f77fae */ /* 0x0007e2000c921874 */
[----:B------:R-:W-:-:S03]  /*1dd50*/  IMAD.WIDE R6, R0, 0x4, R6 ;  /* 0x0000000400067825 */ /* 0x000fc600078e0206 */
[----:B------:R3:W-:Y:S01]  /*1dd60*/  STL.64 [R1+0xa90], R8 ;  /* 0x000a900801007387 */ /* 0x0007e20000100a00 */
[----:B------:R-:W-:Y:S01]  /*1dd70*/  ISETP.GE.U32.AND P1, PT, R5, 0x7ffffea8, PT ;  /* 0x7ffffea80500780c */ /* 0x000fe20003f26070 */
[----:B----4-:R-:W4:Y:S02]  /*1dd80*/  LDC R18, c[0x0][0x230] ;  /* 0x00008c00ff127b82 */ /* 0x010f240000000800 */
[----:B------:R1:W-:Y:S01]  /*1dd90*/  STL.64 [R1+0xa88], R6 ;  /* 0x000a880601007387 */ /* 0x0003e20000100a00 */
[----:B------:R-:W-:-:S03]  /*1dda0*/  VIADD R4, R21, 0xffffff26 ;  /* 0xffffff2615047836 */ /* 0x000fc60000000000 */
[----:B------:R1:W-:Y:S01]  /*1ddb0*/  LDGSTS.E [R247+-0x2fff4], desc[UR52][R6.64], !P4 ;  /* 0xd000c00006f77fae */ /* 0x0003e2000e121874 */
[C---:B------:R-:W-:Y:S01]  /*1ddc0*/  IMAD.WIDE R26, R0.reuse, 0x4, R186 ;  /* 0x00000004001a7825 */ /* 0x040fe200078e02ba */
[----:B------:R-:W2:Y:S03]  /*1ddd0*/  LDC R19, c[0x0][0x230] ;  /* 0x00008c00ff137b82 */ /* 0x000ea60000000800 */
[----:B---3--:R-:W-:-:S05]  /*1dde0*/  IMAD.WIDE R8, R0, 0x4, R174 ;  /* 0x0000000400087825 */ /* 0x008fca00078e02ae */
[----:B------:R-:W3:Y:S01]  /*1ddf0*/  LDC R21, c[0x0][0x230] ;  /* 0x00008c00ff157b82 */ /* 0x000ee20000000800 */
[----:B-1----:R-:W-:Y:S01]  /*1de00*/  IMAD.WIDE R6, R0, 0x4, R158 ;  /* 0x0000000400067825 */ /* 0x002fe200078e029e */
[----:B------:R1:W-:Y:S01]  /*1de10*/  STL.64 [R1+0xa80], R8 ;  /* 0x000a800801007387 */ /* 0x0003e20000100a00 */
[----:B------:R-:W-:-:S03]  /*1de20*/  ISETP.GE.U32.AND P4, PT, R4, 0x7ffffea7, PT ;  /* 0x7ffffea70400780c */ /* 0x000fc60003f86070 */
[----:B------:R1:W-:Y:S04]  /*1de30*/  LDGSTS.E [R247+-0x2c000], desc[UR52][R8.64], !P3 ;  /* 0xd400000008f77fae */ /* 0x0003e8000d921874 */
[----:B------:R1:W-:Y:S04]  /*1de40*/  STL.64 [R1+0xa78], R6 ;  /* 0x000a780601007387 */ /* 0x0003e80000100a00 */
[----:B------:R4:W-:Y:S01]  /*1de50*/  LDGSTS.E [R247+-0x2bffc], desc[UR52][R6.64], !P6 ;  /* 0xd400400006f77fae */ /* 0x0009e2000f121874 */
[----:B-1----:R-:W-:-:S03]  /*1de60*/  IMAD.WIDE R8, R0, 0x4, R160 ;  /* 0x0000000400087825 */ /* 0x002fc600078e02a0 */
[----:B------:R1:W-:Y:S04]  /*1de70*/  STL.64 [R1+0xa70], R26 ;  /* 0x000a701a01007387 */ /* 0x0003e80000100a00 */
[----:B------:R1:W-:Y:S01]  /*1de80*/  LDGSTS.E [R247+-0x2bff8], desc[UR52][R26.64], !P2 ;  /* 0xd40080001af77fae */ /* 0x0003e2000d121874 */
[----:B----4-:R-:W-:-:S03]  /*1de90*/  IMAD.WIDE R6, R0, 0x4, R162 ;  /* 0x0000000400067825 */ /* 0x010fc600078e02a2 */
[----:B------:R-:W-:Y:S04]  /*1dea0*/  STL.64 [R1+0xa68], R8 ;  /* 0x000a680801007387 */ /* 0x000fe80000100a00 */
[----:B------:R-:W-:Y:S04]  /*1deb0*/  LDGSTS.E [R247+-0x2bff4], desc[UR52][R8.64], !P0 ;  /* 0xd400c00008f77fae */ /* 0x000fe8000c121874 */
[----:B------:R4:W-:Y:S04]  /*1dec0*/  STL.64 [R1+0xa60], R6 ;  /* 0x000a600601007387 */ /* 0x0009e80000100a00 */
[----:B------:R4:W-:Y:S01]  /*1ded0*/  LDGSTS.E [R247+-0x28000], desc[UR52][R6.64], !P1 ;  /* 0xd800000006f77fae */ /* 0x0009e2000c921874 */
[----:B-1----:R-:W-:-:S04]  /*1dee0*/  IMAD.WIDE R26, R0, 0x4, R164 ;  /* 0x00000004001a7825 */ /* 0x002fc800078e02a4 */
[----:B----4-:R-:W-:-:S05]  /*1def0*/  IMAD.WIDE R6, R0, 0x4, R190 ;  /* 0x0000000400067825 */ /* 0x010fca00078e02be */
[----:B------:R1:W-:Y:S04]  /*1df00*/  STL.64 [R1+0xa58], R6 ;  /* 0x000a580601007387 */ /* 0x0003e80000100a00 */
[----:B------:R-:W4:Y:S04]  /*1df10*/  LDL.LU.64 R8, [R1+0x8] ;  /* 0x0000080001087983 */ /* 0x000f280000300a00 */
[----:B------:R-:W-:Y:S04]  /*1df20*/  LDGSTS.E [R247+-0x27ffc], desc[UR52][R6.64], !P4 ;  /* 0xd800400006f77fae */ /* 0x000fe8000e121874 */
[----:B------:R3:W-:Y:S04]  /*1df30*/  STL.64 [R1+0xa50], R26 ;  /* 0x000a501a01007387 */ /* 0x0007e80000100a00 */
[----:B-1----:R-:W4:Y:S01]  /*1df40*/  LDL.LU.64 R6, [R1] ;  /* 0x0000000001067983 */ /* 0x002f220000300a00 */
[----:B------:R-:W-:-:S02]  /*1df50*/  VIADD R4, R24, 0xffffff24 ;  /* 0xffffff2418047836 */ /* 0x000fc40000000000 */
[----:B------:R-:W1:Y:S03]  /*1df60*/  LDC R24, c[0x0][0x230] ;  /* 0x00008c00ff187b82 */ /* 0x000e660000000800 */
[----:B------:R-:W-:Y:S02]  /*1df70*/  ISETP.GE.U32.AND P6, PT, R4, 0x7ffffea5, PT ;  /* 0x7ffffea50400780c */ /* 0x000fe40003fc6070 */
[----:B------:R-:W-:Y:S01]  /*1df80*/  IADD3 R4, R18, -0xf9, RZ ;  /* 0xffffff0712047810 */ /* 0x000fe20007ffe0ff */
[----:B------:R-:W-:Y:S02]  /*1df90*/  VIADD R5, R23, 0xffffff25 ;  /* 0xffffff2517057836 */ /* 0x000fe40000000000 */
[----:B------:R-:W1:Y:S01]  /*1dfa0*/  LDC R23, c[0x0][0x230] ;  /* 0x00008c00ff177b82 */ /* 0x000e620000000800 */
[----:B------:R-:W-:Y:S01]  /*1dfb0*/  ISETP.GE.U32.AND P2, PT, R4, 0x7ffffe88, PT ;  /* 0x7ffffe880400780c */ /* 0x000fe20003f46070 */
[----:B------:R-:W-:Y:S01]  /*1dfc0*/  VIADD R4, R20, 0xffffff05 ;  /* 0xffffff0514047836 */ /* 0x000fe20000000000 */
[----:B------:R-:W-:-:S05]  /*1dfd0*/  ISETP.GE.U32.AND P3, PT, R5, 0x7ffffea6, PT ;  /* 0x7ffffea60500780c */ /* 0x000fca0003f66070 */
[----:B------:R-:W1:Y:S01]  /*1dfe0*/  LDC R20, c[0x0][0x230] ;  /* 0x00008c00ff147b82 */ /* 0x000e620000000800 */
[----:B--2---:R-:W-:Y:S01]  /*1dff0*/  VIADD R5, R19, 0xffffff06 ;  /* 0xffffff0613057836 */ /* 0x004fe20000000000 */
[----:B------:R-:W-:-:S06]  /*1e000*/  ISETP.GE.U32.AND P1, PT, R4, 0x7ffffe86, PT ;  /* 0x7ffffe860400780c */ /* 0x000fcc0003f26070 */
[----:B------:R-:W2:Y:S01]  /*1e010*/  LDC R18, c[0x0][0x230] ;  /* 0x00008c00ff127b82 */ /* 0x000ea20000000800 */
[----:B---3--:R-:W-:Y:S01]  /*1e020*/  VIADD R4, R21, 0xffffff63 ;  /* 0xffffff6315047836 */ /* 0x008fe20000000000 */
[----:B------:R3:W-:Y:S06]  /*1e030*/  LDGSTS.E [R247+-0x27ff8], desc[UR52][R26.64], !P3 ;  /* 0xd80080001af77fae */ /* 0x0007ec000d921874 */
[----:B------:R-:W2:Y:S01]  /*1e040*/  LDC R19, c[0x0][0x230] ;  /* 0x00008c00ff137b82 */ /* 0x000ea20000000800 */
[----:B------:R-:W-:Y:S01]  /*1e050*/  ISETP.GE.U32.AND P0, PT, R5, 0x7ffffe87, PT ;  /* 0x7ffffe870500780c */ /* 0x000fe20003f06070 */
[----:B------:R-:W-:Y:S01]  /*1e060*/  IMAD.WIDE R28, R0, 0x4, R178 ;  /* 0x00000004001c7825 */ /* 0x000fe200078e02b2 */
[----:B------:R-:W-:-:S05]  /*1e070*/  ISETP.GE.U32.AND P3, PT, R4, 0x7ffffee4, PT ;  /* 0x7ffffee40400780c */ /* 0x000fca0003f66070 */
[----:B------:R-:W2:Y:S01]  /*1e080*/  LDC R21, c[0x0][0x230] ;  /* 0x00008c00ff157b82 */ /* 0x000ea20000000800 */
[----:B------:R-:W-:Y:S01]  /*1e090*/  VIADD R5, R22, 0xffffff04 ;  /* 0xffffff0416057836 */ /* 0x000fe20000000000 */
[----:B-1----:R-:W-:Y:S01]  /*1e0a0*/  IADD3 R4, R24, -0x9f, RZ ;  /* 0xffffff6118047810 */ /* 0x002fe20007ffe0ff */
[----:B---3--:R-:W-:Y:S01]  /*1e0b0*/  IMAD.WIDE R26, R0, 0x4, R170 ;  /* 0x00000004001a7825 */ /* 0x008fe200078e02aa */
[----:B------:R1:W-:Y:S04]  /*1e0c0*/  STL.64 [R1+0xa48], R28 ;  /* 0x000a481c01007387 */ /* 0x0003e80000100a00 */
[----:B------:R-:W3:Y:S01]  /*1e0d0*/  LDC R24, c[0x0][0x230] ;  /* 0x00008c00ff187b82 */ /* 0x000ee20000000800 */
[----:B------:R1:W-:Y:S01]  /*1e0e0*/  LDGSTS.E [R247+-0x27ff4], desc[UR52][R28.64], !P6 ;  /* 0xd800c0001cf77fae */ /* 0x0003e2000f121874 */
[----:B------:R-:W-:Y:S01]  /*1e0f0*/  ISETP.GE.U32.AND P4, PT, R5, 0x7ffffe85, PT ;  /* 0x7ffffe850500780c */ /* 0x000fe20003f86070 */
[----:B------:R-:W-:-:S02]  /*1e100*/  VIADD R5, R23, 0xffffff62 ;  /* 0xffffff6217057836 */ /* 0x000fc40000000000 */
[----:B------:R1:W-:Y:S03]  /*1e110*/  STL.64 [R1+0xa40], R26 ;  /* 0x000a401a01007387 */ /* 0x0003e60000100a00 */
[----:B------:R-:W3:Y:S01]  /*1e120*/  LDC R22, c[0x0][0x230] ;  /* 0x00008c00ff167b82 */ /* 0x000ee20000000800 */
[----:B------:R1:W-:Y:S01]  /*1e130*/  LDGSTS.E [R247+-0x24000], desc[UR52][R26.64], !P2 ;  /* 0xdc0000001af77fae */ /* 0x0003e2000d121874 */
[----:B------:R-:W-:Y:S01]  /*1e140*/  ISETP.GE.U32.AND P2, PT, R4, 0x7ffffee2, PT ;  /* 0x7ffffee20400780c */ /* 0x000fe20003f46070 */
[----:B------:R-:W-:Y:S02]  /*1e150*/  VIADD R4, R20, 0xffffff43 ;  /* 0xffffff4314047836 */ /* 0x000fe40000000000 */
[C---:B-1----:R-:W-:Y:S01]  /*1e160*/  IMAD.WIDE R28, R0.reuse, 0x4, R176 ;  /* 0x00000004001c7825 */ /* 0x042fe200078e02b0 */
[----:B------:R-:W-:Y:S02]  /*1e170*/  ISETP.GE.U32.AND P6, PT, R5, 0x7ffffee3, PT ;  /* 0x7ffffee30500780c */ /* 0x000fe40003fc6070 */
[----:B------:R-:W1:Y:S01]  /*1e180*/  LDC R23, c[0x0][0x230] ;  /* 0x00008c00ff177b82 */ /* 0x000e620000000800 */
[----:B------:R-:W-:-:S07]  /*1e190*/  IMAD.WIDE R26, R0, 0x4, R180 ;  /* 0x00000004001a7825 */ /* 0x000fce00078e02b4 */
[----:B------:R-:W1:Y:S01]  /*1e1a0*/  LDC R20, c[0x0][0x230] ;  /* 0x00008c00ff147b82 */ /* 0x000e620000000800 */
[----:B------:R2:W-:Y:S02]  /*1e1b0*/  LDGSTS.E [R247+-0x23ffc], desc[UR52][R26.64], !P0 ;  /* 0xdc0040001af77fae */ /* 0x0005e4000c121874 */
[----:B--2---:R-:W-:Y:S02]  /*1e1c0*/  VIADD R5, R18, 0xffffff60 ;  /* 0xffffff6012057836 */ /* 0x004fe40000000000 */
[----:B------:R2:W-:Y:S04]  /*1e1d0*/  STL.64 [R1+0xa38], R26 ;  /* 0x000a381a01007387 */ /* 0x0005e80000100a00 */
[----:B------:R-:W-:Y:S01]  /*1e1e0*/  LDGSTS.E [R247+-0x23ff8], desc[UR52][R28.64], !P1 ;  /* 0xdc0080001cf77fae */ /* 0x000fe2000c921874 */
[----:B------:R-:W-:Y:S01]  /*1e1f0*/  ISETP.GE.U32.AND P1, PT, R4, 0x7ffffec4, PT ;  /* 0x7ffffec40400780c */ /* 0x000fe20003f26070 */
[----:B------:R-:W-:Y:S01]  /*1e200*/  VIADD R4, R19, 0xffffff42 ;  /* 0xffffff4213047836 */ /* 0x000fe20000000000 */
[----:B------:R-:W-:Y:S01]  /*1e210*/  ISETP.GE.U32.AND P0, PT, R5, 0x7ffffee1, PT ;  /* 0x7ffffee10500780c */ /* 0x000fe20003f06070 */
[----:B------:R-:W1:Y:S01]  /*1e220*/  LDC R18, c[0x0][0x230] ;  /* 0x00008c00ff127b82 */ /* 0x000e620000000800 */
[----:B--2---:R-:W-:Y:S01]  /*1e230*/  IMAD.WIDE R26, R0, 0x4, R172 ;  /* 0x00000004001a7825 */ /* 0x004fe200078e02ac */
[----:B------:R-:W-:Y:S06]  /*1e240*/  STL.64 [R1+0xa30], R28 ;  /* 0x000a301c01007387 */ /* 0x000fec0000100a00 */
[----:B------:R-:W2:Y:S01]  /*1e250*/  LDC R19, c[0x0][0x230] ;  /* 0x00008c00ff137b82 */ /* 0x000ea20000000800 */
[----:B------:R-:W-:Y:S01]  /*1e260*/  LDGSTS.E [R247+-0x23ff4], desc[UR52][R26.64], !P4 ;  /* 0xdc00c0001af77fae */ /* 0x000fe2000e121874 */
[----:B------:R-:W-:Y:S01]  /*1e270*/  ISETP.GE.U32.AND P4, PT, R4, 0x7ffffec3, PT ;  /* 0x7ffffec30400780c */ /* 0x000fe20003f86070 */
[----:B------:R-:W-:-:S02]  /*1e280*/  VIADD R4, R21, 0xffffff40 ;  /* 0xffffff4015047836 */ /* 0x000fc40000000000 */
[----:B------:R-:W-:Y:S03]  /*1e290*/  STL.64 [R1+0xa28], R26 ;  /* 0x000a281a01007387 */ /* 0x000fe60000100a00 */
[----:B------:R-:W2:Y:S01]  /*1e2a0*/  LDC R21, c[0x0][0x230] ;  /* 0x00008c00ff157b82 */ /* 0x000ea20000000800 */
[----:B---3--:R-:W-:-:S07]  /*1e2b0*/  VIADD R5, R22, 0xffffff41 ;  /* 0xffffff4116057836 */ /* 0x008fce0000000000 */
[----:B------:R-:W3:Y:S01]  /*1e2c0*/  LDC R22, c[0x0][0x230] ;  /* 0x00008c00ff167b82 */ /* 0x000ee20000000800 */
[----:B----4-:R-:W-:-:S05]  /*1e2d0*/  IMAD.WIDE R8, R0, 0x4, R8 ;  /* 0x0000000400087825 */ /* 0x010fca00078e0208 */
[----:B------:R4:W-:Y:S04]  /*1e2e0*/  STL.64 [R1+0xa20], R8 ;  /* 0x000a200801007387 */ /* 0x0009e80000100a00 */
[----:B------:R4:W-:Y:S01]  /*1e2f0*/  LDGSTS.E [R246+-0x30000], desc[UR52][R8.64], !P3 ;  /* 0xd000000008f67fae */ /* 0x0009e2000d921874 */
[----:B------:R-:W-:-:S04]  /*1e300*/  IMAD.WIDE R6, R0, 0x4, R6 ;  /* 0x0000000400067825 */ /* 0x000fc800078e0206 */
[----:B----4-:R-:W-:Y:S01]  /*1e310*/  IMAD.WIDE R8, R0, 0x4, R188 ;  /* 0x0000000400087825 */ /* 0x010fe200078e02bc */
[----:B------:R4:W-:Y:S01]  /*1e320*/  LDGSTS.E [R246+-0x2fffc], desc[UR52][R6.64], !P6 ;  /* 0xd000400006f67fae */ /* 0x0009e2000f121874 */
[----:B------:R-:W-:Y:S02]  /*1e330*/  ISETP.GE.U32.AND P6, PT, R4, 0x7ffffec1, PT ;  /* 0x7ffffec10400780c */ /* 0x000fe40003fc6070 */
[----:B------:R-:W-:Y:S01]  /*1e340*/  VIADD R4, R24, 0xffffff22 ;  /* 0xffffff2218047836 */ /* 0x000fe20000000000 */
[----:B------:R4:W-:Y:S01]  /*1e350*/  STL.64 [R1+0xa18], R6 ;  /* 0x000a180601007387 */ /* 0x0009e20000100a00 */
[----:B------:R-:W-:-:S03]  /*1e360*/  IMAD.WIDE R24, R0, 0x4, R192 ;  /* 0x0000000400187825 */ /* 0x000fc600078e02c0 */
[----:B------:R1:W-:Y:S04]  /*1e370*/  STL.64 [R1+0xa10], R8 ;  /* 0x000a100801007387 */ /* 0x0003e80000100a00 */
[----:B------:R1:W-:Y:S01]  /*1e380*/  LDGSTS.E [R246+-0x2fff8], desc[UR52][R8.64], !P2 ;  /* 0xd000800008f67fae */ /* 0x0003e2000d121874 */
[----:B----4-:R-:W-:-:S05]  /*1e390*/  IMAD.WIDE R6, R0, 0x4, R182 ;  /* 0x0000000400067825 */ /* 0x010fca00078e02b6 */
[----:B------:R-:W-:Y:S01]  /*1e3a0*/  STL.64 [R1+0xa08], R6 ;  /* 0x000a080601007387 */ /* 0x000fe20000100a00 */
[----:B-1----:R-:W-:-:S03]  /*1e3b0*/  IMAD.WIDE R8, R0, 0x4, R16 ;  /* 0x0000000400087825 */ /* 0x002fc600078e0210 */
[----:B------:R-:W-:Y:S01]  /*1e3c0*/  LDGSTS.E [R246+-0x2fff4], desc[UR52][R6.64], !P0 ;  /* 0xd000c00006f67fae */ /* 0x000fe2000c121874 */
[----:B------:R-:W-:Y:S01]  /*1e3d0*/  ISETP.GE.U32.AND P3, PT, R5, 0x7ffffec2, PT ;  /* 0x7ffffec20500780c */ /* 0x000fe20003f66070 */
[----:B------:R-:W1:Y:S02]  /*1e3e0*/  LDC R17, c[0x0][0x230] ;  /* 0x00008c00ff117b82 */ /* 0x000e640000000800 */
[----:B------:R-:W-:Y:S04]  /*1e3f0*/  STL.64 [R1+0xa00], R24 ;  /* 0x000a001801007387 */ /* 0x000fe80000100a00 */
[----:B------:R-:W-:Y:S04]  /*1e400*/  LDGSTS.E [R246+-0x2c000], desc[UR52][R24.64], !P1 ;  /* 0xd400000018f67fae */ /* 0x000fe8000c921874 */
[----:B------:R4:W-:Y:S04]  /*1e410*/  STL.64 [R1+0x9f8], R8 ;  /* 0x0009f80801007387 */ /* 0x0009e80000100a00 */
[----:B------:R4:W-:Y:S02]  /*1e420*/  LDGSTS.E [R246+-0x2bffc], desc[UR52][R8.64], !P4 ;  /* 0xd400400008f67fae */ /* 0x0009e4000e121874 */
[----:B----4-:R-:W4:Y:S01]  /*1e430*/  S2R R9, SR_TID.X ;  /* 0x0000000000097919 */ /* 0x010f220000002100 */
[----:B------:R-:W-:Y:S01]  /*1e440*/  IADD3 R5, R23, -0xdd, RZ ;  /* 0xffffff2317057810 */ /* 0x000fe20007ffe0ff */
[----:B------:R-:W-:Y:S01]  /*1e450*/  IMAD.WIDE R6, R0, 0x4, R184 ;  /* 0x0000000400067825 */ /* 0x000fe200078e02b8 */
[----:B------:R-:W-:Y:S01]  /*1e460*/  ISETP.GE.U32.AND P0, PT, R4, 0x7ffffea3, PT ;  /* 0x7ffffea30400780c */ /* 0x000fe20003f06070 */
[----:B------:R-:W3:Y:S01]  /*1e470*/  LDC R23, c[0x0][0x230] ;  /* 0x00008c00ff177b82 */ /* 0x000ee20000000800 */
[----:B------:R-:W-:Y:S01]  /*1e480*/  ISETP.GE.U32.AND P2, PT, R5, 0x7ffffea4, PT ;  /* 0x7ffffea40500780c */ /* 0x000fe20003f46070 */
[----:B------:R-:W-:Y:S01]  /*1e490*/  VIADD R5, R20, 0xffffff20 ;  /* 0xffffff2014057836 */ /* 0x000fe20000000000 */
[----:B------:R1:W-:Y:S01]  /*1e4a0*/  LDGSTS.E [R246+-0x2bff8], desc[UR52][R6.64], !P3 ;  /* 0xd400800006f67fae */ /* 0x0003e2000d921874 */
[----:B------:R-:W-:-:S03]  /*1e4b0*/  IMAD.WIDE R24, R0, 0x4, R200 ;  /* 0x0000000400187825 */ /* 0x000fc600078e02c8 */
[----:B------:R-:W-:Y:S01]  /*1e4c0*/  ISETP.GE.U32.AND P4, PT, R5, 0x7ffffea1, PT ;  /* 0x7ffffea10500780c */ /* 0x000fe20003f86070 */
[----:B--2---:R-:W-:Y:S01]  /*1e4d0*/  VIADD R5, R21, 0xffffff00 ;  /* 0xffffff0015057836 */ /* 0x004fe20000000000 */
[----:B------:R-:W-:Y:S01]  /*1e4e0*/  LDGSTS.E [R246+-0x2bff4], desc[UR52][R24.64], !P6 ;  /* 0xd400c00018f67fae */ /* 0x000fe2000f121874 */
[----:B------:R-:W-:Y:S01]  /*1e4f0*/  VIADD R4, R18, 0xffffff21 ;  /* 0xffffff2112047836 */ /* 0x000fe20000000000 */
[----:B------:R-:W2:Y:S01]  /*1e500*/  LDC R20, c[0x0][0x230] ;  /* 0x00008c00ff147b82 */ /* 0x000ea20000000800 */
[----:B----4-:R-:W-:Y:S01]  /*1e510*/  LOP3.LUT R9, R9, 0x7f, RZ, 0xc0, !PT ;  /* 0x0000007f09097812 */ /* 0x010fe200078ec0ff */
[----:B------:R1:W-:Y:S01]  /*1e520*/  STL.64 [R1+0x9f0], R6 ;  /* 0x0009f00601007387 */ /* 0x0003e20000100a00 */
[----:B---3--:R-:W-:-:S05]  /*1e530*/  VIADD R16, R23, 0xffffff01 ;  /* 0xffffff0117107836 */ /* 0x008fca0000000000 */
[----:B------:R-:W3:Y:S01]  /*1e540*/  LDC R18, c[0x0][0x230] ;  /* 0x00008c00ff127b82 */ /* 0x000ee20000000800 */
[----:B------:R-:W-:-:S07]  /*1e550*/  ISETP.GE.AND P6, PT, R9, R5, PT ;  /* 0x000000050900720c */ /* 0x000fce0003fc6270 */
[----:B------:R-:W4:Y:S01]  /*1e560*/  LDC R9, c[0x0][0x230] ;  /* 0x00008c00ff097b82 */ /* 0x000f220000000800 */
[----:B------:R-:W-:Y:S01]  /*1e570*/  ISETP.GE.U32.AND P1, PT, R4, 0x7ffffea2, PT ;  /* 0x7ffffea20400780c */ /* 0x000fe20003f26070 */
[----:B------:R-:W-:Y:S02]  /*1e580*/  VIADD R4, R19, 0xffffff03 ;  /* 0xffffff0313047836 */ /* 0x000fe40000000000 */
[----:B-1----:R-:W-:-:S03]  /*1e590*/  IMAD.WIDE R6, R0, 0x4, R194 ;  /* 0x0000000400067825 */ /* 0x002fc600078e02c2 */
[----:B------:R-:W-:Y:S01]  /*1e5a0*/  ISETP.GE.U32.AND P3, PT, R4, 0x7ffffe84, PT ;  /* 0x7ffffe840400780c */ /* 0x000fe20003f66070 */
[----:B------:R-:W-:Y:S01]  /*1e5b0*/  STL.64 [R1+0x9e8], R24 ;  /* 0x0009e81801007387 */ /* 0x000fe20000100a00 */
[----:B------:R-:W-:Y:S01]  /*1e5c0*/  IADD3 R4, R22, -0xfe, RZ ;  /* 0xffffff0216047810 */ /* 0x000fe20007ffe0ff */
[----:B------:R-:W1:Y:S02]  /*1e5d0*/  LDC R19, c[0x0][0x230] ;  /* 0x00008c00ff137b82 */ /* 0x000e640000000800 */
[----:B------:R2:W-:Y:S01]  /*1e5e0*/  LDGSTS.E [R246+-0x28000], desc[UR52][R6.64], !P2 ;  /* 0xd800000006f67fae */ /* 0x0005e2000d121874 */
[----:B------:R-:W-:Y:S02]  /*1e5f0*/  ISETP.GE.U32.AND P2, PT, R4, 0x7ffffe83, PT ;  /* 0x7ffffe830400780c */ /* 0x000fe40003f46070 */
[----:B------:R-:W-:Y:S01]  /*1e600*/  SEL R4, RZ, 0x4, P6 ;  /* 0x00000004ff047807 */ /* 0x000fe20003000000 */
[----:B------:R2:W-:Y:S02]  /*1e610*/  STL.64 [R1+0x9e0], R6 ;  /* 0x0009e00601007387 */ /* 0x0005e40000100a00 */
[----:B------:R-:W3:Y:S01]  /*1e620*/  LDC R21, c[0x0][0x230] ;  /* 0x00008c00ff157b82 */ /* 0x000ee20000000800 */
[----:B----4-:R-:W-:-:S05]  /*1e630*/  VIADD R9, R9, 0x7f ;  /* 0x0000007f09097836 */ /* 0x010fca0000000000 */
[----:B------:R-:W-:Y:S01]  /*1e640*/  ISETP.GT.AND P6, PT, R9, 0x17f, PT ;  /* 0x0000017f0900780c */ /* 0x000fe20003fc4270 */
[----:B------:R-:W-:-:S04]  /*1e650*/  IMAD.WIDE R8, R0, 0x4, R204 ;  /* 0x0000000400087825 */ /* 0x000fc800078e02cc */
[C---:B--2---:R-:W-:Y:S01]  /*1e660*/  IMAD.WIDE R6, R0.reuse, 0x4, R202 ;  /* 0x0000000400067825 */ /* 0x044fe200078e02ca */
[----:B------:R2:W-:Y:S03]  /*1e670*/  STL.64 [R1+0x9d8], R8 ;  /* 0x0009d80801007387 */ /* 0x0005e60000100a00 */
[C---:B------:R-:W-:Y:S01]  /*1e680*/  IMAD.WIDE R22, R0.reuse, 0x4, R206 ;  /* 0x0000000400167825 */ /* 0x040fe200078e02ce */
[----:B------:R2:W-:Y:S04]  /*1e690*/  LDGSTS.E [R246+-0x27ffc], desc[UR52][R8.64], !P0 ;  /* 0xd800400008f67fae */ /* 0x0005e8000c121874 */
[----:B------:R4:W-:Y:S04]  /*1e6a0*/  STL.64 [R1+0x9d0], R6 ;  /* 0x0009d00601007387 */ /* 0x0009e80000100a00 */
[----:B------:R4:W-:Y:S01]  /*1e6b0*/  LDGSTS.E [R246+-0x27ff8], desc[UR52][R6.64], !P1 ;  /* 0xd800800006f67fae */ /* 0x0009e2000c921874 */
[----:B--2---:R-:W-:-:S03]  /*1e6c0*/  IMAD.WIDE R8, R0, 0x4, R196 ;  /* 0x0000000400087825 */ /* 0x004fc600078e02c4 */
[----:B------:R-:W-:Y:S01]  /*1e6d0*/  STL.64 [R1+0x9c8], R22 ;  /* 0x0009c81601007387 */ /* 0x000fe20000100a00 */
[----:B----4-:R-:W-:-:S03]  /*1e6e0*/  IMAD.WIDE R6, R0, 0x4, R198 ;  /* 0x0000000400067825 */ /* 0x010fc600078e02c6 */
[----:B------:R-:W-:Y:S04]  /*1e6f0*/  STL.64 [R1+0x9c0], R8 ;  /* 0x0009c00801007387 */ /* 0x000fe80000100a00 */
[----:B------:R2:W-:Y:S04]  /*1e700*/  STL.64 [R1+0x9b8], R6 ;  /* 0x0009b80601007387 */ /* 0x0005e80000100a00 */
[----:B------:R-:W4:Y:S04]  /*1e710*/  LDL.LU.64 R40, [R1+0x248] ;  /* 0x0002480001287983 */ /* 0x000f280000300a00 */
        /* <DEDUP_REMOVED lines=10> */
[----:B------:R-:W-:Y:S04]  /*1e7c0*/  LDGSTS.E [R246+-0x27ff4], desc[UR52][R22.64], !P4 ;  /* 0xd800c00016f67fae */ /* 0x000fe8000e121874 */
[----:B------:R-:W-:Y:S04]  /*1e7d0*/  LDGSTS.E [R246+-0x24000], desc[UR52][R8.64], !P3 ;  /* 0xdc00000008f67fae */ /* 0x000fe8000d921874 */
[----:B------:R-:W-:Y:S04]  /*1e7e0*/  LDGSTS.E [R246+-0x23ffc], desc[UR52][R6.64], !P2 ;  /* 0xdc00400006f67fae */ /* 0x000fe8000d121874 */
[----:B--2---:R-:W2:Y:S04]  /*1e7f0*/  LDL.LU.64 R6, [R1+0x1f0] ;  /* 0x0001f00001067983 */ /* 0x004ea80000300a00 */
[----:B------:R-:W2:Y:S04]  /*1e800*/  LDL.LU.64 R8, [R1+0x1e8] ;  /* 0x0001e80001087983 */ /* 0x000ea80000300a00 */
[----:B------:R-:W2:Y:S01]  /*1e810*/  LDL.LU.64 R30, [R1+0x1e0] ;  /* 0x0001e000011e7983 */ /* 0x000ea20000300a00 */
[----:B------:R-:W-:-:S02]  /*1e820*/  SEL R4, R4, RZ, P6 ;  /* 0x000000ff04047207 */ /* 0x000fc40003000000 */
[----:B------:R-:W-:Y:S02]  /*1e830*/  ISETP.GE.U32.AND P0, PT, R16, 0x7ffffe82, PT ;  /* 0x7ffffe821000780c */ /* 0x000fe40003f06070 */
[----:B------:R-:W3:Y:S01]  /*1e840*/  LDC R16, c[0x0][0x230] ;  /* 0x00008c00ff107b82 */ /* 0x000ee20000000800 */
[----:B------:R-:W-:Y:S01]  /*1e850*/  ISETP.NE.U32.AND P1, PT, R4, RZ, PT ;  /* 0x000000ff0400720c */ /* 0x000fe20003f25070 */
[----:B------:R-:W-:Y:S01]  /*1e860*/  VIADD R4, R17, 0xfffffeff ;  /* 0xfffffeff11047836 */ /* 0x000fe20000000000 */
[----:B------:R-:W-:-:S04]  /*1e870*/  ISETP.GE.U32.AND P6, PT, R5, 0x7ffffe81, PT ;  /* 0x7ffffe810500780c */ /* 0x000fc80003fc6070 */
[----:B------:R-:W-:Y:S02]  /*1e880*/  ISETP.GE.U32.AND P4, PT, R4, 0x7ffffe80, PT ;  /* 0x7ffffe800400780c */ /* 0x000fe40003f86070 */
[----:B-1----:R-:W-:Y:S01]  /*1e890*/  IADD3 R4, R19, -0x103, RZ ;  /* 0xfffffefd13047810 */ /* 0x002fe20007ffe0ff */
[----:B------:R-:W-:Y:S01]  /*1e8a0*/  IMAD.WIDE R14, R0, 0x4, R14 ;  /* 0x00000004000e7825 */ /* 0x000fe200078e020e */
[----:B------:R-:W-:Y:S02]  /*1e8b0*/  USHF.L.U32 UR7, UR7, 0x7, URZ ;  /* 0x0000000707077899 */ /* 0x000fe4000800063f */
[----:B------:R-:W-:Y:S01]  /*1e8c0*/  ISETP.GE.U32.AND P2, PT, R4, 0x7ffffe7e, PT ;  /* 0x7ffffe7e0400780c */ /* 0x000fe20003f46070 */
[----:B---3--:R-:W-:Y:S01]  /*1e8d0*/  VIADD R5, R18, 0xfffffefe ;  /* 0xfffffefe12057836 */ /* 0x008fe20000000000 */
[----:B------:R-:W-:Y:S01]  /*1e8e0*/  LDGSTS.E [R246+-0x23ff8], desc[UR52][R14.64], !P0 ;  /* 0xdc0080000ef67fae */ /* 0x000fe2000c121874 */
[----:B------:R-:W-:-:S04]  /*1e8f0*/  IMAD.WIDE R12, R0, 0x4, R12 ;  /* 0x00000004000c7825 */ /* 0x000fc800078e020c */
[----:B------:R-:W-:Y:S01]  /*1e900*/  VIADD R4, R20, 0xfffffefb ;  /* 0xfffffefb14047836 */ /* 0x000fe20000000000 */
[----:B------:R-:W-:Y:S01]  /*1e910*/  ISETP.GE.U32.AND P3, PT, R5, 0x7ffffe7f, PT ;  /* 0x7ffffe7f0500780c */ /* 0x000fe20003f66070 */
[----:B------:R4:W-:Y:S01]  /*1e920*/  LDGSTS.E [R246+-0x23ff4], desc[UR52][R12.64], !P6 ;  /* 0xdc00c0000cf67fae */ /* 0x0009e2000f121874 */
[----:B------:R-:W-:Y:S02]  /*1e930*/  VIADD R5, R21, 0xfffffefc ;  /* 0xfffffefc15057836 */ /* 0x000fe40000000000 */
[----:B------:R-:W-:Y:S01]  /*1e940*/  ISETP.GE.U32.AND P6, PT, R4, 0x7ffffe7c, PT ;  /* 0x7ffffe7c0400780c */ /* 0x000fe20003fc6070 */
[----:B------:R-:W-:Y:S01]  /*1e950*/  IMAD.U32 R4, RZ, RZ, UR7 ;  /* 0x00000007ff047e24 */ /* 0x000fe2000f8e00ff */
[----:B------:R-:W-:Y:S01]  /*1e960*/  STL.64 [R1+0x9b0], R14 ;  /* 0x0009b00e01007387 */ /* 0x000fe20000100a00 */
[----:B------:R-:W-:Y:S01]  /*1e970*/  ISETP.GE.U32.AND P0, PT, R5, 0x7ffffe7d, PT ;  /* 0x7ffffe7d0500780c */ /* 0x000fe20003f06070 */
[----:B------:R-:W-:Y:S02]  /*1e980*/  VIADD R5, R16, 0xfffffefa ;  /* 0xfffffefa10057836 */ /* 0x000fe40000000000 */
[----:B------:R4:W-:Y:S04]  /*1e990*/  STL.64 [R1+0x9a8], R12 ;  /* 0x0009a80c01007387 */ /* 0x0009e80000100a00 */
[----:B------:R-:W-:Y:S04]  /*1e9a0*/  STL.64 [R1+0x1378], R246 ;  /* 0x001378f601007387 */ /* 0x000fe80000100a00 */
[----:B------:R-:W0:Y:S01]  /*1e9b0*/  LDGDEPBAR ;  /* 0x00000000000079af */ /* 0x000e220000000000 */
[----:B----4-:R-:W-:-:S04]  /*1e9c0*/  IMAD.WIDE R12, R4, 0x4, R40 ;  /* 0x00000004040c7825 */ /* 0x010fc800078e0228 */
[C---:B------:R-:W-:Y:S01]  /*1e9d0*/  IMAD.WIDE R14, R4.reuse, 0x4, R50 ;  /* 0x00000004040e7825 */ /* 0x040fe200078e0232 */
[----:B------:R1:W-:Y:S03]  /*1e9e0*/  STL.64 [R1+0x9a0], R12 ;  /* 0x0009a00c01007387 */ /* 0x0003e60000100a00 */
[C---:B------:R-:W-:Y:S01]  /*1e9f0*/  IMAD.WIDE R16, R4.reuse, 0x4, R36 ;  /* 0x0000000404107825 */ /* 0x040fe200078e0224 */
[----:B------:R3:W-:Y:S04]  /*1ea00*/  STL.64 [R1+0x998], R14 ;  /* 0x0009980e01007387 */ /* 0x0007e80000100a00 */
[----:B------:R4:W-:Y:S01]  /*1ea10*/  STL.64 [R1+0x990], R16 ;  /* 0x0009901001007387 */ /* 0x0009e20000100a00 */
[----:B-1----:R-:W-:-:S04]  /*1ea20*/  IMAD.WIDE R12, R4, 0x4, R244 ;  /* 0x00000004040c7825 */ /* 0x002fc800078e02f4 */
[C---:B---3--:R-:W-:Y:S01]  /*1ea30*/  IMAD.WIDE R14, R4.reuse, 0x4, R34 ;  /* 0x00000004040e7825 */ /* 0x048fe200078e0222 */
[----:B------:R1:W-:Y:S03]  /*1ea40*/  STL.64 [R1+0x988], R12 ;  /* 0x0009880c01007387 */ /* 0x0003e60000100a00 */
[C---:B----4-:R-:W-:Y:S01]  /*1ea50*/  IMAD.WIDE R16, R4.reuse, 0x4, R38 ;  /* 0x0000000404107825 */ /* 0x050fe200078e0226 */
[----:B------:R3:W-:Y:S04]  /*1ea60*/  STL.64 [R1+0x980], R14 ;  /* 0x0009800e01007387 */ /* 0x0007e80000100a00 */
[----:B------:R4:W-:Y:S01]  /*1ea70*/  STL.64 [R1+0x978], R16 ;  /* 0x0009781001007387 */ /* 0x0009e20000100a00 */
[----:B-1----:R-:W-:-:S04]  /*1ea80*/  IMAD.WIDE R12, R4, 0x4, R28 ;  /* 0x00000004040c7825 */ /* 0x002fc800078e021c */
[C---:B---3--:R-:W-:Y:S01]  /*1ea90*/  IMAD.WIDE R14, R4.reuse, 0x4, R26 ;  /* 0x00000004040e7825 */ /* 0x048fe200078e021a */
[----:B------:R1:W-:Y:S03]  /*1eaa0*/  STL.64 [R1+0x970], R12 ;  /* 0x0009700c01007387 */ /* 0x0003e60000100a00 */
[C---:B----4-:R-:W-:Y:S01]  /*1eab0*/  IMAD.WIDE R16, R4.reuse, 0x4, R56 ;  /* 0x0000000404107825 */ /* 0x050fe200078e0238 */
[----:B------:R3:W-:Y:S04]  /*1eac0*/  STL.64 [R1+0x968], R14 ;  /* 0x0009680e01007387 */ /* 0x0007e80000100a00 */
[----:B------:R-:W-:Y:S01]  /*1ead0*/  STL.64 [R1+0x960], R16 ;  /* 0x0009601001007387 */ /* 0x000fe20000100a00 */
[----:B-1----:R-:W-:-:S04]  /*1eae0*/  IMAD.WIDE R12, R4, 0x4, R32 ;  /* 0x00000004040c7825 */ /* 0x002fc800078e0220 */
[C---:B---3--:R-:W-:Y:S02]  /*1eaf0*/  IMAD.WIDE R14, R4.reuse, 0x4, R42 ;  /* 0x00000004040e7825 */ /* 0x048fe400078e022a */
[----:B------:R-:W3:Y:S04]  /*1eb00*/  LDL.LU.64 R42, [R1+0x1d8] ;  /* 0x0001d800012a7983 */ /* 0x000ee80000300a00 */
[----:B------:R2:W-:Y:S04]  /*1eb10*/  STL.64 [R1+0x958], R12 ;  /* 0x0009580c01007387 */ /* 0x0005e80000100a00 */
[----:B------:R1:W-:Y:S01]  /*1eb20*/  STL.64 [R1+0x950], R14 ;  /* 0x0009500e01007387 */ /* 0x0003e20000100a00 */
[----:B--2---:R-:W-:-:S03]  /*1eb30*/  IMAD.WIDE R12, R4, 0x4, R6 ;  /* 0x00000004040c7825 */ /* 0x004fc600078e0206 */
[----:B------:R-:W2:Y:S01]  /*1eb40*/  LDL.LU.64 R6, [R1+0x1d0] ;  /* 0x0001d00001067983 */ /* 0x000ea20000300a00 */
[----:B-1----:R-:W-:-:S03]  /*1eb50*/  IMAD.WIDE R14, R4, 0x4, R8 ;  /* 0x00000004040e7825 */ /* 0x002fc600078e0208 */
[----:B------:R1:W-:Y:S04]  /*1eb60*/  STL.64 [R1+0x948], R12 ;  /* 0x0009480c01007387 */ /* 0x0003e80000100a00 */
[----:B------:R-:W4:Y:S04]  /*1eb70*/  LDL.LU.64 R8, [R1+0x1c8] ;  /* 0x0001c80001087983 */ /* 0x000f280000300a00 */
[----:B------:R3:W-:Y:S01]  /*1eb80*/  STL.64 [R1+0x940], R14 ;  /* 0x0009400e01007387 */ /* 0x0007e20000100a00 */
[----:B-1----:R-:W-:-:S03]  /*1eb90*/  IMAD.WIDE R12, R4, 0x4, R30 ;  /* 0x00000004040c7825 */ /* 0x002fc600078e021e */
[----:B------:R-:W4:Y:S04]  /*1eba0*/  LDL.LU.64 R68, [R1+0x1c0] ;  /* 0x0001c00001447983 */ /* 0x000f280000300a00 */
[----:B------:R-:W4:Y:S04]  /*1ebb0*/  LDL.LU.64 R92, [R1+0x1b8] ;  /* 0x0001b800015c7983 */ /* 0x000f280000300a00 */
        /* <DEDUP_REMOVED lines=23> */
[----:B------:R-:W4:Y:S01]  /*1ed30*/  LDL.LU.64 R30, [R1+0x100] ;  /* 0x00010000011e7983 */ /* 0x000f220000300a00 */
[----:B---3--:R-:W-:-:S03]  /*1ed40*/  IMAD.WIDE R14, R4, 0x4, R42 ;  /* 0x00000004040e7825 */ /* 0x008fc600078e022a */
[----:B------:R-:W3:Y:S04]  /*1ed50*/  LDL.LU.64 R42, [R1+0xf8] ;  /* 0x0000f800012a7983 */ /* 0x000ee80000300a00 */
[----:B------:R4:W-:Y:S01]  /*1ed60*/  STL.64 [R1+0x930], R14 ;  /* 0x0009300e01007387 */ /* 0x0009e20000100a00 */
[----:B--2---:R-:W-:-:S03]  /*1ed70*/  IMAD.WIDE R12, R4, 0x4, R6 ;  /* 0x00000004040c7825 */ /* 0x004fc600078e0206 */
[----:B------:R-:W2:Y:S04]  /*1ed80*/  LDL.LU.64 R6, [R1+0xf0] ;  /* 0x0000f00001067983 */ /* 0x000ea80000300a00 */
[----:B------:R1:W-:Y:S01]  /*1ed90*/  STL.64 [R1+0x928], R12 ;  /* 0x0009280c01007387 */ /* 0x0003e20000100a00 */
[----:B----4-:R-:W-:-:S03]  /*1eda0*/  IMAD.WIDE R14, R4, 0x4, R8 ;  /* 0x00000004040e7825 */ /* 0x010fc600078e0208 */
[----:B------:R-:W4:Y:S04]  /*1edb0*/  LDL.LU.64 R8, [R1+0xe8] ;  /* 0x0000e80001087983 */ /* 0x000f280000300a00 */
[----:B------:R1:W-:Y:S02]  /*1edc0*/  STL.64 [R1+0x920], R14 ;  /* 0x0009200e01007387 */ /* 0x0003e40000100a00 */
[----:B-1----:R-:W-:-:S04]  /*1edd0*/  IMAD.WIDE R12, R4, 0x4, R68 ;  /* 0x00000004040c7825 */ /* 0x002fc800078e0244 */
[C---:B------:R-:W-:Y:S01]  /*1ede0*/  IMAD.WIDE R16, R4.reuse, 0x4, R92 ;  /* 0x0000000404107825 */ /* 0x040fe200078e025c */
[----:B------:R1:W-:Y:S03]  /*1edf0*/  STL.64 [R1+0x918], R12 ;  /* 0x0009180c01007387 */ /* 0x0003e60000100a00 */
[C---:B------:R-:W-:Y:S01]  /*1ee00*/  IMAD.WIDE R14, R4.reuse, 0x4, R66 ;  /* 0x00000004040e7825 */ /* 0x040fe200078e0242 */
[----:B------:R1:W-:Y:S03]  /*1ee10*/  STL.64 [R1+0x910], R16 ;  /* 0x0009101001007387 */ /* 0x0003e60000100a00 */
[C---:B-1----:R-:W-:Y:S01]  /*1ee20*/  IMAD.WIDE R12, R4.reuse, 0x4, R72 ;  /* 0x00000004040c7825 */ /* 0x042fe200078e0248 */
[----:B------:R1:W-:Y:S04]  /*1ee30*/  STL.64 [R1+0x908], R14 ;  /* 0x0009080e01007387 */ /* 0x0003e80000100a00 */
[----:B------:R1:W-:Y:S01]  /*1ee40*/  STL.64 [R1+0x900], R12 ;  /* 0x0009000c01007387 */ /* 0x0003e20000100a00 */
[----:B------:R-:W-:-:S04]  /*1ee50*/  IMAD.WIDE R16, R4, 0x4, R64 ;  /* 0x0000000404107825 */ /* 0x000fc800078e0240 */
[C---:B-1----:R-:W-:Y:S01]  /*1ee60*/  IMAD.WIDE R14, R4.reuse, 0x4, R58 ;  /* 0x00000004040e7825 */ /* 0x042fe200078e023a */
[----:B------:R1:W-:Y:S03]  /*1ee70*/  STL.64 [R1+0x8f8], R16 ;  /* 0x0008f81001007387 */ /* 0x0003e60000100a00 */
[C---:B------:R-:W-:Y:S01]  /*1ee80*/  IMAD.WIDE R12, R4.reuse, 0x4, R62 ;  /* 0x00000004040c7825 */ /* 0x040fe200078e023e */
[----:B------:R1:W-:Y:S04]  /*1ee90*/  STL.64 [R1+0x8f0], R14 ;  /* 0x0008f00e01007387 */ /* 0x0003e80000100a00 */
[----:B------:R1:W-:Y:S02]  /*1eea0*/  STL.64 [R1+0x8e8], R12 ;  /* 0x0008e80c01007387 */ /* 0x0003e40000100a00 */
[----:B-1----:R-:W-:-:S04]  /*1eeb0*/  IMAD.WIDE R16, R4, 0x4, R54 ;  /* 0x0000000404107825 */ /* 0x002fc800078e0236 */
[C---:B------:R-:W-:Y:S01]  /*1eec0*/  IMAD.WIDE R14, R4.reuse, 0x4, R60 ;  /* 0x00000004040e7825 */ /* 0x040fe200078e023c */
        /* <DEDUP_REMOVED lines=29> */
[----:B------:R-:W-:-:S04]  /*1f0a0*/  IMAD.WIDE R14, R4, 0x4, R32 ;  /* 0x00000004040e7825 */ /* 0x000fc800078e0220 */
[C---:B------:R-:W-:Y:S01]  /*1f0b0*/  IMAD.WIDE R12, R4.reuse, 0x4, R30 ;  /* 0x00000004040c7825 */ /* 0x040fe200078e021e */
[----:B------:R-:W-:Y:S04]  /*1f0c0*/  STL.64 [R1+0x7a0], R16 ;  /* 0x0007a01001007387 */ /* 0x000fe80000100a00 */
[----:B------:R-:W-:Y:S04]  /*1f0d0*/  STL.64 [R1+0x1610], R12 ;  /* 0x0016100c01007387 */ /* 0x000fe80000100a00 */
[----:B------:R3:W-:Y:S02]  /*1f0e0*/  STL.64 [R1+0x788], R14 ;  /* 0x0007880e01007387 */ /* 0x0007e40000100a00 */
[----:B---3--:R-:W-:-:S05]  /*1f0f0*/  IMAD.WIDE R14, R4, 0x4, R42 ;  /* 0x00000004040e7825 */ /* 0x008fca00078e022a */
[----:B------:R-:W-:Y:S01]  /*1f100*/  STL.64 [R1+0x15b0], R14 ;  /* 0x0015b00e01007387 */ /* 0x000fe20000100a00 */
[----:B--2---:R-:W-:-:S05]  /*1f110*/  IMAD.WIDE R16, R4, 0x4, R6 ;  /* 0x0000000404107825 */ /* 0x004fca00078e0206 */
[----:B------:R-:W-:Y:S04]  /*1f120*/  STL.64 [R1+0x1550], R16 ;  /* 0x0015501001007387 */ /* 0x000fe80000100a00 */
[----:B------:R-:W2:Y:S04]  /*1f130*/  LDL.LU.64 R6, [R1+0x250] ;  /* 0x0002500001067983 */ /* 0x000ea80000300a00 */
[----:B------:R-:W3:Y:S04]  /*1f140*/  LDL.LU.64 R38, [R1+0x258] ;  /* 0x0002580001267983 */ /* 0x000ee80000300a00 */
[----:B------:R-:W3:Y:S04]  /*1f150*/  LDL.LU.64 R36, [R1+0x260] ;  /* 0x0002600001247983 */ /* 0x000ee80000300a00 */
[----:B------:R-:W3:Y:S04]  /*1f160*/  LDL.LU.64 R56, [R1+0x268] ;  /* 0x0002680001387983 */ /* 0x000ee80000300a00 */
[----:B------:R-:W3:Y:S01]  /*1f170*/  LDL.LU.64 R32, [R1+0x270] ;  /* 0x0002700001207983 */ /* 0x000ee20000300a00 */
[----:B----4-:R-:W-:-:S03]  /*1f180*/  IMAD.WIDE R18, R4, 0x4, R8 ;  /* 0x0000000404127825 */ /* 0x010fc600078e0208 */
[----:B------:R-:W4:Y:S01]  /*1f190*/  LDL.LU.64 R30, [R1+0x278] ;  /* 0x00027800011e7983 */ /* 0x000f220000300a00 */
[----:B------:R-:W-:-:S03]  /*1f1a0*/  IMAD.WIDE R208, R4, 0x4, R208 ;  /* 0x0000000404d07825 */ /* 0x000fc600078e02d0 */
        /* <DEDUP_REMOVED lines=12> */
[----:B------:R-:W-:Y:S01]  /*1f270*/  STL.64 [R1+0x14f0], R18 ;  /* 0x0014f01201007387 */ /* 0x000fe20000100a00 */
[----:B------:R-:W-:-:S03]  /*1f280*/  IMAD.WIDE R224, R4, 0x4, R224 ;  /* 0x0000000404e07825 */ /* 0x000fc600078e02e0 */
[----:B------:R-:W-:Y:S01]  /*1f290*/  STL.64 [R1+0x14a0], R208 ;  /* 0x0014a0d001007387 */ /* 0x000fe20000100a00 */
[----:B------:R-:W-:-:S03]  /*1f2a0*/  IMAD.WIDE R226, R4, 0x4, R226 ;  /* 0x0000000404e27825 */ /* 0x000fc600078e02e2 */
[----:B------:R-:W-:Y:S01]  /*1f2b0*/  STL.64 [R1+0x1438], R210 ;  /* 0x001438d201007387 */ /* 0x000fe20000100a00 */
[----:B------:R-:W-:-:S03]  /*1f2c0*/  IMAD.WIDE R228, R4, 0x4, R228 ;  /* 0x0000000404e47825 */ /* 0x000fc600078e02e4 */
[----:B------:R-:W-:Y:S01]  /*1f2d0*/  STL.64 [R1+0x13c8], R212 ;  /* 0x0013c8d401007387 */ /* 0x000fe20000100a00 */
[----:B------:R-:W-:-:S03]  /*1f2e0*/  IMAD.WIDE R232, R4, 0x4, R232 ;  /* 0x0000000404e87825 */ /* 0x000fc600078e02e8 */
[----:B------:R1:W-:Y:S01]  /*1f2f0*/  STL.64 [R1+0x1618], R216 ;  /* 0x001618d801007387 */ /* 0x0003e20000100a00 */
[----:B------:R-:W-:-:S03]  /*1f300*/  IMAD.WIDE R234, R4, 0x4, R234 ;  /* 0x0000000404ea7825 */ /* 0x000fc600078e02ea */
[----:B------:R-:W-:Y:S01]  /*1f310*/  STL.64 [R1+0x15b8], R218 ;  /* 0x0015b8da01007387 */ /* 0x000fe20000100a00 */
[----:B------:R-:W-:-:S03]  /*1f320*/  IMAD.WIDE R236, R4, 0x4, R236 ;  /* 0x0000000404ec7825 */ /* 0x000fc600078e02ec */
[----:B------:R-:W-:Y:S01]  /*1f330*/  STL.64 [R1+0x1558], R220 ;  /* 0x001558dc01007387 */ /* 0x000fe20000100a00 */
[----:B------:R-:W-:-:S03]  /*1f340*/  IMAD.WIDE R238, R4, 0x4, R238 ;  /* 0x0000000404ee7825 */ /* 0x000fc600078e02ee */
[----:B------:R-:W-:Y:S01]  /*1f350*/  STL.64 [R1+0x14f8], R222 ;  /* 0x0014f8de01007387 */ /* 0x000fe20000100a00 */
[----:B------:R-:W-:-:S03]  /*1f360*/  IMAD.WIDE R240, R4, 0x4, R240 ;  /* 0x0000000404f07825 */ /* 0x000fc600078e02f0 */
[----:B------:R-:W-:Y:S04]  /*1f370*/  STL.64 [R1+0x14a8], R224 ;  /* 0x0014a8e001007387 */ /* 0x000fe80000100a00 */
[----:B------:R-:W-:Y:S04]  /*1f380*/  STL.64 [R1+0x1440], R226 ;  /* 0x001440e201007387 */ /* 0x000fe80000100a00 */
[----:B------:R-:W-:Y:S04]  /*1f390*/  STL.64 [R1+0x13d0], R228 ;  /* 0x0013d0e401007387 */ /* 0x000fe80000100a00 */
[----:B------:R-:W-:Y:S04]  /*1f3a0*/  STL.64 [R1+0x1620], R232 ;  /* 0x001620e801007387 */ /* 0x000fe80000100a00 */
[----:B------:R-:W-:Y:S04]  /*1f3b0*/  STL.64 [R1+0x15c0], R234 ;  /* 0x0015c0ea01007387 */ /* 0x000fe80000100a00 */
[----:B------:R-:W-:Y:S04]  /*1f3c0*/  STL.64 [R1+0x1560], R236 ;  /* 0x001560ec01007387 */ /* 0x000fe80000100a00 */
[----:B------:R-:W-:Y:S04]  /*1f3d0*/  STL.64 [R1+0x1500], R238 ;  /* 0x001500ee01007387 */ /* 0x000fe80000100a00 */
[----:B------:R-:W-:Y:S01]  /*1f3e0*/  STL.64 [R1+0x14b0], R240 ;  /* 0x0014b0f001007387 */ /* 0x000fe20000100a00 */
[----:B--2---:R-:W-:-:S03]  /*1f3f0*/  IMAD.WIDE R86, R4, 0x4, R6 ;  /* 0x0000000404567825 */ /* 0x004fc600078e0206 */
[----:B------:R-:W2:Y:S01]  /*1f400*/  LDL.LU.64 R6, [R1+0x2b0] ;  /* 0x0002b00001067983 */ /* 0x000ea20000300a00 */
[----:B---3--:R-:W-:-:S03]  /*1f410*/  IMAD.WIDE R84, R4, 0x4, R38 ;  /* 0x0000000404547825 */ /* 0x008fc600078e0226 */
[----:B------:R-:W-:Y:S04]  /*1f420*/  STL.64 [R1+0x1448], R86 ;  /* 0x0014485601007387 */ /* 0x000fe80000100a00 */
[----:B------:R-:W3:Y:S01]  /*1f430*/  LDL.LU.64 R38, [R1+0x2b8] ;  /* 0x0002b80001267983 */ /* 0x000ee20000300a00 */
[----:B------:R-:W-:-:S03]  /*1f440*/  IMAD.WIDE R80, R4, 0x4, R56 ;  /* 0x0000000404507825 */ /* 0x000fc600078e0238 */
[----:B------:R-:W-:Y:S01]  /*1f450*/  STL.64 [R1+0x13d8], R84 ;  /* 0x0013d85401007387 */ /* 0x000fe20000100a00 */
[----:B------:R-:W-:-:S03]  /*1f460*/  IMAD.WIDE R78, R4, 0x4, R32 ;  /* 0x00000004044e7825 */ /* 0x000fc600078e0220 */
[----:B------:R-:W3:Y:S04]  /*1f470*/  LDL.LU.64 R56, [R1+0x2c0] ;  /* 0x0002c00001387983 */ /* 0x000ee80000300a00 */
[----:B------:R-:W-:Y:S04]  /*1f480*/  STL.64 [R1+0x1628], R80 ;  /* 0x0016285001007387 */ /* 0x000fe80000100a00 */
[----:B------:R-:W3:Y:S01]  /*1f490*/  LDL.LU.64 R32, [R1+0x2c8] ;  /* 0x0002c80001207983 */ /* 0x000ee20000300a00 */
[----:B----4-:R-:W-:-:S03]  /*1f4a0*/  IMAD.WIDE R76, R4, 0x4, R30 ;  /* 0x00000004044c7825 */ /* 0x010fc600078e021e */
[----:B------:R-:W-:Y:S01]  /*1f4b0*/  STL.64 [R1+0x15c8], R78 ;  /* 0x0015c84e01007387 */ /* 0x000fe20000100a00 */
[----:B------:R-:W-:-:S03]  /*1f4c0*/  IMAD.WIDE R74, R4, 0x4, R28 ;  /* 0x00000004044a7825 */ /* 0x000fc600078e021c */
[----:B------:R-:W4:Y:S01]  /*1f4d0*/  LDL.LU.64 R30, [R1+0x2d0] ;  /* 0x0002d000011e7983 */ /* 0x000f220000300a00 */
[----:B------:R-:W-:-:S03]  /*1f4e0*/  IMAD.WIDE R72, R4, 0x4, R26 ;  /* 0x0000000404487825 */ /* 0x000fc600078e021a */
[----:B------:R-:W-:Y:S01]  /*1f4f0*/  STL.64 [R1+0x1568], R76 ;  /* 0x0015684c01007387 */ /* 0x000fe20000100a00 */
[----:B------:R-:W-:-:S03]  /*1f500*/  IMAD.WIDE R70, R4, 0x4, R244 ;  /* 0x0000000404467825 */ /* 0x000fc600078e02f4 */
[----:B------:R-:W4:Y:S04]  /*1f510*/  LDL.LU.64 R28, [R1+0x2d8] ;  /* 0x0002d800011c7983 */ /* 0x000f280000300a00 */
[----:B------:R-:W-:Y:S04]  /*1f520*/  STL.64 [R1+0x1508], R74 ;  /* 0x0015084a01007387 */ /* 0x000fe80000100a00 */
[----:B------:R-:W4:Y:S04]  /*1f530*/  LDL.LU.64 R50, [R1+0x2e0] ;  /* 0x0002e00001327983 */ /* 0x000f280000300a00 */
[----:B------:R-:W4:Y:S01]  /*1f540*/  LDL.LU.64 R26, [R1+0x2e8] ;  /* 0x0002e800011a7983 */ /* 0x000f220000300a00 */
[----:B------:R-:W-:-:S03]  /*1f550*/  IMAD.WIDE R68, R4, 0x4, R8 ;  /* 0x0000000404447825 */ /* 0x000fc600078e0208 */
[----:B------:R-:W-:Y:S04]  /*1f560*/  STL.64 [R1+0x14b8], R72 ;  /* 0x0014b84801007387 */ /* 0x000fe80000100a00 */
[----:B------:R-:W4:Y:S04]  /*1f570*/  LDL.LU.64 R244, [R1+0x2f0] ;  /* 0x0002f00001f47983 */ /* 0x000f280000300a00 */
[----:B------:R-:W-:Y:S04]  /*1f580*/  STL.64 [R1+0x1458], R70 ;  /* 0x0014584601007387 */ /* 0x000fe80000100a00 */
[----:B------:R-:W4:Y:S01]  /*1f590*/  LDL.LU.64 R8, [R1+0x2f8] ;  /* 0x0002f80001087983 */ /* 0x000f220000300a00 */
[----:B------:R-:W-:-:S03]  /*1f5a0*/  IMAD.WIDE R64, R4, 0x4, R42 ;  /* 0x0000000404407825 */ /* 0x000fc600078e022a */
[----:B------:R-:W-:Y:S04]  /*1f5b0*/  STL.64 [R1+0x13e0], R68 ;  /* 0x0013e04401007387 */ /* 0x000fe80000100a00 */
[----:B------:R-:W4:Y:S04]  /*1f5c0*/  LDL.LU.64 R42, [R1+0x300] ;  /* 0x00030000012a7983 */ /* 0x000f280000300a00 */
[----:B------:R-:W-:Y:S01]  /*1f5d0*/  STL.64 [R1+0x1630], R64 ;  /* 0x0016304001007387 */ /* 0x000fe20000100a00 */
[----:B------:R-:W-:-:S04]  /*1f5e0*/  IMAD.WIDE R82, R4, 0x4, R36 ;  /* 0x0000000404527825 */ /* 0x000fc800078e0224 */
[C---:B--2---:R-:W-:Y:S02]  /*1f5f0*/  IMAD.WIDE R62, R4.reuse, 0x4, R6 ;  /* 0x00000004043e7825 */ /* 0x044fe400078e0206 */
[----:B------:R-:W2:Y:S02]  /*1f600*/  LDL.LU.64 R6, [R1+0x308] ;  /* 0x0003080001067983 */ /* 0x000ea40000300a00 */
[C---:B---3--:R-:W-:Y:S02]  /*1f610*/  IMAD.WIDE R60, R4.reuse, 0x4, R38 ;  /* 0x00000004043c7825 */ /* 0x048fe400078e0226 */
[----:B------:R-:W-:Y:S04]  /*1f620*/  STL.64 [R1+0x15d0], R62 ;  /* 0x0015d03e01007387 */ /* 0x000fe80000100a00 */
[----:B------:R-:W3:Y:S04]  /*1f630*/  LDL.LU.64 R38, [R1+0x310] ;  /* 0x0003100001267983 */ /* 0x000ee80000300a00 */
[----:B------:R-:W-:Y:S04]  /*1f640*/  STL.64 [R1+0x1570], R60 ;  /* 0x0015703c01007387 */ /* 0x000fe80000100a00 */
[----:B------:R-:W3:Y:S01]  /*1f650*/  LDL.LU.64 R36, [R1+0x318] ;  /* 0x0003180001247983 */ /* 0x000ee20000300a00 */
[----:B------:R-:W-:-:S04]  /*1f660*/  IMAD.WIDE R58, R4, 0x4, R56 ;  /* 0x00000004043a7825 */ /* 0x000fc800078e0238 */
[C---:B------:R-:W-:Y:S01]  /*1f670*/  IMAD.WIDE R56, R4.reuse, 0x4, R32 ;  /* 0x0000000404387825 */ /* 0x040fe200078e0220 */
[----:B------:R-:W-:Y:S03]  /*1f680*/  STL.64 [R1+0x1510], R58 ;  /* 0x0015103a01007387 */ /* 0x000fe60000100a00 */
[C---:B------:R-:W-:Y:S02]  /*1f690*/  IMAD.WIDE R66, R4.reuse, 0x4, R34 ;  /* 0x0000000404427825 */ /* 0x040fe400078e0222 */
[----:B------:R-:W3:Y:S02]  /*1f6a0*/  LDL.LU.64 R34, [R1+0x320] ;  /* 0x0003200001227983 */ /* 0x000ee40000300a00 */
[C---:B----4-:R-:W-:Y:S02]  /*1f6b0*/  IMAD.WIDE R54, R4.reuse, 0x4, R30 ;  /* 0x0000000404367825 */ /* 0x050fe400078e021e */
[----:B------:R-:W4:Y:S04]  /*1f6c0*/  LDL.LU.64 R32, [R1+0x328] ;  /* 0x0003280001207983 */ /* 0x000f280000300a00 */
[----:B------:R-:W-:Y:S04]  /*1f6d0*/  STL.64 [R1+0x14c0], R56 ;  /* 0x0014c03801007387 */ /* 0x000fe80000100a00 */
[----:B------:R-:W4:Y:S01]  /*1f6e0*/  LDL.LU.64 R30, [R1+0x330] ;  /* 0x00033000011e7983 */ /* 0x000f220000300a00 */
[----:B------:R-:W-:-:S03]  /*1f6f0*/  IMAD.WIDE R52, R4, 0x4, R28 ;  /* 0x0000000404347825 */ /* 0x000fc600078e021c */
[----:B------:R-:W-:Y:S04]  /*1f700*/  STL.64 [R1+0x1460], R54 ;  /* 0x0014603601007387 */ /* 0x000fe80000100a00 */
[----:B------:R-:W4:Y:S01]  /*1f710*/  LDL.LU.64 R28, [R1+0x338] ;  /* 0x00033800011c7983 */ /* 0x000f220000300a00 */
[----:B------:R-:W-:-:S03]  /*1f720*/  IMAD.WIDE R48, R4, 0x4, R26 ;  /* 0x0000000404307825 */ /* 0x000fc600078e021a */
[----:B------:R-:W-:Y:S04]  /*1f730*/  STL.64 [R1+0x13e8], R52 ;  /* 0x0013e83401007387 */ /* 0x000fe80000100a00 */
[----:B------:R-:W4:Y:S01]  /*1f740*/  LDL.LU.64 R26, [R1+0x340] ;  /* 0x00034000011a7983 */ /* 0x000f220000300a00 */
[----:B------:R-:W-:-:S03]  /*1f750*/  IMAD.WIDE R46, R4, 0x4, R244 ;  /* 0x00000004042e7825 */ /* 0x000fc600078e02f4 */
[----:B------:R-:W-:Y:S01]  /*1f760*/  STL.64 [R1+0x1640], R48 ;  /* 0x0016403001007387 */ /* 0x000fe20000100a00 */
[----:B------:R-:W-:-:S03]  /*1f770*/  IMAD.WIDE R44, R4, 0x4, R8 ;  /* 0x00000004042c7825 */ /* 0x000fc600078e0208 */
[----:B------:R-:W4:Y:S04]  /*1f780*/  LDL.LU.64 R244, [R1+0x348] ;  /* 0x0003480001f47983 */ /* 0x000f280000300a00 */
[----:B------:R-:W-:Y:S04]  /*1f790*/  STL.64 [R1+0x15e0], R46 ;  /* 0x0015e02e01007387 */ /* 0x000fe80000100a00 */
[----:B------:R-:W4:Y:S04]  /*1f7a0*/  LDL.LU.64 R8, [R1+0x350] ;  /* 0x0003500001087983 */ /* 0x000f280000300a00 */
[----:B------:R-:W-:Y:S01]  /*1f7b0*/  STL.64 [R1+0x1578], R44 ;  /* 0x0015782c01007387 */ /* 0x000fe20000100a00 */
[----:B------:R-:W-:-:S03]  /*1f7c0*/  IMAD.WIDE R42, R4, 0x4, R42 ;  /* 0x00000004042a7825 */ /* 0x000fc600078e022a */
[----:B------:R-:W4:Y:S04]  /*1f7d0*/  LDL.LU.64 R102, [R1+0x358] ;  /* 0x0003580001667983 */ /* 0x000f280000300a00 */
[----:B------:R-:W-:Y:S04]  /*1f7e0*/  STL.64 [R1+0x1520], R42 ;  /* 0x0015202a01007387 */ /* 0x000fe80000100a00 */
[----:B------:R-:W4:Y:S01]  /*1f7f0*/  LDL.LU.64 R90, [R1+0x360] ;  /* 0x00036000015a7983 */ /* 0x000f220000300a00 */
[----:B--2---:R-:W-:-:S03]  /*1f800*/  IMAD.WIDE R40, R4, 0x4, R6 ;  /* 0x0000000404287825 */ /* 0x004fc600078e0206 */
[----:B------:R-:W2:Y:S04]  /*1f810*/  LDL.LU.64 R6, [R1+0x368] ;  /* 0x0003680001067983 */ /* 0x000ea80000300a00 */
[----:B------:R-:W-:Y:S04]  /*1f820*/  STL.64 [R1+0x14c8], R40 ;  /* 0x0014c82801007387 */ /* 0x000fe80000100a00 */
[----:B------:R-:W2:Y:S01]  /*1f830*/  LDL.LU.64 R88, [R1+0x370] ;  /* 0x0003700001587983 */ /* 0x000ea20000300a00 */
[----:B---3--:R-:W-:-:S04]  /*1f840*/  IMAD.WIDE R38, R4, 0x4, R38 ;  /* 0x0000000404267825 */ /* 0x008fc800078e0226 */
[C---:B------:R-:W-:Y:S01]  /*1f850*/  IMAD.WIDE R36, R4.reuse, 0x4, R36 ;  /* 0x0000000404247825 */ /* 0x040fe200078e0224 */
[----:B------:R-:W-:Y:S04]  /*1f860*/  STL.64 [R1+0x1468], R38 ;  /* 0x0014682601007387 */ /* 0x000fe80000100a00 */
[----:B------:R-:W-:Y:S04]  /*1f870*/  STL.64 [R1+0x13f0], R36 ;  /* 0x0013f02401007387 */ /* 0x000fe80000100a00 */
[----:B------:R-:W3:Y:S04]  /*1f880*/  LDL.LU.64 R114, [R1+0x378] ;  /* 0x0003780001727983 */ /* 0x000ee80000300a00 */
[----:B------:R-:W3:Y:S01]  /*1f890*/  LDL.LU.64 R92, [R1+0x380] ;  /* 0x00038000015c7983 */ /* 0x000ee20000300a00 */
[----:B----4-:R-:W-:-:S05]  /*1f8a0*/  IMAD.WIDE R32, R4, 0x4, R32 ;  /* 0x0000000404207825 */ /* 0x010fca00078e0220 */
[----:B------:R-:W-:Y:S01]  /*1f8b0*/  STL.64 [R1+0x1648], R32 ;  /* 0x0016482001007387 */ /* 0x000fe20000100a00 */
[----:B------:R-:W-:-:S03]  /*1f8c0*/  IMAD.WIDE R30, R4, 0x4, R30 ;  /* 0x00000004041e7825 */ /* 0x000fc600078e021e */
[----:B------:R-:W4:Y:S04]  /*1f8d0*/  LDL.LU.64 R100, [R1+0x388] ;  /* 0x0003880001647983 */ /* 0x000f280000300a00 */
        /* <DEDUP_REMOVED lines=11> */
[----:B------:R-:W4:Y:S01]  /*1f990*/  LDL.LU.64 R8, [R1+0x3a8] ;  /* 0x0003a80001087983 */ /* 0x000f220000300a00 */
[----:B------:R-:W-:-:S03]  /*1f9a0*/  IMAD.WIDE R20, R4, 0x4, R102 ;  /* 0x0000000404147825 */ /* 0x000fc600078e0266 */
[----:B------:R-:W-:Y:S04]  /*1f9b0*/  STL.64 [R1+0x1470], R22 ;  /* 0x0014701601007387 */ /* 0x000fe80000100a00 */
[----:B------:R-:W4:Y:S04]  /*1f9c0*/  LDL.LU.64 R94, [R1+0x3b0] ;  /* 0x0003b000015e7983 */ /* 0x000f280000300a00 */
[----:B------:R1:W-:Y:S04]  /*1f9d0*/  STL.64 [R1+0x13f8], R20 ;  /* 0x0013f81401007387 */ /* 0x0003e80000100a00 */
[----:B------:R-:W4:Y:S01]  /*1f9e0*/  LDL.LU.64 R130, [R1+0x3b8] ;  /* 0x0003b80001827983 */ /* 0x000f220000300a00 */
[----:B------:R-:W-:-:S04]  /*1f9f0*/  IMAD.WIDE R108, R4, 0x4, R90 ;  /* 0x00000004046c7825 */ /* 0x000fc800078e025a */
[C---:B--2---:R-:W-:Y:S02]  /*1fa00*/  IMAD.WIDE R110, R4.reuse, 0x4, R6 ;  /* 0x00000004046e7825 */ /* 0x044fe400078e0206 */
[----:B------:R-:W2:Y:S04]  /*1fa10*/  LDL.LU.64 R6, [R1+0x3c0] ;  /* 0x0003c00001067983 */ /* 0x000ea80000300a00 */
[----:B------:R-:W-:Y:S01]  /*1fa20*/  STL.64 [R1+0x1650], R110 ;  /* 0x0016506e01007387 */ /* 0x000fe20000100a00 */
[----:B------:R-:W-:-:S03]  /*1fa30*/  IMAD.WIDE R112, R4, 0x4, R88 ;  /* 0x0000000404707825 */ /* 0x000fc600078e0258 */
[----:B------:R-:W2:Y:S04]  /*1fa40*/  LDL.LU.64 R90, [R1+0x3c8] ;  /* 0x0003c800015a7983 */ /* 0x000ea80000300a00 */
[----:B------:R-:W2:Y:S04]  /*1fa50*/  LDL.LU.64 R88, [R1+0x3d0] ;  /* 0x0003d00001587983 */ /* 0x000ea80000300a00 */
[----:B------:R-:W-:Y:S01]  /*1fa60*/  STL.64 [R1+0x15f0], R112 ;  /* 0x0015f07001007387 */ /* 0x000fe20000100a00 */
[----:B---3--:R-:W-:-:S04]  /*1fa70*/  IMAD.WIDE R114, R4, 0x4, R114 ;  /* 0x0000000404727825 */ /* 0x008fc800078e0272 */
[C---:B------:R-:W-:Y:S01]  /*1fa80*/  IMAD.WIDE R116, R4.reuse, 0x4, R92 ;  /* 0x0000000404747825 */ /* 0x040fe200078e025c */
[----:B------:R-:W-:Y:S04]  /*1fa90*/  STL.64 [R1+0x1588], R114 ;  /* 0x0015887201007387 */ /* 0x000fe80000100a00 */
[----:B------:R-:W3:Y:S04]  /*1faa0*/  LDL.LU.64 R92, [R1+0x3d8] ;  /* 0x0003d800015c7983 */ /* 0x000ee80000300a00 */
[----:B------:R-:W-:Y:S04]  /*1fab0*/  STL.64 [R1+0x1530], R116 ;  /* 0x0015307401007387 */ /* 0x000fe80000100a00 */
[----:B------:R-:W3:Y:S01]  /*1fac0*/  LDL.LU.64 R102, [R1+0x3e0] ;  /* 0x0003e00001667983 */ /* 0x000ee20000300a00 */
[----:B----4-:R-:W-:-:S03]  /*1fad0*/  IMAD.WIDE R118, R4, 0x4, R100 ;  /* 0x0000000404767825 */ /* 0x010fc600078e0264 */
[----:B------:R-:W4:Y:S01]  /*1fae0*/  LDL.LU.64 R100, [R1+0x3e8] ;  /* 0x0003e80001647983 */ /* 0x000f220000300a00 */
[----:B------:R-:W-:-:S03]  /*1faf0*/  IMAD.WIDE R120, R4, 0x4, R104 ;  /* 0x0000000404787825 */ /* 0x000fc600078e0268 */
[----:B------:R-:W-:Y:S04]  /*1fb00*/  STL.64 [R1+0x14d8], R118 ;  /* 0x0014d87601007387 */ /* 0x000fe80000100a00 */
[----:B------:R-:W4:Y:S01]  /*1fb10*/  LDL.LU.64 R104, [R1+0x3f0] ;  /* 0x0003f00001687983 */ /* 0x000f220000300a00 */
[----:B------:R-:W-:-:S03]  /*1fb20*/  IMAD.WIDE R122, R4, 0x4, R126 ;  /* 0x00000004047a7825 */ /* 0x000fc600078e027e */
[----:B------:R-:W-:Y:S04]  /*1fb30*/  STL.64 [R1+0x1478], R120 ;  /* 0x0014787801007387 */ /* 0x000fe80000100a00 */
[----:B------:R-:W4:Y:S04]  /*1fb40*/  LDL.LU.64 R96, [R1+0x3f8] ;  /* 0x0003f80001607983 */ /* 0x000f280000300a00 */
[----:B------:R-:W-:Y:S01]  /*1fb50*/  STL.64 [R1+0x1400], R122 ;  /* 0x0014007a01007387 */ /* 0x000fe20000100a00 */
[----:B------:R-:W-:-:S03]  /*1fb60*/  IMAD.WIDE R124, R4, 0x4, R244 ;  /* 0x00000004047c7825 */ /* 0x000fc600078e02f4 */
[----:B------:R-:W4:Y:S01]  /*1fb70*/  LDL.LU.64 R244, [R1+0x400] ;  /* 0x0004000001f47983 */ /* 0x000f220000300a00 */
[----:B------:R-:W-:-:S03]  /*1fb80*/  IMAD.WIDE R126, R4, 0x4, R8 ;  /* 0x00000004047e7825 */ /* 0x000fc600078e0208 */
[----:B------:R-:W4:Y:S04]  /*1fb90*/  LDL.LU.64 R8, [R1+0x408] ;  /* 0x0004080001087983 */ /* 0x000f280000300a00 */
[----:B------:R-:W-:Y:S01]  /*1fba0*/  STL.64 [R1+0x1658], R126 ;  /* 0x0016587e01007387 */ /* 0x000fe20000100a00 */
[----:B------:R-:W-:-:S03]  /*1fbb0*/  IMAD.WIDE R128, R4, 0x4, R94 ;  /* 0x0000000404807825 */ /* 0x000fc600078e025e */
[----:B------:R-:W4:Y:S01]  /*1fbc0*/  LDL.LU.64 R94, [R1+0x410] ;  /* 0x00041000015e7983 */ /* 0x000f220000300a00 */
[----:B------:R-:W-:-:S03]  /*1fbd0*/  IMAD.WIDE R130, R4, 0x4, R130 ;  /* 0x0000000404827825 */ /* 0x000fc600078e0282 */
[----:B------:R-:W-:Y:S04]  /*1fbe0*/  STL.64 [R1+0x15f8], R128 ;  /* 0x0015f88001007387 */ /* 0x000fe80000100a00 */
[----:B------:R-:W-:Y:S01]  /*1fbf0*/  STL.64 [R1+0x1590], R130 ;  /* 0x0015908201007387 */ /* 0x000fe20000100a00 */
[----:B--2---:R-:W-:-:S03]  /*1fc00*/  IMAD.WIDE R132, R4, 0x4, R6 ;  /* 0x0000000404847825 */ /* 0x004fc600078e0206 */
[----:B------:R-:W2:Y:S01]  /*1fc10*/  LDL.LU.64 R6, [R1+0x418] ;  /* 0x0004180001067983 */ /* 0x000ea20000300a00 */
[----:B------:R-:W-:-:S03]  /*1fc20*/  IMAD.WIDE R134, R4, 0x4, R90 ;  /* 0x0000000404867825 */ /* 0x000fc600078e025a */
[----:B------:R-:W-:Y:S01]  /*1fc30*/  STL.64 [R1+0x1538], R132 ;  /* 0x0015388401007387 */ /* 0x000fe20000100a00 */
[----:B------:R-:W-:-:S03]  /*1fc40*/  IMAD.WIDE R136, R4, 0x4, R88 ;  /* 0x0000000404887825 */ /* 0x000fc600078e0258 */
[----:B------:R-:W-:Y:S04]  /*1fc50*/  STL.64 [R1+0x14e0], R134 ;  /* 0x0014e08601007387 */ /* 0x000fe80000100a00 */
[----:B------:R-:W2:Y:S04]  /*1fc60*/  LDL.LU.64 R90, [R1+0x420] ;  /* 0x00042000015a7983 */ /* 0x000ea80000300a00 */
[----:B------:R-:W2:Y:S04]  /*1fc70*/  LDL.LU.64 R88, [R1+0x428] ;  /* 0x0004280001587983 */ /* 0x000ea80000300a00 */
[----:B------:R-:W-:Y:S01]  /*1fc80*/  STL.64 [R1+0x1480], R136 ;  /* 0x0014808801007387 */ /* 0x000fe20000100a00 */
[----:B---3--:R-:W-:-:S03]  /*1fc90*/  IMAD.WIDE R138, R4, 0x4, R92 ;  /* 0x00000004048a7825 */ /* 0x008fc600078e025c */
[----:B------:R-:W3:Y:S04]  /*1fca0*/  LDL.LU.64 R92, [R1+0x430] ;  /* 0x00043000015c7983 */ /* 0x000ee80000300a00 */
[----:B------:R-:W-:Y:S01]  /*1fcb0*/  STL.64 [R1+0x1408], R138 ;  /* 0x0014088a01007387 */ /* 0x000fe20000100a00 */
[----:B------:R-:W-:-:S03]  /*1fcc0*/  IMAD.WIDE R140, R4, 0x4, R102 ;  /* 0x00000004048c7825 */ /* 0x000fc600078e0266 */
        /* <DEDUP_REMOVED lines=8> */
[----:B------:R-:W-:Y:S01]  /*1fd50*/  STL.64 [R1+0x1598], R146 ;  /* 0x0015989201007387 */ /* 0x000fe20000100a00 */
[----:B------:R-:W-:-:S03]  /*1fd60*/  IMAD.WIDE R148, R4, 0x4, R244 ;  /* 0x0000000404947825 */ /* 0x000fc600078e02f4 */
[----:B------:R-:W4:Y:S01]  /*1fd70*/  LDL.LU.64 R244, [R1+0x450] ;  /* 0x0004500001f47983 */ /* 0x000f220000300a00 */
[----:B------:R-:W-:-:S03]  /*1fd80*/  IMAD.WIDE R150, R4, 0x4, R8 ;  /* 0x0000000404967825 */ /* 0x000fc600078e0208 */
[----:B------:R-:W-:Y:S04]  /*1fd90*/  STL.64 [R1+0x1540], R148 ;  /* 0x0015409401007387 */ /* 0x000fe80000100a00 */
[----:B------:R-:W4:Y:S04]  /*1fda0*/  LDL.LU.64 R8, [R1+0x458] ;  /* 0x0004580001087983 */ /* 0x000f280000300a00 */
[----:B------:R-:W-:Y:S01]  /*1fdb0*/  STL.64 [R1+0x14e8], R150 ;  /* 0x0014e89601007387 */ /* 0x000fe20000100a00 */
[----:B------:R-:W-:-:S03]  /*1fdc0*/  IMAD.WIDE R152, R4, 0x4, R94 ;  /* 0x0000000404987825 */ /* 0x000fc600078e025e */
[----:B------:R-:W4:Y:S04]  /*1fdd0*/  LDL.LU.64 R106, [R1+0x460] ;  /* 0x00046000016a7983 */ /* 0x000f280000300a00 */
[----:B------:R-:W4:Y:S04]  /*1fde0*/  LDL.LU.64 R250, [R1+0x468] ;  /* 0x0004680001fa7983 */ /* 0x000f280000300a00 */
[----:B------:R-:W-:Y:S01]  /*1fdf0*/  STL.64 [R1+0x1488], R152 ;  /* 0x0014889801007387 */ /* 0x000fe20000100a00 */
[----:B--2---:R-:W-:-:S03]  /*1fe00*/  IMAD.WIDE R154, R4, 0x4, R6 ;  /* 0x00000004049a7825 */ /* 0x004fc600078e0206 */
[----:B------:R-:W2:Y:S04]  /*1fe10*/  LDL.LU.64 R6, [R1+0x470] ;  /* 0x0004700001067983 */ /* 0x000ea80000300a00 */
[----:B------:R-:W2:Y:S04]  /*1fe20*/  LDL.LU.64 R98, [R1+0x478] ;  /* 0x0004780001627983 */ /* 0x000ea80000300a00 */
[----:B------:R-:W2:Y:S04]  /*1fe30*/  LDL.LU.64 R94, [R1+0x480] ;  /* 0x00048000015e7983 */ /* 0x000ea80000300a00 */
[----:B------:R-:W-:Y:S01]  /*1fe40*/  STL.64 [R1+0x1410], R154 ;  /* 0x0014109a01007387 */ /* 0x000fe20000100a00 */
[----:B------:R-:W-:-:S03]  /*1fe50*/  IMAD.WIDE R156, R4, 0x4, R90 ;  /* 0x00000004049c7825 */ /* 0x000fc600078e025a */
[----:B------:R-:W2:Y:S01]  /*1fe60*/  LDL.LU.64 R90, [R1+0x488] ;  /* 0x00048800015a7983 */ /* 0x000ea20000300a00 */
[----:B------:R-:W-:-:S03]  /*1fe70*/  IMAD.WIDE R158, R4, 0x4, R88 ;  /* 0x00000004049e7825 */ /* 0x000fc600078e0258 */
[----:B------:R-:W2:Y:S04]  /*1fe80*/  LDL.LU.64 R88, [R1+0x490] ;  /* 0x0004900001587983 */ /* 0x000ea80000300a00 */
[----:B------:R-:W-:Y:S01]  /*1fe90*/  STL.64 [R1+0x1668], R158 ;  /* 0x0016689e01007387 */ /* 0x000fe20000100a00 */
[----:B---3--:R-:W-:-:S03]  /*1fea0*/  IMAD.WIDE R160, R4, 0x4, R92 ;  /* 0x0000000404a07825 */ /* 0x008fc600078e025c */
[----:B------:R-:W3:Y:S01]  /*1feb0*/  LDL.LU.64 R92, [R1+0x498] ;  /* 0x00049800015c7983 */ /* 0x000ee20000300a00 */
[----:B------:R-:W-:-:S03]  /*1fec0*/  IMAD.WIDE R162, R4, 0x4, R102 ;  /* 0x0000000404a27825 */ /* 0x000fc600078e0266 */
[----:B------:R-:W-:Y:S04]  /*1fed0*/  STL.64 [R1+0x1608], R160 ;  /* 0x001608a001007387 */ /* 0x000fe80000100a00 */
[----:B------:R-:W-:Y:S04]  /*1fee0*/  STL.64 [R1+0x15a0], R162 ;  /* 0x0015a0a201007387 */ /* 0x000fe80000100a00 */
[----:B------:R-:W3:Y:S01]  /*1fef0*/  LDL.LU.64 R96, [R1+0x4a0] ;  /* 0x0004a00001607983 */ /* 0x000ee20000300a00 */
[----:B----4-:R-:W-:-:S04]  /*1ff00*/  IMAD.WIDE R164, R4, 0x4, R100 ;  /* 0x0000000404a47825 */ /* 0x010fc800078e0264 */
[C---:B------:R-:W-:Y:S01]  /*1ff10*/  IMAD.WIDE R166, R4.reuse, 0x4, R104 ;  /* 0x0000000404a67825 */ /* 0x040fe200078e0268 */
[----:B------:R-:W-:Y:S04]  /*1ff20*/  STL.64 [R1+0x1548], R164 ;  /* 0x001548a401007387 */ /* 0x000fe80000100a00 */
[----:B------:R-:W4:Y:S04]  /*1ff30*/  LDL.LU.64 R102, [R1+0x4a8] ;  /* 0x0004a80001667983 */ /* 0x000f280000300a00 */
[----:B------:R-:W4:Y:S01]  /*1ff40*/  LDL.LU.64 R100, [R1+0x4b0] ;  /* 0x0004b00001647983 */ /* 0x000f220000300a00 */
[----:B------:R-:W-:-:S03]  /*1ff50*/  IMAD.WIDE R168, R4, 0x4, R244 ;  /* 0x0000000404a87825 */ /* 0x000fc600078e02f4 */
[----:B------:R-:W4:Y:S04]  /*1ff60*/  LDL.LU.64 R104, [R1+0x4b8] ;  /* 0x0004b80001687983 */ /* 0x000f280000300a00 */
[----:B------:R-:W-:Y:S04]  /*1ff70*/  STL.64 [R1+0x15a8], R166 ;  /* 0x0015a8a601007387 */ /* 0x000fe80000100a00 */
[----:B------:R-:W-:Y:S01]  /*1ff80*/  STL.64 [R1+0x1490], R168 ;  /* 0x001490a801007387 */ /* 0x000fe20000100a00 */
[----:B------:R-:W-:-:S03]  /*1ff90*/  IMAD.WIDE R170, R4, 0x4, R8 ;  /* 0x0000000404aa7825 */ /* 0x000fc600078e0208 */
[----:B------:R-:W4:Y:S04]  /*1ffa0*/  LDL.LU.64 R244, [R1+0x4c0] ;  /* 0x0004c00001f47983 */ /* 0x000f280000300a00 */
[----:B------:R-:W4:Y:S04]  /*1ffb0*/  LDL.LU.64 R8, [R1+0x4c8] ;  /* 0x0004c80001087983 */ /* 0x000f280000300a00 */
[----:B------:R-:W-:Y:S04]  /*1ffc0*/  STL.64 [R1+0x1418], R170 ;  /* 0x001418aa01007387 */ /* 0x000fe80000100a00 */
[----:B------:R-:W4:Y:S01]  /*1ffd0*/  LDL.LU.64 R200, [R1+0x4d0] ;  /* 0x0004d00001c87983 */ /* 0x000f220000300a00 */
[----:B------:R-:W-:-:S04]  /*1ffe0*/  IMAD.WIDE R174, R4, 0x4, R250 ;  /* 0x0000000404ae7825 */ /* 0x000fc800078e02fa */
[C---:B--2---:R-:W-:Y:S02]  /*1fff0*/  IMAD.WIDE R176, R4.reuse, 0x4, R6 ;  /* 0x0000000404b07825 */ /* 0x044fe400078e0206 */
[----:B------:R-:W2:Y:S04]  /*20000*/  LDL.LU.64 R6, [R1+0x4d8] ;  /* 0x0004d80001067983 */ /* 0x000ea80000300a00 */
[----:B------:R-:W2:Y:S04]  /*20010*/  LDL.LU.64 R248, [R1+0x4e0] ;  /* 0x0004e00001f87983 */ /* 0x000ea80000300a00 */
[----:B------:R-:W2:Y:S01]  /*20020*/  LDL.LU.64 R250, [R1+0x4e8] ;  /* 0x0004e80001fa7983 */ /* 0x000ea20000300a00 */
[----:B------:R-:W-:-:S04]  /*20030*/  IMAD.WIDE R180, R4, 0x4, R94 ;  /* 0x0000000404b47825 */ /* 0x000fc800078e025e */
[C---:B------:R-:W-:Y:S02]  /*20040*/  IMAD.WIDE R184, R4.reuse, 0x4, R88 ;  /* 0x0000000404b87825 */ /* 0x040fe400078e0258 */
[----:B------:R-:W2:Y:S02]  /*20050*/  LDL.LU.64 R88, [R1+0x4f0] ;  /* 0x0004f00001587983 */ /* 0x000ea40000300a00 */
[C---:B------:R-:W-:Y:S02]  /*20060*/  IMAD.WIDE R182, R4.reuse, 0x4, R90 ;  /* 0x0000000404b67825 */ /* 0x040fe400078e025a */
[----:B------:R2:W-:Y:S04]  /*20070*/  STL.64 [R1+0x1498], R184 ;  /* 0x001498b801007387 */ /* 0x0005e80000100a00 */
[----:B------:R-:W2:Y:S01]  /*20080*/  LDL.LU.64 R90, [R1+0x4f8] ;  /* 0x0004f800015a7983 */ /* 0x000ea20000300a00 */
[----:B---3--:R-:W-:-:S03]  /*20090*/  IMAD.WIDE R186, R4, 0x4, R92 ;  /* 0x0000000404ba7825 */ /* 0x008fc600078e025c */
[----:B------:R-:W3:Y:S01]  /*200a0*/  LDL.LU.64 R92, [R1+0x500] ;  /* 0x00050000015c7983 */ /* 0x000ee20000300a00 */
[----:B------:R-:W-:-:S03]  /*200b0*/  IMAD.WIDE R178, R4, 0x4, R98 ;  /* 0x0000000404b27825 */ /* 0x000fc600078e0262 */
[----:B------:R-:W3:Y:S04]  /*200c0*/  LDL.LU.64 R94, [R1+0x508] ;  /* 0x00050800015e7983 */ /* 0x000ee80000300a00 */
[----:B------:R-:W-:Y:S01]  /*200d0*/  STL.64 [R1+0x1420], R186 ;  /* 0x001420ba01007387 */ /* 0x000fe20000100a00 */
[----:B------:R-:W-:-:S03]  /*200e0*/  IMAD.WIDE R188, R4, 0x4, R96 ;  /* 0x0000000404bc7825 */ /* 0x000fc600078e0260 */
[----:B------:R-:W3:Y:S04]  /*200f0*/  LDL.LU.64 R96, [R1+0x510] ;  /* 0x0005100001607983 */ /* 0x000ee80000300a00 */
[----:B------:R-:W3:Y:S01]  /*20100*/  LDL.LU.64 R98, [R1+0x518] ;  /* 0x0005180001627983 */ /* 0x000ee20000300a00 */
[----:B------:R-:W-:-:S04]  /*20110*/  IMAD.WIDE R172, R4, 0x4, R106 ;  /* 0x0000000404ac7825 */ /* 0x000fc800078e026a */
[----:B----4-:R-:W-:-:S04]  /*20120*/  IMAD.WIDE R190, R4, 0x4, R102 ;  /* 0x0000000404be7825 */ /* 0x010fc800078e0266 */
[C---:B------:R-:W-:Y:S02]  /*20130*/  IMAD.WIDE R192, R4.reuse, 0x4, R100 ;  /* 0x0000000404c07825 */ /* 0x040fe400078e0264 */
[----:B------:R-:W4:Y:S02]  /*20140*/  LDL.LU.64 R100, [R1+0x520] ;  /* 0x0005200001647983 */ /* 0x000f240000300a00 */
[C---:B------:R-:W-:Y:S02]  /*20150*/  IMAD.WIDE R194, R4.reuse, 0x4, R104 ;  /* 0x0000000404c27825 */ /* 0x040fe400078e0268 */
[----:B------:R-:W4:Y:S04]  /*20160*/  LDL.LU.64 R102, [R1+0x528] ;  /* 0x0005280001667983 */ /* 0x000f280000300a00 */
[----:B------:R-:W4:Y:S04]  /*20170*/  LDL.LU.64 R104, [R1+0x530] ;  /* 0x0005300001687983 */ /* 0x000f280000300a00 */
[----:B------:R-:W4:Y:S01]  /*20180*/  LDL.LU.64 R106, [R1+0x538] ;  /* 0x00053800016a7983 */ /* 0x000f220000300a00 */
[----:B------:R-:W-:-:S03]  /*20190*/  IMAD.WIDE R196, R4, 0x4, R244 ;  /* 0x0000000404c47825 */ /* 0x000fc600078e02f4 */
[----:B------:R-:W4:Y:S01]  /*201a0*/  LDL.LU.64 R244, [R1+0x540] ;  /* 0x0005400001f47983 */ /* 0x000f220000300a00 */
[----:B------:R-:W-:-:S03]  /*201b0*/  IMAD.WIDE R198, R4, 0x4, R8 ;  /* 0x0000000404c67825 */ /* 0x000fc600078e0208 */
[----:B-1----:R-:W4:Y:S04]  /*201c0*/  LDL.LU.64 R216, [R1+0x548] ;  /* 0x0005480001d87983 */ /* 0x002f280000300a00 */
[----:B------:R-:W4:Y:S04]  /*201d0*/  LDL.LU.64 R8, [R1+0x550] ;  /* 0x0005500001087983 */ /* 0x000f280000300a00 */
[----:B------:R-:W4:Y:S01]  /*201e0*/  LDL.LU.64 R18, [R1+0x558] ;  /* 0x0005580001127983 */ /* 0x000f220000300a00 */
[----:B--2---:R-:W-:-:S03]  /*201f0*/  IMAD.WIDE R202, R4, 0x4, R6 ;  /* 0x0000000404ca7825 */ /* 0x004fc600078e0206 */
[----:B------:R-:W2:Y:S04]  /*20200*/  LDL.LU.64 R6, [R1+0x560] ;  /* 0x0005600001067983 */ /* 0x000ea80000300a00 */
[----:B------:R-:W-:Y:S04]  /*20210*/  STL.64 [R1+0x1428], R202 ;  /* 0x001428ca01007387 */ /* 0x000fe80000100a00 */
[----:B------:R-:W2:Y:S04]  /*20220*/  LDL.LU.64 R14, [R1+0x568] ;  /* 0x00056800010e7983 */ /* 0x000ea80000300a00 */
[----:B------:R-:W2:Y:S04]  /*20230*/  LDL.LU.64 R212, [R1+0x570] ;  /* 0x0005700001d47983 */ /* 0x000ea80000300a00 */
[----:B------:R-:W2:Y:S04]  /*20240*/  LDL.LU.64 R210, [R1+0x578] ;  /* 0x0005780001d27983 */ /* 0x000ea80000300a00 */
[----:B------:R-:W2:Y:S04]  /*20250*/  LDL.LU.64 R208, [R1+0x580] ;  /* 0x0005800001d07983 */ /* 0x000ea80000300a00 */
[----:B------:R-:W2:Y:S04]  /*20260*/  LDL.LU.64 R16, [R1+0x588] ;  /* 0x0005880001107983 */ /* 0x000ea80000300a00 */
[----:B------:R-:W2:Y:S04]  /*20270*/  LDL.LU.64 R12, [R1+0x590] ;  /* 0x00059000010c7983 */ /* 0x000ea80000300a00 */
[----:B------:R-:W2:Y:S01]  /*20280*/  LDL.LU.64 R246, [R1+0x598] ;  /* 0x0005980001f67983 */ /* 0x000ea20000300a00 */
[----:B------:R-:W-:-:S04]  /*20290*/  IMAD.WIDE R206, R4, 0x4, R250 ;  /* 0x0000000404ce7825 */ /* 0x000fc800078e02fa */
[----:B---3--:R-:W-:-:S05]  /*202a0*/  IMAD.WIDE R98, R4, 0x4, R98 ;  /* 0x0000000404627825 */ /* 0x008fca00078e0262 */
[----:B------:R-:W-:Y:S04]  /*202b0*/  STL.64 [R1+0x1430], R98 ;  /* 0x0014306201007387 */ /* 0x000fe80000100a00 */
[----:B------:R-:W3:Y:S01]  /*202c0*/  LDL.LU.64 R250, [R1+0x5a0] ;  /* 0x0005a00001fa7983 */ /* 0x000ee20000300a00 */
[----:B------:R-:W-:-:S03]  /*202d0*/  IMAD.WIDE R204, R4, 0x4, R248 ;  /* 0x0000000404cc7825 */ /* 0x000fc600078e02f8 */
[----:B------:R-:W3:Y:S01]  /*202e0*/  LDL.LU.64 R248, [R1+0x5a8] ;  /* 0x0005a80001f87983 */ /* 0x000ee20000300a00 */
[----:B----4-:R-:W-:-:S03]  /*202f0*/  IMAD.WIDE R20, R4, 0x4, R244 ;  /* 0x0000000404147825 */ /* 0x010fc600078e02f4 */
[----:B------:R-:W4:Y:S04]  /*20300*/  LDL.LU.64 R244, [R1+0x5b0] ;  /* 0x0005b00001f47983 */ /* 0x000f280000300a00 */
[----:B------:R1:W-:Y:S01]  /*20310*/  STL.64 [R1], R20 ;  /* 0x0000001401007387 */ /* 0x0003e20000100a00 */
[----:B------:R-:W-:-:S03]  /*20320*/  IMAD.WIDE R22, R4, 0x4, R8 ;  /* 0x0000000404167825 */ /* 0x000fc600078e0208 */
[----:B------:R-:W4:Y:S01]  /*20330*/  LDL.LU.64 R8, [R1+0x5b8] ;  /* 0x0005b80001087983 */ /* 0x000f220000300a00 */
[----:B------:R-:W-:-:S03]  /*20340*/  IMAD.WIDE R184, R4, 0x4, R216 ;  /* 0x0000000404b87825 */ /* 0x000fc600078e02d8 */
[----:B------:R-:W-:Y:S01]  /*20350*/  STL.64 [R1+0x10], R22 ;  /* 0x0000101601007387 */ /* 0x000fe20000100a00 */
[----:B-1----:R-:W-:-:S03]  /*20360*/  IMAD.WIDE R20, R4, 0x4, R18 ;  /* 0x0000000404147825 */ /* 0x002fc600078e0212 */
[----:B------:R-:W4:Y:S04]  /*20370*/  LDL.LU.64 R18, [R1+0x5c0] ;  /* 0x0005c00001127983 */ /* 0x000f280000300a00 */
[----:B------:R1:W-:Y:S01]  /*20380*/  STL.64 [R1+0x18], R20 ;  /* 0x0000181401007387 */ /* 0x0003e20000100a00 */
[----:B--2---:R-:W-:-:S03]  /*20390*/  IMAD.WIDE R158, R4, 0x4, R6 ;  /* 0x00000004049e7825 */ /* 0x004fc600078e0206 */
[----:B------:R-:W2:Y:S04]  /*203a0*/  LDL.LU.64 R6, [R1+0x5c8] ;  /* 0x0005c80001067983 */ /* 0x000ea80000300a00 */
[----:B------:R-:W-:Y:S01]  /*203b0*/  STL.64 [R1+0x8], R184 ;  /* 0x000008b801007387 */ /* 0x000fe20000100a00 */
[----:B------:R-:W-:-:S03]  /*203c0*/  IMAD.WIDE R160, R4, 0x4, R14 ;  /* 0x0000000404a07825 */ /* 0x000fc600078e020e */
[----:B------:R-:W2:Y:S01]  /*203d0*/  LDL.LU.64 R14, [R1+0x5d0] ;  /* 0x0005d000010e7983 */ /* 0x000ea20000300a00 */
[----:B------:R-:W-:-:S03]  /*203e0*/  IMAD.WIDE R166, R4, 0x4, R212 ;  /* 0x0000000404a67825 */ /* 0x000fc600078e02d4 */
[----:B------:R-:W-:Y:S01]  /*203f0*/  STL.64 [R1+0x20], R158 ;  /* 0x0000209e01007387 */ /* 0x000fe20000100a00 */
[----:B------:R-:W-:-:S03]  /*20400*/  IMAD.WIDE R164, R4, 0x4, R210 ;  /* 0x0000000404a47825 */ /* 0x000fc600078e02d2 */
[----:B------:R-:W-:Y:S01]  /*20410*/  STL.64 [R1+0x28], R160 ;  /* 0x000028a001007387 */ /* 0x000fe20000100a00 */
[----:B------:R-:W-:-:S03]  /*20420*/  IMAD.WIDE R168, R4, 0x4, R16 ;  /* 0x0000000404a87825 */ /* 0x000fc600078e0210 */
[----:B------:R-:W2:Y:S01]  /*20430*/  LDL.LU.64 R16, [R1+0x5e0] ;  /* 0x0005e00001107983 */ /* 0x000ea20000300a00 */
[----:B-1----:R-:W-:-:S03]  /*20440*/  IMAD.WIDE R20, R4, 0x4, R12 ;  /* 0x0000000404147825 */ /* 0x002fc600078e020c */
[----:B------:R-:W-:Y:S04]  /*20450*/  STL.64 [R1+0x30], R166 ;  /* 0x000030a601007387 */ /* 0x000fe80000100a00 */
[----:B------:R-:W2:Y:S01]  /*20460*/  LDL.LU.64 R12, [R1+0x5e8] ;  /* 0x0005e800010c7983 */ /* 0x000ea20000300a00 */
[----:B------:R-:W-:-:S03]  /*20470*/  IMAD.WIDE R150, R4, 0x4, R208 ;  /* 0x0000000404967825 */ /* 0x000fc600078e02d0 */
[----:B------:R-:W-:Y:S04]  /*20480*/  STL.64 [R1+0x38], R164 ;  /* 0x000038a401007387 */ /* 0x000fe80000100a00 */
[----:B------:R1:W-:Y:S02]  /*20490*/  STL.64 [R1+0x50], R20 ;  /* 0x0000501401007387 */ /* 0x0003e40000100a00 */
[C---:B-1----:R-:W-:Y:S02]  /*204a0*/  IMAD.WIDE R20, R4.reuse, 0x4, R246 ;  /* 0x0000000404147825 */ /* 0x042fe400078e02f6 */
[----:B------:R-:W2:Y:S02]  /*204b0*/  LDL.LU.64 R246, [R1+0x5f0] ;  /* 0x0005f00001f67983 */ /* 0x000ea40000300a00 */
[----:B---3--:R-:W-:-:S02]  /*204c0*/  IMAD.WIDE R142, R4, 0x4, R250 ;  /* 0x00000004048e7825 */ /* 0x008fc400078e02fa */
[----:B------:R-:W-:Y:S04]  /*204d0*/  STL.64 [R1+0x40], R150 ;  /* 0x0000409601007387 */ /* 0x000fe80000100a00 */
[----:B------:R1:W-:Y:S04]  /*204e0*/  STL.64 [R1+0x58], R20 ;  /* 0x0000581401007387 */ /* 0x0003e80000100a00 */
[----:B------:R-:W3:Y:S01]  /*204f0*/  LDL.LU.64 R250, [R1+0x5f8] ;  /* 0x0005f80001fa7983 */ /* 0x000ee20000300a00 */
[----:B------:R-:W-:-:S03]  /*20500*/  IMAD.WIDE R144, R4, 0x4, R248 ;  /* 0x0000000404907825 */ /* 0x000fc600078e02f8 */
[----:B------:R-:W3:Y:S04]  /*20510*/  LDL.LU.64 R210, [R1+0x600] ;  /* 0x0006000001d27983 */ /* 0x000ee80000300a00 */
[----:B------:R-:W-:Y:S04]  /*20520*/  STL.64 [R1+0x48], R168 ;  /* 0x000048a801007387 */ /* 0x000fe80000100a00 */
[----:B------:R-:W3:Y:S01]  /*20530*/  LDL.LU.64 R248, [R1+0x608] ;  /* 0x0006080001f87983 */ /* 0x000ee20000300a00 */
[----:B----4-:R-:W-:-:S03]  /*20540*/  IMAD.WIDE R162, R4, 0x4, R244 ;  /* 0x0000000404a27825 */ /* 0x010fc600078e02f4 */
[----:B------:R-:W4:Y:S04]  /*20550*/  LDL.LU.64 R244, [R1+0x610] ;  /* 0x0006100001f47983 */ /* 0x000f280000300a00 */
[----:B------:R-:W-:Y:S01]  /*20560*/  STL.64 [R1+0x60], R142 ;  /* 0x0000608e01007387 */ /* 0x000fe20000100a00 */
[----:B------:R-:W-:-:S03]  /*20570*/  IMAD.WIDE R148, R4, 0x4, R8 ;  /* 0x0000000404947825 */ /* 0x000fc600078e0208 */
[----:B------:R-:W4:Y:S04]  /*20580*/  LDL.LU.64 R8, [R1+0x618] ;  /* 0x0006180001087983 */ /* 0x000f280000300a00 */
[----:B------:R-:W-:Y:S01]  /*20590*/  STL.64 [R1+0x68], R144 ;  /* 0x0000689001007387 */ /* 0x000fe20000100a00 */
[----:B------:R-:W-:-:S04]  /*205a0*/  IMAD.WIDE R134, R4, 0x4, R18 ;  /* 0x0000000404867825 */ /* 0x000fc800078e0212 */
[----:B-1----:R-:W-:-:S04]  /*205b0*/  IMAD.WIDE R20, R4, 0x4, R10 ;  /* 0x0000000404147825 */ /* 0x002fc800078e020a */
[C---:B--2---:R-:W-:Y:S02]  /*205c0*/  IMAD.WIDE R152, R4.reuse, 0x4, R6 ;  /* 0x0000000404987825 */ /* 0x044fe400078e0206 */
[----:B------:R-:W2:Y:S04]  /*205d0*/  LDL.LU.64 R6, [R1+0x620] ;  /* 0x0006200001067983 */ /* 0x000ea80000300a00 */
[----:B------:R-:W-:Y:S01]  /*205e0*/  STL.64 [R1+0x70], R162 ;  /* 0x000070a201007387 */ /* 0x000fe20000100a00 */
[----:B------:R-:W-:-:S03]  /*205f0*/  IMAD.WIDE R14, R4, 0x4, R14 ;  /* 0x00000004040e7825 */ /* 0x000fc600078e020e */
[----:B------:R-:W2:Y:S04]  /*20600*/  LDL.LU.64 R18, [R1+0x628] ;  /* 0x0006280001127983 */ /* 0x000ea80000300a00 */
[----:B------:R-:W2:Y:S04]  /*20610*/  LDL.LU.64 R208, [R1+0x630] ;  /* 0x0006300001d07983 */ /* 0x000ea80000300a00 */
[----:B------:R1:W-:Y:S04]  /*20620*/  STL.64 [R1+0x90], R14 ;  /* 0x0000900e01007387 */ /* 0x0003e80000100a00 */
[----:B------:R-:W-:Y:S01]  /*20630*/  STL.64 [R1+0x78], R148 ;  /* 0x0000789401007387 */ /* 0x000fe20000100a00 */
[----:B------:R-:W-:-:S03]  /*20640*/  IMAD.WIDE R126, R4, 0x4, R16 ;  /* 0x00000004047e7825 */ /* 0x000fc600078e0210 */
[----:B-1----:R-:W2:Y:S04]  /*20650*/  LDL.LU.64 R14, [R1+0x638] ;  /* 0x00063800010e7983 */ /* 0x002ea80000300a00 */
[----:B------:R-:W2:Y:S01]  /*20660*/  LDL.LU.64 R10, [R1+0x640] ;  /* 0x00064000010a7983 */ /* 0x000ea20000300a00 */
[----:B------:R-:W-:-:S03]  /*20670*/  IMAD.WIDE R128, R4, 0x4, R12 ;  /* 0x0000000404807825 */ /* 0x000fc600078e020c */
[----:B------:R1:W-:Y:S04]  /*20680*/  STL.64 [R1+0x98], R20 ;  /* 0x0000981401007387 */ /* 0x0003e80000100a00 */
[----:B------:R-:W-:Y:S04]  /*20690*/  STL.64 [R1+0x80], R134 ;  /* 0x0000808601007387 */ /* 0x000fe80000100a00 */
[----:B------:R-:W2:Y:S04]  /*206a0*/  LDL.LU.64 R16, [R1+0x648] ;  /* 0x0006480001107983 */ /* 0x000ea80000300a00 */
[----:B------:R-:W-:Y:S04]  /*206b0*/  STL.64 [R1+0x88], R152 ;  /* 0x0000889801007387 */ /* 0x000fe80000100a00 */
[----:B------:R-:W2:Y:S01]  /*206c0*/  LDL.LU.64 R12, [R1+0x650] ;  /* 0x00065000010c7983 */ /* 0x000ea20000300a00 */
[----:B------:R-:W-:-:S03]  /*206d0*/  IMAD.WIDE R146, R4, 0x4, R246 ;  /* 0x0000000404927825 */ /* 0x000fc600078e02f6 */
[----:B------:R-:W2:Y:S04]  /*206e0*/  LDL.LU.64 R246, [R1+0x658] ;  /* 0x0006580001f67983 */ /* 0x000ea80000300a00 */
[----:B------:R-:W-:Y:S01]  /*206f0*/  STL.64 [R1+0xa0], R126 ;  /* 0x0000a07e01007387 */ /* 0x000fe20000100a00 */
[----:B---3--:R-:W-:-:S03]  /*20700*/  IMAD.WIDE R132, R4, 0x4, R250 ;  /* 0x0000000404847825 */ /* 0x008fc600078e02fa */
[----:B------:R-:W3:Y:S04]  /*20710*/  LDL.LU.64 R250, [R1+0x660] ;  /* 0x0006600001fa7983 */ /* 0x000ee80000300a00 */
[----:B------:R-:W-:Y:S01]  /*20720*/  STL.64 [R1+0xa8], R128 ;  /* 0x0000a88001007387 */ /* 0x000fe20000100a00 */
[----:B------:R-:W-:-:S04]  /*20730*/  IMAD.WIDE R118, R4, 0x4, R210 ;  /* 0x0000000404767825 */ /* 0x000fc800078e02d2 */
[C---:B------:R-:W-:Y:S02]  /*20740*/  IMAD.WIDE R136, R4.reuse, 0x4, R248 ;  /* 0x0000000404887825 */ /* 0x040fe400078e02f8 */
[----:B------:R-:W3:Y:S02]  /*20750*/  LDL.LU.64 R248, [R1+0x668] ;  /* 0x0006680001f87983 */ /* 0x000ee40000300a00 */
[C---:B----4-:R-:W-:Y:S02]  /*20760*/  IMAD.WIDE R22, R4.reuse, 0x4, R244 ;  /* 0x0000000404167825 */ /* 0x050fe400078e02f4 */
[----:B------:R-:W-:Y:S04]  /*20770*/  STL.64 [R1+0xb0], R146 ;  /* 0x0000b09201007387 */ /* 0x000fe80000100a00 */
[----:B------:R-:W-:Y:S01]  /*20780*/  STL.64 [R1+0xb8], R132 ;  /* 0x0000b88401007387 */ /* 0x000fe20000100a00 */
[----:B-1----:R-:W-:-:S03]  /*20790*/  IMAD.WIDE R20, R4, 0x4, R8 ;  /* 0x0000000404147825 */ /* 0x002fc600078e0208 */
[----:B------:R-:W-:Y:S04]  /*207a0*/  STL.64 [R1+0xd0], R22 ;  /* 0x0000d01601007387 */ /* 0x000fe80000100a00 */
[----:B------:R-:W4:Y:S04]  /*207b0*/  LDL.LU.64 R8, [R1+0x670] ;  /* 0x0006700001087983 */ /* 0x000f280000300a00 */
[----:B------:R-:W4:Y:S04]  /*207c0*/  LDL.LU.64 R244, [R1+0x678] ;  /* 0x0006780001f47983 */ /* 0x000f280000300a00 */
[----:B------:R-:W-:Y:S04]  /*207d0*/  STL.64 [R1+0xd8], R20 ;  /* 0x0000d81401007387 */ /* 0x000fe80000100a00 */
[----:B------:R-:W-:Y:S01]  /*207e0*/  STL.64 [R1+0xc0], R118 ;  /* 0x0000c07601007387 */ /* 0x000fe20000100a00 */
[----:B--2---:R-:W-:-:S03]  /*207f0*/  IMAD.WIDE R110, R4, 0x4, R6 ;  /* 0x00000004046e7825 */ /* 0x004fc600078e0206 */
[----:B------:R-:W2:Y:S04]  /*20800*/  LDL.LU.64 R6, [R1+0x680] ;  /* 0x0006800001067983 */ /* 0x000ea80000300a00 */
[----:B------:R-:W-:Y:S01]  /*20810*/  STL.64 [R1+0xc8], R136 ;  /* 0x0000c88801007387 */ /* 0x000fe20000100a00 */
[----:B------:R-:W-:-:S03]  /*20820*/  IMAD.WIDE R112, R4, 0x4, R18 ;  /* 0x0000000404707825 */ /* 0x000fc600078e0212 */
[----:B------:R-:W2:Y:S04]  /*20830*/  LDL.LU.64 R18, [R1+0x688] ;  /* 0x0006880001127983 */ /* 0x000ea80000300a00 */
[----:B------:R-:W-:Y:S01]  /*20840*/  STL.64 [R1+0xe0], R110 ;  /* 0x0000e06e01007387 */ /* 0x000fe20000100a00 */
[----:B------:R-:W-:-:S04]  /*20850*/  IMAD.WIDE R130, R4, 0x4, R208 ;  /* 0x0000000404827825 */ /* 0x000fc800078e02d0 */
[C---:B------:R-:W-:Y:S02]  /*20860*/  IMAD.WIDE R116, R4.reuse, 0x4, R14 ;  /* 0x0000000404747825 */ /* 0x040fe400078e020e */
[----:B------:R-:W2:Y:S02]  /*20870*/  LDL.LU.64 R14, [R1+0x698] ;  /* 0x00069800010e7983 */ /* 0x000ea40000300a00 */
[C---:B------:R-:W-:Y:S02]  /*20880*/  IMAD.WIDE R24, R4.reuse, 0x4, R10 ;  /* 0x0000000404187825 */ /* 0x040fe400078e020a */
[----:B------:R-:W2:Y:S04]  /*20890*/  LDL.LU.64 R10, [R1+0x6a0] ;  /* 0x0006a000010a7983 */ /* 0x000ea80000300a00 */
[----:B------:R-:W-:Y:S04]  /*208a0*/  STL.64 [R1+0xe8], R112 ;  /* 0x0000e87001007387 */ /* 0x000fe80000100a00 */
[----:B------:R-:W-:Y:S01]  /*208b0*/  STL.64 [R1+0xf0], R130 ;  /* 0x0000f08201007387 */ /* 0x000fe20000100a00 */
[----:B------:R-:W-:-:S04]  /*208c0*/  IMAD.WIDE R120, R4, 0x4, R16 ;  /* 0x0000000404787825 */ /* 0x000fc800078e0210 */
[C---:B------:R-:W-:Y:S02]  /*208d0*/  IMAD.WIDE R98, R4.reuse, 0x4, R12 ;  /* 0x0000000404627825 */ /* 0x040fe400078e020c */
[----:B------:R-:W2:Y:S02]  /*208e0*/  LDL.LU.64 R12, [R1+0x6a8] ;  /* 0x0006a800010c7983 */ /* 0x000ea40000300a00 */
[C---:B------:R-:W-:Y:S02]  /*208f0*/  IMAD.WIDE R16, R4.reuse, 0x4, R246 ;  /* 0x0000000404107825 */ /* 0x040fe400078e02f6 */
[----:B------:R-:W-:Y:S04]  /*20900*/  STL.64 [R1+0xf8], R116 ;  /* 0x0000f87401007387 */ /* 0x000fe80000100a00 */
[----:B------:R-:W-:Y:S04]  /*20910*/  STL.64 [R1+0x100], R24 ;  /* 0x0001001801007387 */ /* 0x000fe80000100a00 */
[----:B------:R1:W-:Y:S01]  /*20920*/  STL.64 [R1+0x118], R16 ;  /* 0x0001181001007387 */ /* 0x0003e20000100a00 */
[----:B---3--:R-:W-:-:S03]  /*20930*/  IMAD.WIDE R32, R4, 0x4, R250 ;  /* 0x0000000404207825 */ /* 0x008fc600078e02fa */
[----:B-1----:R-:W3:Y:S04]  /*20940*/  LDL.LU.64 R16, [R1+0x6b0] ;  /* 0x0006b00001107983 */ /* 0x002ee80000300a00 */
[----:B------:R-:W3:Y:S01]  /*20950*/  LDL.LU.64 R250, [R1+0x6b8] ;  /* 0x0006b80001fa7983 */ /* 0x000ee20000300a00 */
[----:B------:R-:W-:-:S03]  /*20960*/  IMAD.WIDE R30, R4, 0x4, R248 ;  /* 0x00000004041e7825 */ /* 0x000fc600078e02f8 */
[----:B------:R-:W-:Y:S04]  /*20970*/  STL.64 [R1+0x108], R120 ;  /* 0x0001087801007387 */ /* 0x000fe80000100a00 */
[----:B------:R-:W3:Y:S04]  /*20980*/  LDL.LU.64 R246, [R1+0x6c0] ;  /* 0x0006c00001f67983 */ /* 0x000ee80000300a00 */
[----:B------:R-:W3:Y:S01]  /*20990*/  LDL.LU.64 R248, [R1+0x6c8] ;  /* 0x0006c80001f87983 */ /* 0x000ee20000300a00 */
[----:B----4-:R-:W-:-:S03]  /*209a0*/  IMAD.WIDE R114, R4, 0x4, R8 ;  /* 0x0000000404727825 */ /* 0x010fc600078e0208 */
[----:B------:R-:W-:Y:S01]  /*209b0*/  STL.64 [R1+0x110], R98 ;  /* 0x0001106201007387 */ /* 0x000fe20000100a00 */
[----:B------:R-:W-:-:S03]  /*209c0*/  IMAD.WIDE R26, R4, 0x4, R244 ;  /* 0x00000004041a7825 */ /* 0x000fc600078e02f4 */
[----:B------:R-:W-:Y:S04]  /*209d0*/  STL.64 [R1+0x120], R32 ;  /* 0x0001202001007387 */ /* 0x000fe80000100a00 */
[----:B------:R-:W4:Y:S04]  /*209e0*/  LDL.LU.64 R8, [R1+0x6d0] ;  /* 0x0006d00001087983 */ /* 0x000f280000300a00 */
[----:B------:R-:W4:Y:S01]  /*209f0*/  LDL.LU.64 R244, [R1+0x6d8] ;  /* 0x0006d80001f47983 */ /* 0x000f220000300a00 */
[----:B------:R-:W-:-:S03]  /*20a00*/  IMAD.WIDE R202, R4, 0x4, R242 ;  /* 0x0000000404ca7825 */ /* 0x000fc600078e02f2 */
[----:B------:R-:W-:Y:S01]  /*20a10*/  STL.64 [R1+0x128], R30 ;  /* 0x0001281e01007387 */ /* 0x000fe20000100a00 */
[----:B--2---:R-:W-:-:S03]  /*20a20*/  IMAD.WIDE R40, R4, 0x4, R6 ;  /* 0x0000000404287825 */ /* 0x004fc600078e0206 */
[----:B------:R-:W2:Y:S04]  /*20a30*/  LDL.LU.64 R6, [R1+0x6e0] ;  /* 0x0006e00001067983 */ /* 0x000ea80000300a00 */
[----:B------:R-:W-:Y:S04]  /*20a40*/  STL.64 [R1+0x130], R114 ;  /* 0x0001307201007387 */ /* 0x000fe80000100a00 */
[----:B------:R-:W2:Y:S01]  /*20a50*/  LDL.LU.64 R242, [R1+0x6e8] ;  /* 0x0006e80001f27983 */ /* 0x000ea20000300a00 */
[----:B------:R-:W-:-:S03]  /*20a60*/  IMAD.WIDE R22, R4, 0x4, R18 ;  /* 0x0000000404167825 */ /* 0x000fc600078e0212 */
[----:B------:R-:W-:Y:S04]  /*20a70*/  STL.64 [R1+0x138], R26 ;  /* 0x0001381a01007387 */ /* 0x000fe80000100a00 */
[----:B------:R-:W-:Y:S01]  /*20a80*/  STL.64 [R1+0x140], R40 ;  /* 0x0001402801007387 */ /* 0x000fe20000100a00 */
[----:B------:R-:W-:-:S05]  /*20a90*/  IMAD.WIDE R14, R4, 0x4, R14 ;  /* 0x00000004040e7825 */ /* 0x000fca00078e020e */
[----:B------:R1:W-:Y:S01]  /*20aa0*/  STL.64 [R1+0x158], R14 ;  /* 0x0001580e01007387 */ /* 0x0003e20000100a00 */
[----:B------:R-:W-:-:S03]  /*20ab0*/  IMAD.WIDE R48, R4, 0x4, R10 ;  /* 0x0000000404307825 */ /* 0x000fc600078e020a */
[----:B------:R-:W2:Y:S04]  /*20ac0*/  LDL.LU.64 R18, [R1+0x6f0] ;  /* 0x0006f00001127983 */ /* 0x000ea80000300a00 */
[----:B------:R-:W2:Y:S04]  /*20ad0*/  LDL.LU.64 R10, [R1+0x6f8] ;  /* 0x0006f800010a7983 */ /* 0x000ea80000300a00 */
[----:B------:R-:W-:Y:S04]  /*20ae0*/  STL.64 [R1+0x148], R22 ;  /* 0x0001481601007387 */ /* 0x000fe80000100a00 */
[----:B-1----:R-:W2:Y:S01]  /*20af0*/  LDL.LU.64 R14, [R1+0x700] ;  /* 0x00070000010e7983 */ /* 0x002ea20000300a00 */
[----:B------:R-:W-:-:S03]  /*20b00*/  IMAD.WIDE R46, R4, 0x4, R12 ;  /* 0x00000004042e7825 */ /* 0x000fc600078e020c */
[----:B------:R-:W2:Y:S04]  /*20b10*/  LDL.LU.64 R12, [R1+0x708] ;  /* 0x00070800010c7983 */ /* 0x000ea80000300a00 */
[----:B------:R-:W-:Y:S04]  /*20b20*/  STL.64 [R1+0x150], R202 ;  /* 0x000150ca01007387 */ /* 0x000fe80000100a00 */
[----:B------:R-:W-:Y:S01]  /*20b30*/  STL.64 [R1+0x160], R48 ;  /* 0x0001603001007387 */ /* 0x000fe20000100a00 */
[----:B---3--:R-:W-:-:S03]  /*20b40*/  IMAD.WIDE R28, R4, 0x4, R16 ;  /* 0x00000004041c7825 */ /* 0x008fc600078e0210 */
[----:B------:R-:W3:Y:S01]  /*20b50*/  LDL.LU.64 R16, [R1+0x710] ;  /* 0x0007100001107983 */ /* 0x000ee20000300a00 */
[----:B------:R-:W-:-:S03]  /*20b60*/  IMAD.WIDE R42, R4, 0x4, R250 ;  /* 0x00000004042a7825 */ /* 0x000fc600078e02fa */
[----:B------:R-:W3:Y:S04]  /*20b70*/  LDL.LU.64 R250, [R1+0x718] ;  /* 0x0007180001fa7983 */ /* 0x000ee80000300a00 */
[----:B------:R-:W-:Y:S01]  /*20b80*/  STL.64 [R1+0x168], R46 ;  /* 0x0001682e01007387 */ /* 0x000fe20000100a00 */
[----:B------:R-:W-:-:S04]  /*20b90*/  IMAD.WIDE R56, R4, 0x4, R246 ;  /* 0x0000000404387825 */ /* 0x000fc800078e02f6 */
[C---:B------:R-:W-:Y:S02]  /*20ba0*/  IMAD.WIDE R38, R4.reuse, 0x4, R248 ;  /* 0x0000000404267825 */ /* 0x040fe400078e02f8 */
[----:B------:R-:W3:Y:S04]  /*20bb0*/  LDL.LU.64 R248, [R1+0x720] ;  /* 0x0007200001f87983 */ /* 0x000ee80000300a00 */
[----:B------:R-:W-:Y:S01]  /*20bc0*/  STL.64 [R1+0x170], R28 ;  /* 0x0001701c01007387 */ /* 0x000fe20000100a00 */
[----:B----4-:R-:W-:-:S03]  /*20bd0*/  IMAD.WIDE R186, R4, 0x4, R8 ;  /* 0x0000000404ba7825 */ /* 0x010fc600078e0208 */
[----:B------:R-:W4:Y:S01]  /*20be0*/  LDL.LU.64 R8, [R1+0x728] ;  /* 0x0007280001087983 */ /* 0x000f220000300a00 */
[----:B------:R-:W-:-:S03]  /*20bf0*/  IMAD.WIDE R20, R4, 0x4, R244 ;  /* 0x0000000404147825 */ /* 0x000fc600078e02f4 */
[----:B------:R-:W-:Y:S04]  /*20c00*/  STL.64 [R1+0x178], R42 ;  /* 0x0001782a01007387 */ /* 0x000fe80000100a00 */
[----:B------:R-:W-:Y:S04]  /*20c10*/  STL.64 [R1+0x180], R56 ;  /* 0x0001803801007387 */ /* 0x000fe80000100a00 */
[----:B------:R-:W-:Y:S04]  /*20c20*/  STL.64 [R1+0x198], R20 ;  /* 0x0001981401007387 */ /* 0x000fe80000100a00 */
[----:B------:R-:W4:Y:S01]  /*20c30*/  LDL.LU.64 R246, [R1+0x730] ;  /* 0x0007300001f67983 */ /* 0x000f220000300a00 */
[----:B--2---:R-:W-:-:S03]  /*20c40*/  IMAD.WIDE R244, R4, 0x4, R6 ;  /* 0x0000000404f47825 */ /* 0x004fc600078e0206 */
[----:B------:R-:W2:Y:S04]  /*20c50*/  LDL.LU.64 R6, [R1+0x738] ;  /* 0x0007380001067983 */ /* 0x000ea80000300a00 */
[----:B------:R-:W-:Y:S01]  /*20c60*/  STL.64 [R1+0x188], R38 ;  /* 0x0001882601007387 */ /* 0x000fe20000100a00 */
[----:B------:R-:W-:-:S03]  /*20c70*/  IMAD.WIDE R242, R4, 0x4, R242 ;  /* 0x0000000404f27825 */ /* 0x000fc600078e02f2 */
[----:B------:R-:W2:Y:S04]  /*20c80*/  LDL.LU.64 R212, [R1+0x740] ;  /* 0x0007400001d47983 */ /* 0x000ea80000300a00 */
[----:B------:R-:W2:Y:S04]  /*20c90*/  LDL.LU.64 R210, [R1+0x748] ;  /* 0x0007480001d27983 */ /* 0x000ea80000300a00 */
[----:B------:R-:W-:Y:S04]  /*20ca0*/  STL.64 [R1+0x190], R186 ;  /* 0x000190ba01007387 */ /* 0x000fe80000100a00 */
[----:B------:R-:W-:Y:S04]  /*20cb0*/  STL.64 [R1+0x1a0], R244 ;  /* 0x0001a0f401007387 */ /* 0x000fe80000100a00 */
[----:B------:R-:W2:Y:S04]  /*20cc0*/  LDL.LU.64 R208, [R1+0x750] ;  /* 0x0007500001d07983 */ /* 0x000ea80000300a00 */
[----:B------:R-:W-:Y:S01]  /*20cd0*/  STL.64 [R1+0x1a8], R242 ;  /* 0x0001a8f201007387 */ /* 0x000fe20000100a00 */
[----:B------:R-:W-:-:S03]  /*20ce0*/  IMAD.WIDE R44, R4, 0x4, R18 ;  /* 0x00000004042c7825 */ /* 0x000fc600078e0212 */
[----:B------:R-:W2:Y:S01]  /*20cf0*/  LDL.LU.64 R18, [R1+0x758] ;  /* 0x0007580001127983 */ /* 0x000ea20000300a00 */
[----:B------:R-:W-:-:S04]  /*20d00*/  IMAD.WIDE R10, R4, 0x4, R10 ;  /* 0x00000004040a7825 */ /* 0x000fc800078e020a */
[C---:B------:R-:W-:Y:S02]  /*20d10*/  IMAD.WIDE R72, R4.reuse, 0x4, R14 ;  /* 0x0000000404487825 */ /* 0x040fe400078e020e */
[----:B------:R-:W2:Y:S02]  /*20d20*/  LDL.LU.64 R14, [R1+0x760] ;  /* 0x00076000010e7983 */ /* 0x000ea40000300a00 */
[C---:B------:R-:W-:Y:S02]  /*20d30*/  IMAD.WIDE R54, R4.reuse, 0x4, R12 ;  /* 0x0000000404367825 */ /* 0x040fe400078e020c */
[----:B------:R-:W2:Y:S04]  /*20d40*/  LDL.LU.64 R12, [R1+0x768] ;  /* 0x00076800010c7983 */ /* 0x000ea80000300a00 */
[----:B------:R-:W-:Y:S04]  /*20d50*/  STL.64 [R1+0x1b0], R44 ;  /* 0x0001b02c01007387 */ /* 0x000fe80000100a00 */
[----:B------:R-:W-:Y:S01]  /*20d60*/  STL.64 [R1+0x1b8], R10 ;  /* 0x0001b80a01007387 */ /* 0x000fe20000100a00 */
[----:B---3--:R-:W-:-:S04]  /*20d70*/  IMAD.WIDE R170, R4, 0x4, R16 ;  /* 0x0000000404aa7825 */ /* 0x008fc800078e0210 */
[C---:B------:R-:W-:Y:S02]  /*20d80*/  IMAD.WIDE R16, R4.reuse, 0x4, R250 ;  /* 0x0000000404107825 */ /* 0x040fe400078e02fa */
[----:B------:R-:W3:Y:S04]  /*20d90*/  LDL.LU.64 R250, [R1+0x770] ;  /* 0x0007700001fa7983 */ /* 0x000ee80000300a00 */
[----:B------:R-:W-:Y:S04]  /*20da0*/  STL.64 [R1+0x1c0], R72 ;  /* 0x0001c04801007387 */ /* 0x000fe80000100a00 */
[----:B------:R1:W-:Y:S01]  /*20db0*/  STL.64 [R1+0x1d8], R16 ;  /* 0x0001d81001007387 */ /* 0x0003e20000100a00 */
[----:B------:R-:W-:-:S03]  /*20dc0*/  IMAD.WIDE R64, R4, 0x4, R248 ;  /* 0x0000000404407825 */ /* 0x000fc600078e02f8 */
[----:B------:R-:W3:Y:S04]  /*20dd0*/  LDL.LU.64 R248, [R1+0x778] ;  /* 0x0007780001f87983 */ /* 0x000ee80000300a00 */
[----:B------:R-:W-:Y:S04]  /*20de0*/  STL.64 [R1+0x1c8], R54 ;  /* 0x0001c83601007387 */ /* 0x000fe80000100a00 */
[----:B-1----:R-:W3:Y:S01]  /*20df0*/  LDL.LU.64 R16, [R1+0x780] ;  /* 0x0007800001107983 */ /* 0x002ee20000300a00 */
[----:B----4-:R-:W-:-:S03]  /*20e00*/  IMAD.WIDE R62, R4, 0x4, R8 ;  /* 0x00000004043e7825 */ /* 0x010fc600078e0208 */
[----:B------:R-:W4:Y:S04]  /*20e10*/  LDL.LU.64 R8, [R1+0x790] ;  /* 0x0007900001087983 */ /* 0x000f280000300a00 */
[----:B------:R-:W-:Y:S04]  /*20e20*/  STL.64 [R1+0x1d0], R170 ;  /* 0x0001d0aa01007387 */ /* 0x000fe80000100a00 */
[----:B------:R-:W-:Y:S01]  /*20e30*/  STL.64 [R1+0x1e0], R64 ;  /* 0x0001e04001007387 */ /* 0x000fe20000100a00 */
[----:B------:R-:W-:-:S03]  /*20e40*/  IMAD.WIDE R60, R4, 0x4, R246 ;  /* 0x00000004043c7825 */ /* 0x000fc600078e02f6 */
[----:B------:R-:W4:Y:S01]  /*20e50*/  LDL.LU.64 R246, [R1+0x798] ;  /* 0x0007980001f67983 */ /* 0x000f220000300a00 */
[----:B--2---:R-:W-:-:S03]  /*20e60*/  IMAD.WIDE R58, R4, 0x4, R6 ;  /* 0x00000004043a7825 */ /* 0x004fc600078e0206 */
[----:B------:R-:W2:Y:S04]  /*20e70*/  LDL.LU.64 R6, [R1+0x7a8] ;  /* 0x0007a80001067983 */ /* 0x000ea80000300a00 */
[----:B------:R-:W-:Y:S01]  /*20e80*/  STL.64 [R1+0x1e8], R62 ;  /* 0x0001e83e01007387 */ /* 0x000fe20000100a00 */
[----:B------:R-:W-:-:S03]  /*20e90*/  IMAD.WIDE R240, R4, 0x4, R212 ;  /* 0x0000000404f07825 */ /* 0x000fc600078e02d4 */
[----:B------:R-:W2:Y:S01]  /*20ea0*/  LDL.LU.64 R216, [R1+0x7b0] ;  /* 0x0007b00001d87983 */ /* 0x000ea20000300a00 */
[----:B------:R-:W-:-:S03]  /*20eb0*/  IMAD.WIDE R70, R4, 0x4, R210 ;  /* 0x0000000404467825 */ /* 0x000fc600078e02d2 */
[----:B------:R-:W2:Y:S04]  /*20ec0*/  LDL.LU.64 R212, [R1+0x7b8] ;  /* 0x0007b80001d47983 */ /* 0x000ea80000300a00 */
[----:B------:R-:W-:Y:S04]  /*20ed0*/  STL.64 [R1+0x1f0], R60 ;  /* 0x0001f03c01007387 */ /* 0x000fe80000100a00 */
[----:B------:R-:W2:Y:S01]  /*20ee0*/  LDL.LU.64 R210, [R1+0x7c8] ;  /* 0x0007c80001d27983 */ /* 0x000ea20000300a00 */
[----:B------:R-:W-:-:S03]  /*20ef0*/  IMAD.WIDE R154, R4, 0x4, R208 ;  /* 0x00000004049a7825 */ /* 0x000fc600078e02d0 */
[----:B------:R-:W-:Y:S04]  /*20f00*/  STL.64 [R1+0x1f8], R58 ;  /* 0x0001f83a01007387 */ /* 0x000fe80000100a00 */
[----:B------:R-:W-:Y:S01]  /*20f10*/  STL.64 [R1+0x200], R240 ;  /* 0x000200f001007387 */ /* 0x000fe20000100a00 */
[----:B------:R-:W-:-:S05]  /*20f20*/  IMAD.WIDE R18, R4, 0x4, R18 ;  /* 0x0000000404127825 */ /* 0x000fca00078e0212 */
[----:B------:R1:W-:Y:S04]  /*20f30*/  STL.64 [R1+0x218], R18 ;  /* 0x0002181201007387 */ /* 0x0003e80000100a00 */
[----:B------:R-:W-:Y:S01]  /*20f40*/  STL.64 [R1+0x208], R70 ;  /* 0x0002084601007387 */ /* 0x000fe20000100a00 */
[----:B------:R-:W-:-:S03]  /*20f50*/  IMAD.WIDE R80, R4, 0x4, R14 ;  /* 0x0000000404507825 */ /* 0x000fc600078e020e */
[----:B------:R-:W2:Y:S04]  /*20f60*/  LDL.LU.64 R208, [R1+0x7d0] ;  /* 0x0007d00001d07983 */ /* 0x000ea80000300a00 */
[----:B------:R-:W-:Y:S01]  /*20f70*/  STL.64 [R1+0x210], R154 ;  /* 0x0002109a01007387 */ /* 0x000fe20000100a00 */
[----:B------:R-:W-:-:S03]  /*20f80*/  IMAD.WIDE R78, R4, 0x4, R12 ;  /* 0x00000004044e7825 */ /* 0x000fc600078e020c */
[----:B------:R-:W-:Y:S04]  /*20f90*/  STL.64 [R1+0x220], R80 ;  /* 0x0002205001007387 */ /* 0x000fe80000100a00 */
[----:B------:R-:W2:Y:S04]  /*20fa0*/  LDL.LU.64 R14, [R1+0x7e0] ;  /* 0x0007e000010e7983 */ /* 0x000ea80000300a00 */
[----:B------:R-:W2:Y:S01]  /*20fb0*/  LDL.LU.64 R12, [R1+0x7e8] ;  /* 0x0007e800010c7983 */ /* 0x000ea20000300a00 */
[----:B---3--:R-:W-:-:S03]  /*20fc0*/  IMAD.WIDE R76, R4, 0x4, R250 ;  /* 0x00000004044c7825 */ /* 0x008fc600078e02fa */
[----:B------:R-:W3:Y:S01]  /*20fd0*/  LDL.LU.64 R250, [R1+0x7f0] ;  /* 0x0007f00001fa7983 */ /* 0x000ee20000300a00 */
[----:B------:R-:W-:-:S03]  /*20fe0*/  IMAD.WIDE R74, R4, 0x4, R248 ;  /* 0x00000004044a7825 */ /* 0x000fc600078e02f8 */
[----:B------:R-:W3:Y:S04]  /*20ff0*/  LDL.LU.64 R248, [R1+0x800] ;  /* 0x0008000001f87983 */ /* 0x000ee80000300a00 */
[----:B------:R-:W-:Y:S01]  /*21000*/  STL.64 [R1+0x228], R78 ;  /* 0x0002284e01007387 */ /* 0x000fe20000100a00 */
[----:B------:R-:W-:-:S03]  /*21010*/  IMAD.WIDE R224, R4, 0x4, R16 ;  /* 0x0000000404e07825 */ /* 0x000fc600078e0210 */
[----:B------:R-:W3:Y:S01]  /*21020*/  LDL.LU.64 R16, [R1+0x808] ;  /* 0x0008080001107983 */ /* 0x000ee20000300a00 */
[----:B----4-:R-:W-:-:S03]  /*21030*/  IMAD.WIDE R8, R4, 0x4, R8 ;  /* 0x0000000404087825 */ /* 0x010fc600078e0208 */
[----:B------:R-:W-:Y:S04]  /*21040*/  STL.64 [R1+0x230], R76 ;  /* 0x0002304c01007387 */ /* 0x000fe80000100a00 */
[----:B-1----:R-:W4:Y:S04]  /*21050*/  LDL.LU.64 R18, [R1+0x818] ;  /* 0x0008180001127983 */ /* 0x002f280000300a00 */
[----:B------:R-:W-:Y:S01]  /*21060*/  STL.64 [R1+0x238], R74 ;  /* 0x0002384a01007387 */ /* 0x000fe20000100a00 */
[----:B------:R-:W-:-:S04]  /*21070*/  IMAD.WIDE R138, R4, 0x4, R246 ;  /* 0x00000004048a7825 */ /* 0x000fc800078e02f6 */
[C---:B--2---:R-:W-:Y:S02]  /*21080*/  IMAD.WIDE R246, R4.reuse, 0x4, R6 ;  /* 0x0000000404f67825 */ /* 0x044fe400078e0206 */
[----:B------:R-:W2:Y:S04]  /*21090*/  LDL.LU.64 R6, [R1+0x820] ;  /* 0x0008200001067983 */ /* 0x000ea80000300a00 */
[----:B------:R-:W-:Y:S01]  /*210a0*/  STL.64 [R1+0x240], R224 ;  /* 0x000240e001007387 */ /* 0x000fe20000100a00 */
[----:B------:R-:W-:-:S03]  /*210b0*/  IMAD.WIDE R232, R4, 0x4, R216 ;  /* 0x0000000404e87825 */ /* 0x000fc600078e02d8 */
[----:B------:R-:W-:Y:S01]  /*210c0*/  STL.64 [R1+0x248], R8 ;  /* 0x0002480801007387 */ /* 0x000fe20000100a00 */
[----:B------:R-:W-:-:S03]  /*210d0*/  IMAD.WIDE R234, R4, 0x4, R212 ;  /* 0x0000000404ea7825 */ /* 0x000fc600078e02d4 */
[----:B------:R-:W-:Y:S04]  /*210e0*/  STL.64 [R1+0x250], R138 ;  /* 0x0002508a01007387 */ /* 0x000fe80000100a00 */
[----:B------:R-:W-:Y:S01]  /*210f0*/  STL.64 [R1+0x260], R232 ;  /* 0x000260e801007387 */ /* 0x000fe20000100a00 */
[----:B------:R-:W-:-:S03]  /*21100*/  IMAD.WIDE R236, R4, 0x4, R210 ;  /* 0x0000000404ec7825 */ /* 0x000fc600078e02d2 */
[----:B------:R-:W2:Y:S04]  /*21110*/  LDL.LU.64 R222, [R1+0x828] ;  /* 0x0008280001de7983 */ /* 0x000ea80000300a00 */
[----:B------:R-:W2:Y:S04]  /*21120*/  LDL.LU.64 R228, [R1+0x838] ;  /* 0x0008380001e47983 */ /* 0x000ea80000300a00 */
[----:B------:R-:W2:Y:S04]  /*21130*/  LDL.LU.64 R226, [R1+0x840] ;  /* 0x0008400001e27983 */ /* 0x000ea80000300a00 */
[----:B------:R-:W-:Y:S04]  /*21140*/  STL.64 [R1+0x258], R246 ;  /* 0x000258f601007387 */ /* 0x000fe80000100a00 */
[----:B------:R-:W-:Y:S04]  /*21150*/  STL.64 [R1+0x268], R234 ;  /* 0x000268ea01007387 */ /* 0x000fe80000100a00 */
[----:B------:R1:W-:Y:S01]  /*21160*/  STL.64 [R1+0x1380], R246 ;  /* 0x001380f601007387 */ /* 0x0003e20000100a00 */
[----:B------:R-:W-:-:S03]  /*21170*/  IMAD.WIDE R238, R4, 0x4, R208 ;  /* 0x0000000404ee7825 */ /* 0x000fc600078e02d0 */
[----:B------:R-:W2:Y:S04]  /*21180*/  LDL.LU.64 R212, [R1+0x850] ;  /* 0x0008500001d47983 */ /* 0x000ea80000300a00 */
[----:B------:R-:W-:Y:S01]  /*21190*/  STL.64 [R1+0x270], R236 ;  /* 0x000270ec01007387 */ /* 0x000fe20000100a00 */
[----:B------:R-:W-:-:S04]  /*211a0*/  IMAD.WIDE R208, R4, 0x4, R14 ;  /* 0x0000000404d07825 */ /* 0x000fc800078e020e */
[----:B------:R-:W-:-:S04]  /*211b0*/  IMAD.WIDE R86, R4, 0x4, R12 ;  /* 0x0000000404567825 */ /* 0x000fc800078e020c */
[C---:B---3--:R-:W-:Y:S02]  /*211c0*/  IMAD.WIDE R122, R4.reuse, 0x4, R250 ;  /* 0x00000004047a7825 */ /* 0x048fe400078e02fa */
[----:B------:R-:W3:Y:S04]  /*211d0*/  LDL.LU.64 R250, [R1+0x858] ;  /* 0x0008580001fa7983 */ /* 0x000ee80000300a00 */
[----:B------:R-:W-:Y:S04]  /*211e0*/  STL.64 [R1+0x278], R238 ;  /* 0x000278ee01007387 */ /* 0x000fe80000100a00 */
[----:B------:R-:W3:Y:S04]  /*211f0*/  LDL.LU.64 R12, [R1+0x860] ;  /* 0x00086000010c7983 */ /* 0x000ee80000300a00 */
[----:B------:R-:W3:Y:S04]  /*21200*/  LDL.LU.64 R14, [R1+0x870] ;  /* 0x00087000010e7983 */ /* 0x000ee80000300a00 */
[----:B------:R-:W-:Y:S01]  /*21210*/  STL.64 [R1+0x2b0], R208 ;  /* 0x0002b0d001007387 */ /* 0x000fe20000100a00 */
[----:B------:R-:W-:-:S03]  /*21220*/  IMAD.WIDE R216, R4, 0x4, R16 ;  /* 0x0000000404d87825 */ /* 0x000fc600078e0210 */
[----:B------:R-:W3:Y:S04]  /*21230*/  LDL.LU.64 R16, [R1+0x878] ;  /* 0x0008780001107983 */ /* 0x000ee80000300a00 */
[----:B------:R-:W-:Y:S01]  /*21240*/  STL.64 [R1+0x2c0], R86 ;  /* 0x0002c05601007387 */ /* 0x000fe20000100a00 */
[----:B------:R-:W-:-:S03]  /*21250*/  IMAD.WIDE R248, R4, 0x4, R248 ;  /* 0x0000000404f87825 */ /* 0x000fc600078e02f8 */
[----:B------:R-:W-:Y:S01]  /*21260*/  STL.64 [R1+0x2d0], R122 ;  /* 0x0002d07a01007387 */ /* 0x000fe20000100a00 */
[----:B----4-:R-:W-:-:S03]  /*21270*/  IMAD.WIDE R218, R4, 0x4, R18 ;  /* 0x0000000404da7825 */ /* 0x010fc600078e0212 */
[----:B------:R-:W-:Y:S04]  /*21280*/  STL.64 [R1+0x2e0], R216 ;  /* 0x0002e0d801007387 */ /* 0x000fe80000100a00 */
[----:B------:R-:W4:Y:S04]  /*21290*/  LDL.LU.64 R18, [R1+0x888] ;  /* 0x0008880001127983 */ /* 0x000f280000300a00 */
[----:B-1----:R-:W4:Y:S04]  /*212a0*/  LDL.LU.64 R246, [R1+0x890] ;  /* 0x0008900001f67983 */ /* 0x002f280000300a00 */
[----:B------:R-:W4:Y:S04]  /*212b0*/  LDL.LU.64 R210, [R1+0x8a0] ;  /* 0x0008a00001d27983 */ /* 0x000f280000300a00 */
[----:B------:R-:W4:Y:S01]  /*212c0*/  LDL.LU.64 R36, [R1+0x898] ;  /* 0x0008980001247983 */ /* 0x000f220000300a00 */
[----:B--2---:R-:W-:-:S03]  /*212d0*/  IMAD.WIDE R220, R4, 0x4, R6 ;  /* 0x0000000404dc7825 */ /* 0x004fc600078e0206 */
[----:B------:R-:W2:Y:S04]  /*212e0*/  LDL.LU.64 R6, [R1+0x8b0] ;  /* 0x0008b00001067983 */ /* 0x000ea80000300a00 */
[----:B------:R-:W-:Y:S04]  /*212f0*/  STL.64 [R1+0x2d8], R248 ;  /* 0x0002d8f801007387 */ /* 0x000fe80000100a00 */
[----:B------:R-:W-:Y:S04]  /*21300*/  STL.64 [R1+0x2e8], R218 ;  /* 0x0002e8da01007387 */ /* 0x000fe80000100a00 */
[----:B------:R1:W-:Y:S01]  /*21310*/  STL.64 [R1+0x1388], R248 ;  /* 0x001388f801007387 */ /* 0x0003e20000100a00 */
[----:B------:R-:W-:-:S03]  /*21320*/  IMAD.WIDE R222, R4, 0x4, R222 ;  /* 0x0000000404de7825 */ /* 0x000fc600078e02de */
[----:B------:R-:W-:Y:S04]  /*21330*/  STL.64 [R1+0x2f0], R220 ;  /* 0x0002f0dc01007387 */ /* 0x000fe80000100a00 */
[----:B------:R-:W2:Y:S01]  /*21340*/  LDL.64 R52, [R1+0x960] ;  /* 0x0009600001347983 */ /* 0x000ea20000100a00 */
[----:B-1----:R-:W-:-:S03]  /*21350*/  IMAD.WIDE R248, R4, 0x4, R228 ;  /* 0x0000000404f87825 */ /* 0x002fc600078e02e4 */
[----:B------:R-:W2:Y:S01]  /*21360*/  LDL.64 R68, [R1+0x920] ;  /* 0x0009200001447983 */ /* 0x000ea20000100a00 */
[----:B------:R-:W-:-:S03]  /*21370*/  IMAD.WIDE R226, R4, 0x4, R226 ;  /* 0x0000000404e27825 */ /* 0x000fc600078e02e2 */
[----:B------:R-:W2:Y:S04]  /*21380*/  LDL.64 R84, [R1+0x8e0] ;  /* 0x0008e00001547983 */ /* 0x000ea80000100a00 */
[----:B------:R-:W2:Y:S01]  /*21390*/  LDL.64 R228, [R1+0x868] ;  /* 0x0008680001e47983 */ /* 0x000ea20000100a00 */
[----:B------:R-:W-:-:S03]  /*213a0*/  IMAD.WIDE R20, R4, 0x4, R212 ;  /* 0x0000000404147825 */ /* 0x000fc600078e02d4 */
[----:B------:R-:W2:Y:S04]  /*213b0*/  LDL.64 R212, [R1+0x788] ;  /* 0x0007880001d47983 */ /* 0x000ea80000100a00 */
[----:B------:R-:W-:Y:S04]  /*213c0*/  STL.64 [R1+0x2f8], R222 ;  /* 0x0002f8de01007387 */ /* 0x000fe80000100a00 */
[----:B------:R-:W-:Y:S04]  /*213d0*/  STL.64 [R1+0x300], R248 ;  /* 0x000300f801007387 */ /* 0x000fe80000100a00 */
[----:B------:R-:W-:Y:S04]  /*213e0*/  STL.64 [R1+0x308], R226 ;  /* 0x000308e201007387 */ /* 0x000fe80000100a00 */
[----:B------:R-:W-:Y:S01]  /*213f0*/  STL.64 [R1+0x310], R20 ;  /* 0x0003101401007387 */ /* 0x000fe20000100a00 */
[----:B---3--:R-:W-:-:S04]  /*21400*/  IMAD.WIDE R250, R4, 0x4, R250 ;  /* 0x0000000404fa7825 */ /* 0x008fc800078e02fa */
[----:B------:R-:W-:-:S04]  /*21410*/  IMAD.WIDE R12, R4, 0x4, R12 ;  /* 0x00000004040c7825 */ /* 0x000fc800078e020c */
[C---:B------:R-:W-:Y:S01]  /*21420*/  IMAD.WIDE R14, R4.reuse, 0x4, R14 ;  /* 0x00000004040e7825 */ /* 0x040fe200078e020e */
[----:B------:R-:W-:Y:S04]  /*21430*/  STL.64 [R1+0x330], R12 ;  /* 0x0003300c01007387 */ /* 0x000fe80000100a00 */
[----:B------:R-:W-:Y:S04]  /*21440*/  STL.64 [R1+0x320], R250 ;  /* 0x000320fa01007387 */ /* 0x000fe80000100a00 */
[----:B------:R-:W-:Y:S04]  /*21450*/  STL.64 [R1+0x338], R14 ;  /* 0x0003380e01007387 */ /* 0x000fe80000100a00 */
[----:B------:R1:W-:Y:S04]  /*21460*/  STL.64 [R1+0x1390], R250 ;  /* 0x001390fa01007387 */ /* 0x0003e80000100a00 */
[----:B-1----:R-:W3:Y:S01]  /*21470*/  LDL.64 R250, [R1+0x9a0] ;  /* 0x0009a00001fa7983 */ /* 0x002ee20000100a00 */
[----:B------:R-:W-:-:S04]  /*21480*/  IMAD.WIDE R214, R4, 0x4, R214 ;  /* 0x0000000404d67825 */ /* 0x000fc800078e02d6 */
[----:B------:R-:W-:-:S04]  /*21490*/  IMAD.WIDE R230, R4, 0x4, R230 ;  /* 0x0000000404e67825 */ /* 0x000fc800078e02e6 */
[----:B------:R-:W-:-:S04]  /*214a0*/  IMAD.WIDE R16, R4, 0x4, R16 ;  /* 0x0000000404107825 */ /* 0x000fc800078e0210 */
[C---:B----4-:R-:W-:Y:S01]  /*214b0*/  IMAD.WIDE R18, R4.reuse, 0x4, R18 ;  /* 0x0000000404127825 */ /* 0x050fe200078e0212 */
[----:B------:R1:W-:Y:S03]  /*214c0*/  STL.64 [R1+0x340], R16 ;  /* 0x0003401001007387 */ /* 0x0003e60000100a00 */
[----:B------:R-:W-:-:S04]  /*214d0*/  IMAD.WIDE R50, R4, 0x4, R50 ;  /* 0x0000000404327825 */ /* 0x000fc800078e0232 */
[C---:B------:R-:W-:Y:S01]  /*214e0*/  IMAD.WIDE R246, R4.reuse, 0x4, R246 ;  /* 0x0000000404f67825 */ /* 0x040fe200078e02f6 */
[----:B------:R4:W-:Y:S03]  /*214f0*/  STL.64 [R1+0x348], R18 ;  /* 0x0003481201007387 */ /* 0x0009e60000100a00 */
[C---:B------:R-:W-:Y:S01]  /*21500*/  IMAD.WIDE R34, R4.reuse, 0x4, R34 ;  /* 0x0000000404227825 */ /* 0x040fe200078e0222 */
[----:B------:R-:W-:Y:S03]  /*21510*/  STL.64 [R1+0x350], R246 ;  /* 0x000350f601007387 */ /* 0x000fe60000100a00 */
[C---:B------:R-:W-:Y:S01]  /*21520*/  IMAD.WIDE R210, R4.reuse, 0x4, R210 ;  /* 0x0000000404d27825 */ /* 0x040fe200078e02d2 */
[----:B------:R4:W-:Y:S03]  /*21530*/  STL.64 [R1+0x1398], R4 ;  /* 0x0013980401007387 */ /* 0x0009e60000100a00 */
[C---:B------:R-:W-:Y:S01]  /*21540*/  IMAD.WIDE R36, R4.reuse, 0x4, R36 ;  /* 0x0000000404247825 */ /* 0x040fe200078e0224 */
[----:B------:R4:W-:Y:S03]  /*21550*/  STL.64 [R1+0x358], R210 ;  /* 0x000358d201007387 */ /* 0x0009e60000100a00 */
[C---:B------:R-:W-:Y:S01]  /*21560*/  IMAD.WIDE R100, R4.reuse, 0x4, R100 ;  /* 0x0000000404647825 */ /* 0x040fe200078e0264 */
[----:B------:R-:W-:Y:S03]  /*21570*/  STL.64 [R1+0x390], R36 ;  /* 0x0003902401007387 */ /* 0x000fe60000100a00 */
[----:B--2---:R-:W-:-:S05]  /*21580*/  IMAD.WIDE R6, R4, 0x4, R6 ;  /* 0x0000000404067825 */ /* 0x004fca00078e0206 */
[----:B------:R-:W-:Y:S04]  /*21590*/  STL.64 [R1+0x3a0], R6 ;  /* 0x0003a00601007387 */ /* 0x000fe80000100a00 */
[----:B------:R-:W-:Y:S04]  /*215a0*/  STL.64 [R1+0x13a0], R6 ;  /* 0x0013a00601007387 */ /* 0x000fe80000100a00 */
        /* <DEDUP_REMOVED lines=17> */
[----:B------:R-:W3:Y:S04]  /*216c0*/  LDL.64 R68, [R1+0x958] ;  /* 0x0009580001447983 */ /* 0x000ee80000100a00 */
[----:B------:R-:W4:Y:S04]  /*216d0*/  LDL.64 R84, [R1+0x918] ;  /* 0x0009180001547983 */ /* 0x000f280000100a00 */
[----:B------:R-:W4:Y:S04]  /*216e0*/  LDL.64 R228, [R1+0x8d8] ;  /* 0x0008d80001e47983 */ /* 0x000f280000100a00 */
[----:B------:R-:W4:Y:S04]  /*216f0*/  LDL.64 R212, [R1+0x848] ;  /* 0x0008480001d47983 */ /* 0x000f280000100a00 */
[----:B------:R-:W-:Y:S04]  /*21700*/  LDGSTS.E [R2+0x24000], desc[UR52][R172.64], P5 ;  /* 0x24000000ac027fae */ /* 0x000fe8000a921874 */
[----:B------:R-:W-:Y:S04]  /*21710*/  STL.64 [R1+0x13a8], R214 ;  /* 0x0013a8d601007387 */ /* 0x000fe80000100a00 */
[----:B------:R-:W-:Y:S04]  /*21720*/  LDGSTS.E [R2+0x24400], desc[UR52][R188.64], P5 ;  /* 0x24400000bc027fae */ /* 0x000fe8000a921874 */
[----:B------:R-:W-:Y:S04]  /*21730*/  STL.64 [R1+0x13b0], R230 ;  /* 0x0013b0e601007387 */ /* 0x000fe80000100a00 */
[----:B------:R-:W-:Y:S04]  /*21740*/  LDGSTS.E [R2+0x24800], desc[UR52][R204.64], P5 ;  /* 0x24800000cc027fae */ /* 0x000fe8000a921874 */
[----:B------:R-:W-:Y:S04]  /*21750*/  STL.64 [R1+0x13b8], R82 ;  /* 0x0013b85201007387 */ /* 0x000fe80000100a00 */
[----:B------:R-:W-:Y:S04]  /*21760*/  LDGSTS.E [R2+0x24c00], desc[UR52][R100.64], P5 ;  /* 0x24c0000064027fae */ /* 0x000fe8000a921874 */
[----:B------:R1:W-:Y:S04]  /*21770*/  STL.64 [R1+0x13c0], R66 ;  /* 0x0013c04201007387 */ /* 0x0003e80000100a00 */
        /* <DEDUP_REMOVED lines=15> */
[----:B------:R-:W2:Y:S04]  /*21870*/  LDL.LU.64 R244, [R1+0x1638] ;  /* 0x0016380001f47983 */ /* 0x000ea80000300a00 */
[----:B------:R-:W4:Y:S04]  /*21880*/  LDL.LU.64 R64, [R1+0x1630] ;  /* 0x0016300001407983 */ /* 0x000f280000300a00 */
[----:B------:R-:W4:Y:S04]  /*21890*/  LDL.LU.64 R80, [R1+0x1628] ;  /* 0x0016280001507983 */ /* 0x000f280000300a00 */
[----:B------:R-:W-:Y:S04]  /*218a0*/  LDGSTS.E [R2+0x27400], desc[UR52][R232.64], P5 ;  /* 0x27400000e8027fae */ /* 0x000fe8000a921874 */
[----:B------:R-:W-:Y:S04]  /*218b0*/  LDGSTS.E [R2+0x27800], desc[UR52][R216.64], P5 ;  /* 0x27800000d8027fae */ /* 0x000fe8000a921874 */
[----:B------:R-:W-:Y:S04]  /*218c0*/  LDGSTS.E [R2+0x27c00], desc[UR52][R12.64], P5 ;  /* 0x27c000000c027fae */ /* 0x000fe8000a921874 */
[----:B------:R-:W4:Y:S04]  /*218d0*/  LDL.LU.64 R232, [R1+0x1620] ;  /* 0x0016200001e87983 */ /* 0x000f280000300a00 */
[----:B------:R-:W4:Y:S04]  /*218e0*/  LDL.LU.64 R216, [R1+0x1618] ;  /* 0x0016180001d87983 */ /* 0x000f280000300a00 */
[----:B------:R-:W4:Y:S01]  /*218f0*/  LDL.LU.64 R12, [R1+0x1610] ;  /* 0x00161000010c7983 */ /* 0x000f220000300a00 */
[----:B------:R-:W-:-:S03]  /*21900*/  IMAD.WIDE R102, R4, 0x4, R102 ;  /* 0x0000000404667825 */ /* 0x000fc600078e0266 */
[----:B--2---:R-:W-:Y:S04]  /*21910*/  LDGSTS.E [R244+0x20080], desc[UR52][R52.64], P5 ;  /* 0x2008000034f47fae */ /* 0x004fe8000a921874 */
[----:B---3--:R-:W-:Y:S04]  /*21920*/  LDGSTS.E [R244+0x20480], desc[UR52][R68.64], P5 ;  /* 0x2048000044f47fae */ /* 0x008fe8000a921874 */
[----:B----4-:R-:W-:Y:S04]  /*21930*/  LDGSTS.E [R244+0x20880], desc[UR52][R84.64], P5 ;  /* 0x2088000054f47fae */ /* 0x010fe8000a921874 */
[----:B------:R-:W-:Y:S04]  /*21940*/  LDGSTS.E [R244+0x20c80], desc[UR52][R228.64], P5 ;  /* 0x20c80000e4f47fae */ /* 0x000fe8000a921874 */
[----:B------:R-:W-:Y:S04]  /*21950*/  LDGSTS.E [R244+0x21080], desc[UR52][R212.64], P5 ;  /* 0x21080000d4f47fae */ /* 0x000fe8000a921874 */
[----:B------:R-:W2:Y:S04]  /*21960*/  LDL.64 R52, [R1+0x990] ;  /* 0x0009900001347983 */ /* 0x000ea80000100a00 */
[----:B------:R-:W3:Y:S04]  /*21970*/  LDL.64 R68, [R1+0x950] ;  /* 0x0009500001447983 */ /* 0x000ee80000100a00 */
        /* <DEDUP_REMOVED lines=42> */
[----:B------:R-:W-:-:S04]  /*21c20*/  IMAD.WIDE R88, R4, 0x4, R88 ;  /* 0x0000000404587825 */ /* 0x000fc800078e0258 */
[C---:B------:R-:W-:Y:S01]  /*21c30*/  IMAD.WIDE R104, R4.reuse, 0x4, R104 ;  /* 0x0000000404687825 */ /* 0x040fe200078e0268 */
        /* <DEDUP_REMOVED lines=48> */
[----:B-1----:R-:W4:Y:S01]  /*21f40*/  LDL.LU.64 R16, [R1+0x1550] ;  /* 0x0015500001107983 */ /* 0x002f220000300a00 */
[----:B------:R-:W-:-:S04]  /*21f50*/  IMAD.WIDE R90, R4, 0x4, R90 ;  /* 0x00000004045a7825 */ /* 0x000fc800078e025a */
[C---:B------:R-:W-:Y:S01]  /*21f60*/  IMAD.WIDE R106, R4.reuse, 0x4, R106 ;  /* 0x00000004046a7825 */ /* 0x040fe200078e026a */
[----:B--2---:R-:W-:Y:S04]  /*21f70*/  LDGSTS.E [R242+0x20180], desc[UR52][R52.64], P5 ;  /* 0x2018000034f27fae */ /* 0x004fe8000a921874 */
[----:B---3--:R-:W-:Y:S04]  /*21f80*/  LDGSTS.E [R242+0x20580], desc[UR52][R68.64], P5 ;  /* 0x2058000044f27fae */ /* 0x008fe8000a921874 */
[----:B----4-:R-:W-:Y:S04]  /*21f90*/  LDGSTS.E [R242+0x20980], desc[UR52][R84.64], P5 ;  /* 0x2098000054f27fae */ /* 0x010fe8000a921874 */
[----:B------:R-:W2:Y:S04]  /*21fa0*/  LDL.64 R52, [R1+0x980] ;  /* 0x0009800001347983 */ /* 0x000ea80000100a00 */
[----:B------:R-:W3:Y:S04]  /*21fb0*/  LDL.64 R68, [R1+0x940] ;  /* 0x0009400001447983 */ /* 0x000ee80000100a00 */
[----:B------:R-:W4:Y:S04]  /*21fc0*/  LDL.64 R84, [R1+0x900] ;  /* 0x0009000001547983 */ /* 0x000f280000100a00 */
[----:B------:R-:W-:Y:S04]  /*21fd0*/  LDGSTS.E [R242+0x20d80], desc[UR52][R228.64], P5 ;  /* 0x20d80000e4f27fae */ /* 0x000fe8000a921874 */
[----:B------:R-:W-:Y:S04]  /*21fe0*/  LDGSTS.E [R242+0x21180], desc[UR52][R212.64], P5 ;  /* 0x21180000d4f27fae */ /* 0x000fe8000a921874 */
        /* <DEDUP_REMOVED lines=29> */
[----:B------:R-:W4:Y:S04]  /*221c0*/  LDL.64 R250, [R1] ;  /* 0x0000000001fa7983 */ /* 0x000f280000100a00 */
        /* <DEDUP_REMOVED lines=59> */
[----:B------:R-:W4:Y:S01]  /*22580*/  LDL.LU.64 R208, [R1+0x14a0] ;  /* 0x0014a00001d07983 */ /* 0x000f220000300a00 */
[----:B------:R-:W-:-:S03]  /*22590*/  IMAD.WIDE R94, R4, 0x4, R94 ;  /* 0x00000004045e7825 */ /* 0x000fc600078e025e */
        /* <DEDUP_REMOVED lines=42> */
[----:B------:R-:W-:Y:S01]  /*22840*/  LDGSTS.E [R10+0x27280], desc[UR52][R8.64], P5 ;  /* 0x27280000080a7fae */ /* 0x000fe2000a921874 */
[----:B------:R-:W-:-:S03]  /*22850*/  IMAD.WIDE R200, R4, 0x4, R200 ;  /* 0x0000000404c87825 */ /* 0x000fc600078e02c8 */
[----:B------:R-:W-:Y:S01]  /*22860*/  LDGSTS.E [R10+0x27680], desc[UR52][R86.64], P5 ;  /* 0x27680000560a7fae */ /* 0x000fe2000a921874 */
[----:B------:R-:W-:-:S03]  /*22870*/  IMAD.WIDE R96, R4, 0x4, R96 ;  /* 0x0000000404607825 */ /* 0x000fc600078e0260 */
[----:B------:R-:W-:Y:S04]  /*22880*/  LDGSTS.E [R10+0x27a80], desc[UR52][R226.64], P5 ;  /* 0x27a80000e20a7fae */ /* 0x000fe8000a921874 */
[----:B------:R-:W2:Y:S04]  /*22890*/  LDL.LU.64 R8, [R1+0x1450] ;  /* 0x0014500001087983 */ /* 0x000ea80000300a00 */
[----:B------:R-:W4:Y:S04]  /*228a0*/  LDL.64 R4, [R1+0x10] ;  /* 0x0000100001047983 */ /* 0x000f280000100a00 */
[----:B------:R-:W4:Y:S04]  /*228b0*/  LDL.64 R250, [R1+0x50] ;  /* 0x0000500001fa7983 */ /* 0x000f280000100a00 */
[----:B------:R-:W4:Y:S04]  /*228c0*/  LDL.64 R248, [R1+0x90] ;  /* 0x0000900001f87983 */ /* 0x000f280000100a00 */
[----:B------:R-:W4:Y:S04]  /*228d0*/  LDL.64 R246, [R1+0xd0] ;  /* 0x0000d00001f67983 */ /* 0x000f280000100a00 */
[----:B------:R-:W4:Y:S04]  /*228e0*/  LDL.LU.64 R86, [R1+0x1448] ;  /* 0x0014480001567983 */ /* 0x000f280000300a00 */
[----:B------:R-:W4:Y:S04]  /*228f0*/  LDL.LU.64 R226, [R1+0x1440] ;  /* 0x0014400001e27983 */ /* 0x000f280000300a00 */
[----:B------:R-:W-:Y:S04]  /*22900*/  LDGSTS.E [R10+0x27e80], desc[UR52][R210.64], P5 ;  /* 0x27e80000d20a7fae */ /* 0x000fe8000a921874 */
[----:B------:R-:W4:Y:S04]  /*22910*/  LDL.LU.64 R210, [R1+0x1438] ;  /* 0x0014380001d27983 */ /* 0x000f280000300a00 */
[----:B--2---:R-:W-:Y:S04]  /*22920*/  LDGSTS.E [R9+0x20300], desc[UR52][R52.64], P5 ;  /* 0x2030000034097fae */ /* 0x004fe8000a921874 */
[----:B---3--:R-:W-:Y:S04]  /*22930*/  LDGSTS.E [R9+0x20700], desc[UR52][R68.64], P5 ;  /* 0x2070000044097fae */ /* 0x008fe8000a921874 */
[----:B----4-:R-:W-:Y:S04]  /*22940*/  LDGSTS.E [R9+0x20b00], desc[UR52][R84.64], P5 ;  /* 0x20b0000054097fae */ /* 0x010fe8000a921874 */
[----:B------:R-:W2:Y:S04]  /*22950*/  LDL.64 R52, [R1+0x968] ;  /* 0x0009680001347983 */ /* 0x000ea80000100a00 */
[----:B------:R-:W3:Y:S04]  /*22960*/  LDL.64 R68, [R1+0x928] ;  /* 0x0009280001447983 */ /* 0x000ee80000100a00 */
[----:B------:R-:W-:Y:S04]  /*22970*/  LDGSTS.E [R9+0x20f00], desc[UR52][R228.64], P5 ;  /* 0x20f00000e4097fae */ /* 0x000fe8000a921874 */
[----:B------:R-:W4:Y:S04]  /*22980*/  LDL.64 R84, [R1+0x8e8] ;  /* 0x0008e80001547983 */ /* 0x000f280000100a00 */
        /* <DEDUP_REMOVED lines=48> */
[----:B--2---:R-:W-:Y:S04]  /*22c90*/  LDGSTS.E [R8+0x20380], desc[UR52][R52.64], P5 ;  /* 0x2038000034087fae */ /* 0x004fe8000a921874 */
[----:B---3--:R-:W-:Y:S04]  /*22ca0*/  LDGSTS.E [R8+0x20780], desc[UR52][R68.64], P5 ;  /* 0x2078000044087fae */ /* 0x008fe8000a921874 */
[----:B------:R-:W2:Y:S04]  /*22cb0*/  LDL.LU.64 R52, [R1+0x13e8] ;  /* 0x0013e80001347983 */ /* 0x000ea80000300a00 */
[----:B------:R-:W3:Y:S04]  /*22cc0*/  LDL.LU.64 R68, [R1+0x13e0] ;  /* 0x0013e00001447983 */ /* 0x000ee80000300a00 */
[----:B----4-:R-:W-:Y:S04]  /*22cd0*/  LDGSTS.E [R8+0x20b80], desc[UR52][R84.64], P5 ;  /* 0x20b8000054087fae */ /* 0x010fe8000a921874 */
[----:B------:R-:W-:Y:S04]  /*22ce0*/  LDGSTS.E [R8+0x20f80], desc[UR52][R228.64], P5 ;  /* 0x20f80000e4087fae */ /* 0x000fe8000a921874 */
[----:B------:R-:W-:Y:S04]  /*22cf0*/  LDGSTS.E [R8+0x21380], desc[UR52][R212.64], P5 ;  /* 0x21380000d4087fae */ /* 0x000fe8000a921874 */
[----:B------:R-:W4:Y:S04]  /*22d00*/  LDL.LU.64 R84, [R1+0x13d8] ;  /* 0x0013d80001547983 */ /* 0x000f280000300a00 */
[----:B------:R-:W2:Y:S04]  /*22d10*/  LDL.LU.64 R228, [R1+0x13d0] ;  /* 0x0013d00001e47983 */ /* 0x000ea80000300a00 */
[----:B------:R-:W3:Y:S04]  /*22d20*/  LDL.LU.64 R212, [R1+0x13c8] ;  /* 0x0013c80001d47983 */ /* 0x000ee80000300a00 */
[----:B---3--:R-:W-:Y:S04]  /*22d30*/  LDGSTS.E [R8+0x21780], desc[UR52][R212.64], P5 ;  /* 0x21780000d4087fae */ /* 0x008fe8000a921874 */
[----:B--2---:R-:W-:Y:S04]  /*22d40*/  LDGSTS.E [R8+0x21b80], desc[UR52][R228.64], P5 ;  /* 0x21b80000e4087fae */ /* 0x004fe8000a921874 */
        /* <DEDUP_REMOVED lines=15> */
[----:B------:R-:W2:Y:S04]  /*22e40*/  LDL.LU.64 R66, [R1+0x13c0] ;  /* 0x0013c00001427983 */ /* 0x000ea80000300a00 */
[----:B------:R-:W3:Y:S04]  /*22e50*/  LDL.LU.64 R82, [R1+0x13b8] ;  /* 0x0013b80001527983 */ /* 0x000ee80000300a00 */
[----:B------:R-:W4:Y:S04]  /*22e60*/  LDL.LU.64 R230, [R1+0x13b0] ;  /* 0x0013b00001e67983 */ /* 0x000f280000300a00 */
[----:B------:R-:W-:Y:S04]  /*22e70*/  LDGSTS.E [R8+0x25b80], desc[UR52][R214.64], P5 ;  /* 0x25b80000d6087fae */ /* 0x000fe8000a921874 */
[----:B------:R-:W-:Y:S04]  /*22e80*/  LDGSTS.E [R8+0x25f80], desc[UR52][R6.64], P5 ;  /* 0x25f8000006087fae */ /* 0x000fe8000a921874 */
[----:B------:R1:W-:Y:S04]  /*22e90*/  LDGSTS.E [R8+0x26380], desc[UR52][R4.64], P5 ;  /* 0x2638000004087fae */ /* 0x0003e8000a921874 */
[----:B------:R-:W2:Y:S04]  /*22ea0*/  LDL.LU.64 R214, [R1+0x13a8] ;  /* 0x0013a80001d67983 */ /* 0x000ea80000300a00 */
[----:B------:R-:W3:Y:S04]  /*22eb0*/  LDL.LU.64 R6, [R1+0x13a0] ;  /* 0x0013a00001067983 */ /* 0x000ee80000300a00 */
[----:B------:R-:W4:Y:S04]  /*22ec0*/  LDL.LU.64 R4, [R1+0x1398] ;  /* 0x0013980001047983 */ /* 0x000f280000300a00 */
[----:B------:R-:W-:Y:S04]  /*22ed0*/  LDGSTS.E [R8+0x26780], desc[UR52][R250.64], P5 ;  /* 0x26780000fa087fae */ /* 0x000fe8000a921874 */
[----:B------:R-:W-:Y:S04]  /*22ee0*/  LDGSTS.E [R8+0x26b80], desc[UR52][R248.64], P5 ;  /* 0x26b80000f8087fae */ /* 0x000fe8000a921874 */
[----:B------:R-:W-:Y:S04]  /*22ef0*/  LDGSTS.E [R8+0x26f80], desc[UR52][R246.64], P5 ;  /* 0x26f80000f6087fae */ /* 0x000fe8000a921874 */
[----:B------:R-:W2:Y:S04]  /*22f00*/  LDL.LU.64 R250, [R1+0x1390] ;  /* 0x0013900001fa7983 */ /* 0x000ea80000300a00 */
[----:B------:R-:W3:Y:S04]  /*22f10*/  LDL.LU.64 R248, [R1+0x1388] ;  /* 0x0013880001f87983 */ /* 0x000ee80000300a00 */
[----:B------:R-:W4:Y:S04]  /*22f20*/  LDL.LU.64 R246, [R1+0x1380] ;  /* 0x0013800001f67983 */ /* 0x000f280000300a00 */
[----:B----4-:R-:W-:Y:S04]  /*22f30*/  LDGSTS.E [R8+0x27380], desc[UR52][R246.64], P5 ;  /* 0x27380000f6087fae */ /* 0x010fe8000a921874 */
[----:B---3--:R-:W-:Y:S04]  /*22f40*/  LDGSTS.E [R8+0x27780], desc[UR52][R248.64], P5 ;  /* 0x27780000f8087fae */ /* 0x008fe8000a921874 */
[----:B--2---:R-:W-:Y:S04]  /*22f50*/  LDGSTS.E [R8+0x27b80], desc[UR52][R250.64], P5 ;  /* 0x27b80000fa087fae */ /* 0x004fe8000a921874 */
[----:B------:R-:W2:Y:S04]  /*22f60*/  LDL.LU.64 R246, [R1+0x1378] ;  /* 0x0013780001f67983 */ /* 0x000ea80000300a00 */
[----:B------:R-:W3:Y:S04]  /*22f70*/  LDL.LU.64 R248, [R1+0x1370] ;  /* 0x0013700001f87983 */ /* 0x000ee80000300a00 */
[----:B------:R-:W4:Y:S04]  /*22f80*/  LDL.LU.64 R250, [R1+0x1368] ;  /* 0x0013680001fa7983 */ /* 0x000f280000300a00 */
[----:B------:R2:W-:Y:S04]  /*22f90*/  LDGSTS.E [R8+0x27f80], desc[UR52][R6.64], P5 ;  /* 0x27f8000006087fae */ /* 0x0005e8000a921874 */
[----:B------:R-:W2:Y:S01]  /*22fa0*/  LDL.LU.64 R6, [R1+0x1360] ;  /* 0x0013600001067983 */ /* 0x000ea20000300a00 */
[----:B------:R-:W-:-:S02]  /*22fb0*/  ISETP.GE.U32.AND P5, PT, R5, 0x7ffffe7b, PT ;  /* 0x7ffffe7b0500780c */ /* 0x000fc40003fa6070 */
[----:B-1----:R-:W1:Y:S01]  /*22fc0*/  LDC R5, c[0x0][0x230] ;  /* 0x00008c00ff057b82 */ /* 0x002e620000000800 */
[----:B------:R-:W0:Y:S01]  /*22fd0*/  LDGDEPBAR ;  /* 0x00000000000079af */ /* 0x000e220000000000 */
[----:B--2---:R-:W-:-:S05]  /*22fe0*/  IMAD.WIDE R6, R0, 0x4, R6 ;  /* 0x0000000400067825 */ /* 0x004fca00078e0206 */
[----:B------:R2:W-:Y:S04]  /*22ff0*/  STL.64 [R1+0xda0], R6 ;  /* 0x000da00601007387 */ /* 0x0005e80000100a00 */
[----:B--2---:R-:W2:Y:S01]  /*23000*/  LDL.LU.64 R6, [R1+0x1358] ;  /* 0x0013580001067983 */ /* 0x004ea20000300a00 */
[----:B-1----:R-:W-:-:S03]  /*23010*/  IADD3 R5, R5, -0x121, RZ ;  /* 0xfffffedf05057810 */ /* 0x002fc60007ffe0ff */
[----:B------:R1:W-:Y:S04]  /*23020*/  STL.64 [R1+0x1bc8], R184 ;  /* 0x001bc8b801007387 */ /* 0x0003e80000100a00 */
[----:B-1----:R-:W3:Y:S04]  /*23030*/  LDL.LU.64 R184, [R1+0xd98] ;  /* 0x000d980001b87983 */ /* 0x002ee80000300a00 */
[----:B------:R1:W-:Y:S04]  /*23040*/  STL.64 [R1+0x1bc0], R186 ;  /* 0x001bc0ba01007387 */ /* 0x0003e80000100a00 */
[----:B-1----:R-:W4:Y:S04]  /*23050*/  LDL.LU.64 R186, [R1+0xd78] ;  /* 0x000d780001ba7983 */ /* 0x002f280000300a00 */
[----:B------:R1:W-:Y:S04]  /*23060*/  STL.64 [R1+0x1bb8], R188 ;  /* 0x001bb8bc01007387 */ /* 0x0003e80000100a00 */
[----:B-1----:R-:W4:Y:S04]  /*23070*/  LDL.LU.64 R188, [R1+0xd88] ;  /* 0x000d880001bc7983 */ /* 0x002f280000300a00 */
[----:B------:R1:W-:Y:S04]  /*23080*/  STL.64 [R1+0x1bb0], R190 ;  /* 0x001bb0be01007387 */ /* 0x0003e80000100a00 */
[----:B-1----:R-:W2:Y:S04]  /*23090*/  LDL.64 R190, [R1+0xda0] ;  /* 0x000da00001be7983 */ /* 0x002ea80000100a00 */
[----:B------:R1:W-:Y:S04]  /*230a0*/  STL.64 [R1+0x1ba8], R192 ;  /* 0x001ba8c001007387 */ /* 0x0003e80000100a00 */
[----:B------:R1:W-:Y:S01]  /*230b0*/  STL.64 [R1+0x1ba0], R194 ;  /* 0x001ba0c201007387 */ /* 0x0003e20000100a00 */
[----:B------:R-:W-:Y:S08]  /*230c0*/  BAR.SYNC.DEFER_BLOCKING 0x0 ;  /* 0x0000000000007b1d */ /* 0x000ff00000010000 */
[----:B-1----:R-:W1:Y:S01]  /*230d0*/  LDC R193, c[0x0][0x230] ;  /* 0x00008c00ffc17b82 */ /* 0x002e620000000800 */
[----:B------:R-:W4:Y:S04]  /*230e0*/  LDL.LU.64 R194, [R1+0xd70] ;  /* 0x000d700001c27983 */ /* 0x000f280000300a00 */
[----:B------:R1:W-:Y:S04]  /*230f0*/  STL.64 [R1+0x1b98], R196 ;  /* 0x001b98c401007387 */ /* 0x0003e80000100a00 */
[----:B-1----:R-:W4:Y:S04]  /*23100*/  LDL.LU.64 R196, [R1+0xd90] ;  /* 0x000d900001c47983 */ /* 0x002f280000300a00 */
[----:B------:R-:W-:Y:S04]  /*23110*/  STL.64 [R1+0x1b90], R198 ;  /* 0x001b90c601007387 */ /* 0x000fe80000100a00 */
[----:B------:R-:W-:Y:S04]  /*23120*/  STL.64 [R1+0x1b88], R200 ;  /* 0x001b88c801007387 */ /* 0x000fe80000100a00 */
[----:B------:R-:W-:Y:S04]  /*23130*/  STL.64 [R1+0x1b80], R202 ;  /* 0x001b80ca01007387 */ /* 0x000fe80000100a00 */
[----:B------:R-:W-:Y:S04]  /*23140*/  STL.64 [R1+0x1b78], R204 ;  /* 0x001b78cc01007387 */ /* 0x000fe80000100a00 */
[----:B------:R-:W-:Y:S04]  /*23150*/  STL.64 [R1+0x1b70], R206 ;  /* 0x001b70ce01007387 */ /* 0x000fe80000100a00 */
[----:B------:R-:W-:Y:S04]  /*23160*/  STL.64 [R1+0x1b68], R88 ;  /* 0x001b685801007387 */ /* 0x000fe80000100a00 */
[----:B------:R1:W-:Y:S04]  /*23170*/  STL.64 [R1+0x1b60], R90 ;  /* 0x001b605a01007387 */ /* 0x0003e80000100a00 */
[----:B------:R-:W-:Y:S04]  /*23180*/  STL.64 [R1+0x1b58], R92 ;  /* 0x001b585c01007387 */ /* 0x000fe80000100a00 */
[----:B------:R-:W-:Y:S04]  /*23190*/  STL.64 [R1+0x1b50], R94 ;  /* 0x001b505e01007387 */ /* 0x000fe80000100a00 */
[----:B------:R-:W-:Y:S01]  /*231a0*/  STL.64 [R1+0x1b48], R96 ;  /* 0x001b486001007387 */ /* 0x000fe20000100a00 */
[----:B-1----:R-:W1:Y:S03]  /*231b0*/  LDC R90, c[0x0][0x230] ;  /* 0x00008c00ff5a7b82 */ /* 0x002e660000000800 */
[----:B------:R-:W-:Y:S04]  /*231c0*/  STL.64 [R1+0x1b40], R98 ;  /* 0x001b406201007387 */ /* 0x000fe80000100a00 */
[----:B------:R-:W-:Y:S04]  /*231d0*/  STL.64 [R1+0x1b38], R100 ;  /* 0x001b386401007387 */ /* 0x000fe80000100a00 */
[----:B------:R-:W-:Y:S04]  /*231e0*/  STL.64 [R1+0x1b30], R102 ;  /* 0x001b306601007387 */ /* 0x000fe80000100a00 */
[----:B------:R-:W-:Y:S04]  /*231f0*/  STL.64 [R1+0x1b28], R104 ;  /* 0x001b286801007387 */ /* 0x000fe80000100a00 */
[----:B------:R-:W-:Y:S04]  /*23200*/  STL.64 [R1+0x1b20], R106 ;  /* 0x001b206a01007387 */ /* 0x000fe80000100a00 */
[----:B------:R-:W-:Y:S04]  /*23210*/  STL.64 [R1+0x1b18], R2 ;  /* 0x001b180201007387 */ /* 0x000fe80000100a00 */
[----:B------:R-:W-:Y:S04]  /*23220*/  STL.64 [R1+0x1a80], R242 ;  /* 0x001a80f201007387 */ /* 0x000fe80000100a00 */
[----:B------:R3:W-:Y:S04]  /*23230*/  STL.64 [R1+0x1a20], R10 ;  /* 0x001a200a01007387 */ /* 0x0007e80000100a00 */
[----:B------:R1:W-:Y:S04]  /*23240*/  STL.64 [R1+0x19b0], R8 ;  /* 0x0019b00801007387 */ /* 0x0003e80000100a00 */
[----:B------:R-:W-:Y:S01]  /*23250*/  @!PT LDS RZ, [RZ] ;  /* 0x00000000fffff984 */ /* 0x000fe20000000800 */
[----:B------:R-:W-:Y:S01]  /*23260*/  @!PT LDS RZ, [RZ] ;  /* 0x00000000fffff984 */ /* 0x000fe20000000800 */
[----:B------:R-:W-:Y:S01]  /*23270*/  @!PT LDS RZ, [RZ] ;  /* 0x00000000fffff984 */ /* 0x000fe20000000800 */
[----:B--2---:R-:W-:Y:S01]  /*23280*/  LDGSTS.E [R245+-0x20000], desc[UR52][R190.64], !P4 ;  /* 0xe0000000bef57fae */ /* 0x004fe2000e121874 */
[----:B---3--:R-:W-:Y:S01]  /*23290*/  IMAD.WIDE R10, R0, 0x4, R184 ;  /* 0x00000004000a7825 */ /* 0x008fe200078e02b8 */
[----:B------:R-:W2:Y:S02]  /*232a0*/  LDC R3, c[0x0][0x230] ;  /* 0x00008c00ff037b82 */ /* 0x000ea40000000800 */
[----:B------:R3:W-:Y:S01]  /*232b0*/  STL.64 [R1+0x1358], R6 ;  /* 0x0013580601007387 */ /* 0x0007e20000100a00 */
[----:B------:R-:W-:-:S02]  /*232c0*/  VIADD R2, R193, 0xfffffede ;  /* 0xfffffedec1027836 */ /* 0x000fc40000000000 */
[----:B----4-:R-:W-:Y:S01]  /*232d0*/  IMAD.WIDE R88, R0, 0x4, R186 ;  /* 0x0000000400587825 */ /* 0x010fe200078e02ba */
[----:B------:R-:W-:Y:S01]  /*232e0*/  ISETP.GE.U32.AND P4, PT, R5, 0x7ffffe60, PT ;  /* 0x7ffffe600500780c */ /* 0x000fe20003f86070 */
[----:B------:R4:W-:Y:S01]  /*232f0*/  LDGSTS.E [R245+-0x1fffc], desc[UR52][R10.64], !P3 ;  /* 0xe00040000af57fae */ /* 0x0009e2000d921874 */
[----:B------:R-:W1:Y:S03]  /*23300*/  LDC R193, c[0x0][0x230] ;  /* 0x00008c00ffc17b82 */ /* 0x000e660000000800 */
[----:B------:R-:W2:Y:S04]  /*23310*/  LDL.LU.64 R190, [R1+0xd68] ;  /* 0x000d680001be7983 */ /* 0x000ea80000300a00 */
[----:B------:R-:W2:Y:S01]  /*23320*/  LDL.LU.64 R184, [R1+0xd60] ;  /* 0x000d600001b87983 */ /* 0x000ea20000300a00 */
[----:B------:R-:W2:Y:S01]  /*23330*/  LDC R186, c[0x0][0x230] ;  /* 0x00008c00ffba7b82 */ /* 0x000ea20000000800 */
[----:B------:R-:W-:-:S02]  /*23340*/  ISETP.GE.U32.AND P3, PT, R2, 0x7ffffe5f, PT ;  /* 0x7ffffe5f0200780c */ /* 0x000fc40003f66070 */
[----:B------:R4:W-:Y:S05]  /*23350*/  STL.64 [R1+0xd98], R10 ;  /* 0x000d980a01007387 */ /* 0x0009ea0000100a00 */
[----:B------:R-:W2:Y:S01]  /*23360*/  LDC R187, c[0x0][0x230] ;  /* 0x00008c00ffbb7b82 */ /* 0x000ea20000000800 */
[----:B-1----:R-:W-:-:S07]  /*23370*/  VIADD R5, R193, 0xfffffedd ;  /* 0xfffffeddc1057836 */ /* 0x002fce0000000000 */
[----:B------:R-:W1:Y:S01]  /*23380*/  LDC R9, c[0x0][0x230] ;  /* 0x00008c00ff097b82 */ /* 0x000e620000000800 */
[----:B---3--:R-:W-:-:S05]  /*23390*/  IMAD.WIDE R6, R0, 0x4, R196 ;  /* 0x0000000400067825 */ /* 0x008fca00078e02c4 */
[----:B------:R3:W-:Y:S02]  /*233a0*/  STL.64 [R1+0xd90], R6 ;  /* 0x000d900601007387 */ /* 0x0007e40000100a00 */
[----:B------:R-:W3:Y:S02]  /*233b0*/  LDC R197, c[0x0][0x230] ;  /* 0x00008c00ffc57b82 */ /* 0x000ee40000000800 */
[----:B------:R-:W3:Y:S01]  /*233c0*/  LDL.LU.64 R192, [R1+0xd58] ;  /* 0x000d580001c07983 */ /* 0x000ee20000300a00 */
[----:B----4-:R-:W-:-:S03]  /*233d0*/  IMAD.WIDE R10, R0, 0x4, R188 ;  /* 0x00000004000a7825 */ /* 0x010fc600078e02bc */
[----:B------:R-:W4:Y:S01]  /*233e0*/  LDL.LU.64 R188, [R1+0xd50] ;  /* 0x000d500001bc7983 */ /* 0x000f220000300a00 */
[----:B--2---:R-:W-:Y:S01]  /*233f0*/  VIADD R3, R3, 0xfffffebd ;  /* 0xfffffebd03037836 */ /* 0x004fe20000000000 */
[----:B------:R-:W2:Y:S02]  /*23400*/  LDC R2, c[0x0][0x230] ;  /* 0x00008c00ff027b82 */ /* 0x000ea40000000800 */
[----:B------:R3:W-:Y:S01]  /*23410*/  LDGSTS.E [R245+-0x1fff8], desc[UR52][R6.64], !P2 ;  /* 0xe000800006f57fae */ /* 0x0007e2000d121874 */
[----:B------:R-:W-:-:S03]  /*23420*/  ISETP.GE.U32.AND P2, PT, R5, 0x7ffffe5e, PT ;  /* 0x7ffffe5e0500780c */ /* 0x000fc60003f46070 */
[----:B------:R3:W-:Y:S02]  /*23430*/  LDGSTS.E [R245+-0x1fff4], desc[UR52][R10.64], !P0 ;  /* 0xe000c0000af57fae */ /* 0x0007e4000c121874 */
[----:B------:R-:W2:Y:S02]  /*23440*/  LDC R8, c[0x0][0x230] ;  /* 0x00008c00ff087b82 */ /* 0x000ea40000000800 */
[----:B------:R3:W-:Y:S02]  /*23450*/  STL.64 [R1+0xd88], R10 ;  /* 0x000d880a01007387 */ /* 0x0007e40000100a00 */
[----:B---3--:R-:W-:Y:S02]  /*23460*/  VIADD R5, R197, 0xfffffedc ;  /* 0xfffffedcc5057836 */ /* 0x008fe40000000000 */
[----:B------:R3:W-:Y:S01]  /*23470*/  STL.64 [R1+0x3b0], R88 ;  /* 0x0003b05801007387 */ /* 0x0007e20000100a00 */
[----:B------:R-:W-:Y:S01]  /*23480*/  VIADD R6, R186, 0xfffffebf ;  /* 0xfffffebfba067836 */ /* 0x000fe20000000000 */
[----:B------:R-:W2:Y:S01]  /*23490*/  LDC R7, c[0x0][0x230] ;  /* 0x00008c00ff077b82 */ /* 0x000ea20000000800 */
[----:B------:R-:W-:Y:S01]  /*234a0*/  ISETP.GE.U32.AND P0, PT, R5, 0x7ffffe5d, PT ;  /* 0x7ffffe5d0500780c */ /* 0x000fe20003f06070 */
[C---:B------:R-:W-:Y:S01]  /*234b0*/  IMAD.WIDE R10, R0.reuse, 0x4, R194 ;  /* 0x00000004000a7825 */ /* 0x040fe200078e02c2 */
[----:B------:R-:W-:Y:S01]  /*234c0*/  IADD3 R5, R187, -0x142, RZ ;  /* 0xfffffebebb057810 */ /* 0x000fe20007ffe0ff */
[----:B------:R3:W-:Y:S04]  /*234d0*/  LDGSTS.E [R245+-0x1c000], desc[UR52][R88.64], !P4 ;  /* 0xe400000058f57fae */ /* 0x0007e8000e121874 */
[----:B------:R-:W2:Y:S04]  /*234e0*/  LDL.LU.64 R186, [R1+0xd48] ;  /* 0x000d480001ba7983 */ /* 0x000ea80000300a00 */
[----:B------:R1:W-:Y:S04]  /*234f0*/  STL.64 [R1+0x3c0], R10 ;  /* 0x0003c00a01007387 */ /* 0x0003e80000100a00 */
[----:B------:R-:W2:Y:S04]  /*23500*/  LDL.LU.64 R194, [R1+0xd40] ;  /* 0x000d400001c27983 */ /* 0x000ea80000300a00 */
[----:B------:R1:W-:Y:S01]  /*23510*/  LDGSTS.E [R245+-0x1bffc], desc[UR52][R10.64], !P3 ;  /* 0xe40040000af57fae */ /* 0x0003e2000d921874 */
[----:B---3--:R-:W-:-:S04]  /*23520*/  IMAD.WIDE R88, R0, 0x4, R190 ;  /* 0x0000000400587825 */ /* 0x008fc800078e02be */
[----:B-1----:R-:W-:Y:S01]  /*23530*/  IMAD.WIDE R10, R0, 0x4, R184 ;  /* 0x00000004000a7825 */ /* 0x002fe200078e02b8 */
[----:B------:R1:W-:Y:S04]  /*23540*/  STL.64 [R1+0xd68], R88 ;  /* 0x000d685801007387 */ /* 0x0003e80000100a00 */
[----:B------:R-:W3:Y:S04]  /*23550*/  LDL.LU.64 R184, [R1+0xd38] ;  /* 0x000d380001b87983 */ /* 0x000ee80000300a00 */
[----:B------:R1:W-:Y:S04]  /*23560*/  LDGSTS.E [R245+-0x1bff8], desc[UR52][R88.64], !P2 ;  /* 0xe400800058f57fae */ /* 0x0003e8000d121874 */
[----:B------:R4:W-:Y:S04]  /*23570*/  STL.64 [R1+0xd60], R10 ;  /* 0x000d600a01007387 */ /* 0x0009e80000100a00 */
[----:B------:R-:W3:Y:S01]  /*23580*/  LDL.LU.64 R190, [R1+0xd30] ;  /* 0x000d300001be7983 */ /* 0x000ee20000300a00 */
[----:B------:R-:W-:Y:S01]  /*23590*/  ISETP.GE.U32.AND P4, PT, R6, 0x7ffffe40, PT ;  /* 0x7ffffe400600780c */ /* 0x000fe20003f86070 */
[----:B-1----:R-:W-:-:S02]  /*235a0*/  IMAD.WIDE R88, R0, 0x4, R192 ;  /* 0x0000000400587825 */ /* 0x002fc400078e02c0 */
[----:B------:R4:W-:Y:S01]  /*235b0*/  LDGSTS.E [R245+-0x1bff4], desc[UR52][R10.64], !P0 ;  /* 0xe400c0000af57fae */ /* 0x0009e2000c121874 */
[----:B------:R-:W-:Y:S01]  /*235c0*/  ISETP.GE.U32.AND P3, PT, R5, 0x7ffffe3f, PT ;  /* 0x7ffffe3f0500780c */ /* 0x000fe20003f66070 */
[----:B------:R-:W1:Y:S02]  /*235d0*/  LDC R6, c[0x0][0x230] ;  /* 0x00008c00ff067b82 */ /* 0x000e640000000800 */
[----:B------:R2:W-:Y:S01]  /*235e0*/  STL.64 [R1+0xd58], R88 ;  /* 0x000d585801007387 */ /* 0x0005e20000100a00 */
[----:B------:R-:W-:-:S05]  /*235f0*/  ISETP.GE.U32.AND P2, PT, R3, 0x7ffffe3e, PT ;  /* 0x7ffffe3e0300780c */ /* 0x000fca0003f46070 */
[----:B------:R2:W-:Y:S01]  /*23600*/  LDGSTS.E [R245+-0x18000], desc[UR52][R88.64], !P4 ;  /* 0xe800000058f57fae */ /* 0x0005e2000e121874 */
[C---:B----4-:R-:W-:Y:S01]  /*23610*/  IMAD.WIDE R10, R0.reuse, 0x4, R188 ;  /* 0x00000004000a7825 */ /* 0x050fe200078e02bc */
[----:B------:R-:W4:Y:S02]  /*23620*/  LDC R3, c[0x0][0x230] ;  /* 0x00008c00ff037b82 */ /* 0x000f240000000800 */
[----:B------:R-:W4:Y:S04]  /*23630*/  LDL.LU.64 R188, [R1+0xd28] ;  /* 0x000d280001bc7983 */ /* 0x000f280000300a00 */
[----:B------:R2:W-:Y:S04]  /*23640*/  STL.64 [R1+0xd50], R10 ;  /* 0x000d500a01007387 */ /* 0x0005e80000100a00 */
[----:B------:R-:W4:Y:S04]  /*23650*/  LDL.LU.64 R192, [R1+0xd20] ;  /* 0x000d200001c07983 */ /* 0x000f280000300a00 */
[----:B------:R2:W-:Y:S02]  /*23660*/  LDGSTS.E [R245+-0x17ffc], desc[UR52][R10.64], !P3 ;  /* 0xe80040000af57fae */ /* 0x0005e4000d921874 */
[----:B--2---:R-:W-:-:S02]  /*23670*/  IMAD.WIDE R88, R0, 0x4, R186 ;  /* 0x0000000400587825 */ /* 0x004fc400078e02ba */
[----:B------:R-:W2:Y:S02]  /*23680*/  LDL.LU.64 R186, [R1+0xd80] ;  /* 0x000d800001ba7983 */ /* 0x000ea40000300a00 */
[C---:B------:R-:W-:Y:S02]  /*23690*/  IMAD.WIDE R10, R0.reuse, 0x4, R194 ;  /* 0x00000004000a7825 */ /* 0x040fe400078e02c2 */
[----:B------:R3:W-:Y:S04]  /*236a0*/  STL.64 [R1+0xd48], R88 ;  /* 0x000d485801007387 */ /* 0x0007e80000100a00 */
[----:B------:R1:W-:Y:S04]  /*236b0*/  STL.64 [R1+0xd40], R10 ;  /* 0x000d400a01007387 */ /* 0x0003e80000100a00 */
[----:B------:R-:W2:Y:S04]  /*236c0*/  LDL.LU.64 R194, [R1+0xd18] ;  /* 0x000d180001c27983 */ /* 0x000ea80000300a00 */
[----:B------:R3:W-:Y:S02]  /*236d0*/  LDGSTS.E [R245+-0x17ff8], desc[UR52][R88.64], !P2 ;  /* 0xe800800058f57fae */ /* 0x0007e4000d121874 */
[----:B---3--:R-:W-:-:S02]  /*236e0*/  IMAD.WIDE R88, R0, 0x4, R184 ;  /* 0x0000000400587825 */ /* 0x008fc400078e02b8 */
[----:B------:R-:W3:Y:S02]  /*236f0*/  LDL.LU.64 R184, [R1+0xd10] ;  /* 0x000d100001b87983 */ /* 0x000ee40000300a00 */
[----:B------:R-:W-:Y:S02]  /*23700*/  VIADD R5, R9, 0xfffffebc ;  /* 0xfffffebc09057836 */ /* 0x000fe40000000000 */
[----:B------:R-:W-:Y:S01]  /*23710*/  VIADD R2, R2, 0xfffffe9f ;  /* 0xfffffe9f02027836 */ /* 0x000fe20000000000 */
[----:B------:R-:W-:Y:S01]  /*23720*/  STL.64 [R1+0xd38], R88 ;  /* 0x000d385801007387 */ /* 0x000fe20000100a00 */
[----:B----4-:R-:W-:Y:S01]  /*23730*/  VIADD R3, R3, 0xfffffe9c ;  /* 0xfffffe9c03037836 */ /* 0x010fe20000000000 */
[----:B------:R-:W-:Y:S01]  /*23740*/  ISETP.GE.U32.AND P0, PT, R5, 0x7ffffe3d, PT ;  /* 0x7ffffe3d0500780c */ /* 0x000fe20003f06070 */
[----:B------:R-:W-:Y:S01]  /*23750*/  VIADD R5, R7, 0xfffffe9e ;  /* 0xfffffe9e07057836 */ /* 0x000fe20000000000 */
[----:B------:R-:W-:Y:S01]  /*23760*/  ISETP.GE.U32.AND P4, PT, R2, 0x7ffffe20, PT ;  /* 0x7ffffe200200780c */ /* 0x000fe20003f86070 */
[----:B------:R-:W4:Y:S03]  /*23770*/  LDC R7, c[0x0][0x230] ;  /* 0x00008c00ff077b82 */ /* 0x000f260000000800 */
[----:B------:R-:W-:Y:S01]  /*23780*/  ISETP.GE.U32.AND P3, PT, R5, 0x7ffffe1f, PT ;  /* 0x7ffffe1f0500780c */ /* 0x000fe20003f66070 */
[----:B------:R-:W-:-:S04]  /*23790*/  VIADD R5, R8, 0xfffffe9d ;  /* 0xfffffe9d08057836 */ /* 0x000fc80000000000 */
[----:B------:R-:W4:Y:S02]  /*237a0*/  LDC R9, c[0x0][0x230] ;  /* 0x00008c00ff097b82 */ /* 0x000f240000000800 */
[----:B------:R1:W-:Y:S01]  /*237b0*/  LDGSTS.E [R245+-0x17ff4], desc[UR52][R10.64], !P0 ;  /* 0xe800c0000af57fae */ /* 0x0003e2000c121874 */
[----:B------:R-:W-:-:S03]  /*237c0*/  ISETP.GE.U32.AND P0, PT, R5, 0x7ffffe1e, PT ;  /* 0x7ffffe1e0500780c */ /* 0x000fc60003f06070 */
[----:B------:R-:W-:Y:S01]  /*237d0*/  LDGSTS.E [R245+-0x14000], desc[UR52][R88.64], !P4 ;  /* 0xec00000058f57fae */ /* 0x000fe2000e121874 */
[----:B-1----:R-:W-:Y:S01]  /*237e0*/  IADD3 R6, R6, -0x107, RZ ;  /* 0xfffffef906067810 */ /* 0x002fe20007ffe0ff */
[----:B------:R-:W1:Y:S01]  /*237f0*/  LDC R2, c[0x0][0x230] ;  /* 0x00008c00ff027b82 */ /* 0x000e620000000800 */
[----:B------:R-:W-:-:S07]  /*23800*/  IMAD.WIDE R10, R0, 0x4, R190 ;  /* 0x00000004000a7825 */ /* 0x000fce00078e02be */
[----:B------:R-:W4:Y:S01]  /*23810*/  LDC R8, c[0x0][0x230] ;  /* 0x00008c00ff087b82 */ /* 0x000f220000000800 */
[----:B------:R1:W-:Y:S04]  /*23820*/  STL.64 [R1+0xd30], R10 ;  /* 0x000d300a01007387 */ /* 0x0003e80000100a00 */
[----:B------:R1:W-:Y:S04]  /*23830*/  LDGSTS.E [R245+-0x13ffc], desc[UR52][R10.64], !P3 ;  /* 0xec0040000af57fae */ /* 0x0003e8000d921874 */
[----:B------:R-:W4:Y:S01]  /*23840*/  LDL.LU.64 R190, [R1+0xd08] ;  /* 0x000d080001be7983 */ /* 0x000f220000300a00 */
[----:B-1----:R-:W-:-:S05]  /*23850*/  IMAD.WIDE R10, R0, 0x4, R188 ;  /* 0x00000004000a7825 */ /* 0x002fca00078e02bc */
[----:B------:R2:W-:Y:S04]  /*23860*/  STL.64 [R1+0xd28], R10 ;  /* 0x000d280a01007387 */ /* 0x0005e80000100a00 */
[----:B------:R-:W4:Y:S01]  /*23870*/  LDL.LU.64 R188, [R1+0xd00] ;  /* 0x000d000001bc7983 */ /* 0x000f220000300a00 */
[----:B------:R-:W-:Y:S01]  /*23880*/  IMAD.WIDE R88, R0, 0x4, R192 ;  /* 0x0000000400587825 */ /* 0x000fe200078e02c0 */
[----:B------:R-:W-:Y:S02]  /*23890*/  ISETP.GE.U32.AND P4, PT, R3, 0x7ffffe1d, PT ;  /* 0x7ffffe1d0300780c */ /* 0x000fe40003f86070 */
[----:B------:R2:W-:Y:S01]  /*238a0*/  LDGSTS.E [R245+-0x13ff8], desc[UR52][R10.64], !P0 ;  /* 0xec0080000af57fae */ /* 0x0005e2000c121874 */
[----:B------:R-:W-:Y:S01]  /*238b0*/  ISETP.GE.U32.AND P2, PT, R6, 0x7ffffe7a, PT ;  /* 0x7ffffe7a0600780c */ /* 0x000fe20003f46070 */
[----:B------:R-:W-:Y:S01]  /*238c0*/  VIADD R5, R90, 0xfffffef8 ;  /* 0xfffffef85a057836 */ /* 0x000fe20000000000 */
[----:B------:R-:W1:Y:S01]  /*238d0*/  LDC R6, c[0x0][0x230] ;  /* 0x00008c00ff067b82 */ /* 0x000e620000000800 */
[----:B------:R2:W-:Y:S07]  /*238e0*/  STL.64 [R1+0xd20], R88 ;  /* 0x000d205801007387 */ /* 0x0005ee0000100a00 */
[----:B------:R2:W-:Y:S02]  /*238f0*/  LDGSTS.E [R245+-0x13ff4], desc[UR52][R88.64], !P4 ;  /* 0xec00c00058f57fae */ /* 0x0005e4000e121874 */
[----:B--2---:R-:W-:Y:S01]  /*23900*/  IMAD.WIDE R10, R0, 0x4, R186 ;  /* 0x00000004000a7825 */ /* 0x004fe200078e02ba */
[----:B------:R-:W2:Y:S01]  /*23910*/  LDC R3, c[0x0][0x230] ;  /* 0x00008c00ff037b82 */ /* 0x000ea20000000800 */
[----:B------:R-:W2:Y:S04]  /*23920*/  LDL.LU.64 R186, [R1+0xcf8] ;  /* 0x000cf80001ba7983 */ /* 0x000ea80000300a00 */
[----:B------:R3:W-:Y:S01]  /*23930*/  STL.64 [R1+0xd70], R10 ;  /* 0x000d700a01007387 */ /* 0x0007e20000100a00 */
[----:B------:R-:W-:-:S02]  /*23940*/  IADD3 R2, R2, -0x10a, RZ ;  /* 0xfffffef602027810 */ /* 0x000fc40007ffe0ff */
[----:B------:R-:W2:Y:S01]  /*23950*/  LDC R90, c[0x0][0x230] ;  /* 0x00008c00ff5a7b82 */ /* 0x000ea20000000800 */
[----:B------:R-:W-:Y:S04]  /*23960*/  STL.64 [R1+0x1aa8], R244 ;  /* 0x001aa8f401007387 */ /* 0x000fe80000100a00 */
[----:B------:R-:W2:Y:S01]  /*23970*/  LDL.LU.64 R192, [R1+0xcf0] ;  /* 0x000cf00001c07983 */ /* 0x000ea20000300a00 */
[----:B------:R-:W-:-:S03]  /*23980*/  IMAD.WIDE R88, R0, 0x4, R194 ;  /* 0x0000000400587825 */ /* 0x000fc600078e02c2 */
[----:B------:R3:W-:Y:S04]  /*23990*/  LDGSTS.E [R252+-0x20000], desc[UR52][R10.64], !P6 ;  /* 0xe00000000afc7fae */ /* 0x0007e8000f121874 */
[----:B------:R1:W-:Y:S01]  /*239a0*/  STL.64 [R1+0xd18], R88 ;  /* 0x000d185801007387 */ /* 0x0003e20000100a00 */
[----:B------:R-:W-:Y:S01]  /*239b0*/  ISETP.GE.U32.AND P3, PT, R5, 0x7ffffe79, PT ;  /* 0x7ffffe790500780c */ /* 0x000fe20003f66070 */
[----:B---3--:R-:W-:Y:S02]  /*239c0*/  IMAD.WIDE R10, R0, 0x4, R184 ;  /* 0x00000004000a7825 */ /* 0x008fe400078e02b8 */
[----:B------:R3:W-:Y:S04]  /*239d0*/  LDGSTS.E [R252+-0x1fffc], desc[UR52][R88.64], !P5 ;  /* 0xe000400058fc7fae */ /* 0x0007e8000e921874 */
[----:B------:R-:W2:Y:S01]  /*239e0*/  LDL.LU.64 R184, [R1+0xce8] ;  /* 0x000ce80001b87983 */ /* 0x000ea20000300a00 */
[----:B----4-:R-:W-:-:S02]  /*239f0*/  VIADD R5, R7, 0xfffffef7 ;  /* 0xfffffef707057836 */ /* 0x010fc40000000000 */
[----:B-1----:R-:W-:Y:S01]  /*23a00*/  VIADD R6, R6, 0xfffffeda ;  /* 0xfffffeda06067836 */ /* 0x002fe20000000000 */
[----:B------:R1:W-:Y:S01]  /*23a10*/  STL.64 [R1+0xd10], R10 ;  /* 0x000d100a01007387 */ /* 0x0003e20000100a00 */
[----:B------:R-:W4:Y:S03]  /*23a20*/  LDC R7, c[0x0][0x230] ;  /* 0x00008c00ff077b82 */ /* 0x000f260000000800 */
[----:B------:R-:W4:Y:S01]  /*23a30*/  LDL.LU.64 R194, [R1+0xce0] ;  /* 0x000ce00001c27983 */ /* 0x000f220000300a00 */
[----:B------:R-:W-:Y:S01]  /*23a40*/  ISETP.GE.U32.AND P0, PT, R5, 0x7ffffe78, PT ;  /* 0x7ffffe780500780c */ /* 0x000fe20003f06070 */
[----:B------:R-:W-:Y:S02]  /*23a50*/  VIADD R5, R9, 0xfffffedb ;  /* 0xfffffedb09057836 */ /* 0x000fe40000000000 */
[----:B------:R1:W-:Y:S01]  /*23a60*/  LDGSTS.E [R252+-0x1fff8], desc[UR52][R10.64], !P2 ;  /* 0xe00080000afc7fae */ /* 0x0003e2000d121874 */
[----:B------:R-:W-:Y:S01]  /*23a70*/  ISETP.GE.U32.AND P5, PT, R6, 0x7ffffe5b, PT ;  /* 0x7ffffe5b0600780c */ /* 0x000fe20003fa6070 */
[----:B------:R-:W4:Y:S01]  /*23a80*/  LDC R9, c[0x0][0x230] ;  /* 0x00008c00ff097b82 */ /* 0x000f220000000800 */
[----:B------:R-:W-:Y:S01]  /*23a90*/  ISETP.GE.U32.AND P6, PT, R5, 0x7ffffe5c, PT ;  /* 0x7ffffe5c0500780c */ /* 0x000fe20003fc6070 */
[----:B---3--:R-:W-:Y:S01]  /*23aa0*/  IMAD.WIDE R88, R0, 0x4, R190 ;  /* 0x0000000400587825 */ /* 0x008fe200078e02be */
[----:B------:R-:W-:-:S05]  /*23ab0*/  ISETP.GE.U32.AND P4, PT, R2, 0x7ffffe77, PT ;  /* 0x7ffffe770200780c */ /* 0x000fca0003f86070 */
[----:B------:R-:W3:Y:S01]  /*23ac0*/  LDC R6, c[0x0][0x230] ;  /* 0x00008c00ff067b82 */ /* 0x000ee20000000800 */
[----:B------:R2:W-:Y:S04]  /*23ad0*/  STL.64 [R1+0xd08], R88 ;  /* 0x000d085801007387 */ /* 0x0005e80000100a00 */
[----:B------:R2:W-:Y:S03]  /*23ae0*/  LDGSTS.E [R252+-0x1fff4], desc[UR52][R88.64], !P3 ;  /* 0xe000c00058fc7fae */ /* 0x0005e6000d921874 */
[----:B------:R-:W3:Y:S01]  /*23af0*/  LDC R2, c[0x0][0x230] ;  /* 0x00008c00ff027b82 */ /* 0x000ee20000000800 */
[C---:B-1----:R-:W-:Y:S02]  /*23b00*/  IMAD.WIDE R10, R0.reuse, 0x4, R188 ;  /* 0x00000004000a7825 */ /* 0x042fe400078e02bc */
[----:B------:R-:W4:Y:S04]  /*23b10*/  LDL.LU.64 R188, [R1+0xcd8] ;  /* 0x000cd80001bc7983 */ /* 0x000f280000300a00 */
[----:B------:R1:W-:Y:S04]  /*23b20*/  STL.64 [R1+0xd00], R10 ;  /* 0x000d000a01007387 */ /* 0x0003e80000100a00 */
[----:B------:R-:W4:Y:S04]  /*23b30*/  LDL.LU.64 R190, [R1+0xcd0] ;  /* 0x000cd00001be7983 */ /* 0x000f280000300a00 */
[----:B------:R1:W-:Y:S01]  /*23b40*/  LDGSTS.E [R252+-0x1c000], desc[UR52][R10.64], !P6 ;  /* 0xe40000000afc7fae */ /* 0x0003e2000f121874 */
[----:B--2---:R-:W-:-:S03]  /*23b50*/  IMAD.WIDE R88, R0, 0x4, R186 ;  /* 0x0000000400587825 */ /* 0x004fc600078e02ba */
[----:B------:R-:W2:Y:S04]  /*23b60*/  LDL.LU.64 R186, [R1+0xcc8] ;  /* 0x000cc80001ba7983 */ /* 0x000ea80000300a00 */
[----:B------:R3:W-:Y:S04]  /*23b70*/  STL.64 [R1+0xcf8], R88 ;  /* 0x000cf85801007387 */ /* 0x0007e80000100a00 */
[----:B------:R3:W-:Y:S01]  /*23b80*/  LDGSTS.E [R252+-0x1bffc], desc[UR52][R88.64], !P5 ;  /* 0xe400400058fc7fae */ /* 0x0007e2000e921874 */
[----:B-1----:R-:W-:-:S05]  /*23b90*/  IMAD.WIDE R10, R0, 0x4, R192 ;  /* 0x00000004000a7825 */ /* 0x002fca00078e02c0 */
[----:B------:R1:W-:Y:S04]  /*23ba0*/  STL.64 [R1+0xcf0], R10 ;  /* 0x000cf00a01007387 */ /* 0x0003e80000100a00 */
[----:B------:R-:W2:Y:S01]  /*23bb0*/  LDL.LU.64 R192, [R1+0xcc0] ;  /* 0x000cc00001c07983 */ /* 0x000ea20000300a00 */
[----:B---3--:R-:W-:-:S03]  /*23bc0*/  IMAD.WIDE R88, R0, 0x4, R184 ;  /* 0x0000000400587825 */ /* 0x008fc600078e02b8 */
[----:B------:R-:W3:Y:S01]  /*23bd0*/  LDL.LU.64 R184, [R1+0xcb8] ;  /* 0x000cb80001b87983 */ /* 0x000ee20000300a00 */
[----:B------:R-:W-:Y:S02]  /*23be0*/  VIADD R5, R8, 0xfffffed9 ;  /* 0xfffffed908057836 */ /* 0x000fe40000000000 */
[----:B------:R-:W-:Y:S02]  /*23bf0*/  VIADD R3, R3, 0xfffffed8 ;  /* 0xfffffed803037836 */ /* 0x000fe40000000000 */
[----:B------:R-:W-:Y:S01]  /*23c00*/  VIADD R2, R2, 0xfffffeba ;  /* 0xfffffeba02027836 */ /* 0x000fe20000000000 */
[----:B------:R-:W-:Y:S01]  /*23c10*/  ISETP.GE.U32.AND P2, PT, R5, 0x7ffffe5a, PT ;  /* 0x7ffffe5a0500780c */ /* 0x000fe20003f46070 */
[----:B------:R-:W-:Y:S01]  /*23c20*/  STL.64 [R1+0xce8], R88 ;  /* 0x000ce85801007387 */ /* 0x000fe20000100a00 */
[----:B----4-:R-:W-:Y:S01]  /*23c30*/  IADD3 R5, R7, -0x145, RZ ;  /* 0xfffffebb07057810 */ /* 0x010fe20007ffe0ff */
[----:B------:R-:W-:Y:S01]  /*23c40*/  VIADD R6, R6, 0xfffffeb8 ;  /* 0xfffffeb806067836 */ /* 0x000fe20000000000 */
[----:B------:R-:W-:Y:S01]  /*23c50*/  ISETP.GE.U32.AND P3, PT, R3, 0x7ffffe59, PT ;  /* 0x7ffffe590300780c */ /* 0x000fe20003f66070 */
[----:B------:R-:W4:Y:S01]  /*23c60*/  LDC R7, c[0x0][0x230] ;  /* 0x00008c00ff077b82 */ /* 0x000f220000000800 */
[----:B------:R-:W-:-:S07]  /*23c70*/  ISETP.GE.U32.AND P6, PT, R5, 0x7ffffe3c, PT ;  /* 0x7ffffe3c0500780c */ /* 0x000fce0003fc6070 */
[----:B------:R1:W-:Y:S01]  /*23c80*/  LDGSTS.E [R252+-0x1bff8], desc[UR52][R10.64], !P2 ;  /* 0xe40080000afc7fae */ /* 0x0003e2000d121874 */
[----:B------:R-:W-:Y:S01]  /*23c90*/  ISETP.GE.U32.AND P5, PT, R2, 0x7ffffe3b, PT ;  /* 0x7ffffe3b0200780c */ /* 0x000fe20003fa6070 */
[----:B------:R-:W-:Y:S01]  /*23ca0*/  VIADD R5, R9, 0xfffffeb9 ;  /* 0xfffffeb909057836 */ /* 0x000fe20000000000 */
[----:B------:R-:W4:Y:S01]  /*23cb0*/  LDC R3, c[0x0][0x230] ;  /* 0x00008c00ff037b82 */ /* 0x000f220000000800 */
[----:B------:R-:W-:Y:S07]  /*23cc0*/  LDGSTS.E [R252+-0x1bff4], desc[UR52][R88.64], !P3 ;  /* 0xe400c00058fc7fae */ /* 0x000fee000d921874 */
[----:B------:R-:W3:Y:S01]  /*23cd0*/  LDC R8, c[0x0][0x230] ;  /* 0x00008c00ff087b82 */ /* 0x000ee20000000800 */
[----:B-1----:R-:W-:-:S05]  /*23ce0*/  IMAD.WIDE R10, R0, 0x4, R194 ;  /* 0x00000004000a7825 */ /* 0x002fca00078e02c2 */
[----:B------:R1:W-:Y:S02]  /*23cf0*/  STL.64 [R1+0xce0], R10 ;  /* 0x000ce00a01007387 */ /* 0x0003e40000100a00 */
[----:B------:R-:W4:Y:S02]  /*23d00*/  LDC R2, c[0x0][0x230] ;  /* 0x00008c00ff027b82 */ /* 0x000f240000000800 */
[----:B------:R-:W3:Y:S04]  /*23d10*/  LDL.LU.64 R194, [R1+0xcb0] ;  /* 0x000cb00001c27983 */ /* 0x000ee80000300a00 */
[----:B------:R1:W-:Y:S01]  /*23d20*/  LDGSTS.E [R252+-0x18000], desc[UR52][R10.64], !P6 ;  /* 0xe80000000afc7fae */ /* 0x0003e2000f121874 */
[----:B------:R-:W-:Y:S01]  /*23d30*/  ISETP.GE.U32.AND P2, PT, R5, 0x7ffffe3a, PT ;  /* 0x7ffffe3a0500780c */ /* 0x000fe20003f46070 */
[----:B------:R-:W3:Y:S01]  /*23d40*/  LDC R9, c[0x0][0x230] ;  /* 0x00008c00ff097b82 */ /* 0x000ee20000000800 */
[----:B-1----:R-:W-:-:S02]  /*23d50*/  IMAD.WIDE R10, R0, 0x4, R188 ;  /* 0x00000004000a7825 */ /* 0x002fc400078e02bc */
[----:B------:R-:W3:Y:S02]  /*23d60*/  LDL.LU.64 R188, [R1+0xca8] ;  /* 0x000ca80001bc7983 */ /* 0x000ee40000300a00 */
[----:B------:R-:W-:Y:S02]  /*23d70*/  IMAD.WIDE R88, R0, 0x4, R190 ;  /* 0x0000000400587825 */ /* 0x000fe400078e02be */
[----:B------:R2:W-:Y:S01]  /*23d80*/  STL.64 [R1+0xcd8], R10 ;  /* 0x000cd80a01007387 */ /* 0x0005e20000100a00 */
[----:B------:R-:W-:Y:S01]  /*23d90*/  ISETP.GE.U32.AND P3, PT, R6, 0x7ffffe39, PT ;  /* 0x7ffffe390600780c */ /* 0x000fe20003f66070 */
[----:B------:R-:W-:Y:S02]  /*23da0*/  VIADD R5, R90, 0xfffffe9b ;  /* 0xfffffe9b5a057836 */ /* 0x000fe40000000000 */
[----:B------:R2:W-:Y:S01]  /*23db0*/  LDGSTS.E [R252+-0x17ffc], desc[UR52][R10.64], !P5 ;  /* 0xe80040000afc7fae */ /* 0x0005e2000e921874 */
[----:B----4-:R-:W-:Y:S01]  /*23dc0*/  VIADD R3, R3, 0xfffffe99 ;  /* 0xfffffe9903037836 */ /* 0x010fe20000000000 */
[----:B------:R-:W1:Y:S02]  /*23dd0*/  LDC R6, c[0x0][0x230] ;  /* 0x00008c00ff067b82 */ /* 0x000e640000000800 */
[----:B------:R4:W-:Y:S04]  /*23de0*/  STL.64 [R1+0xcd0], R88 ;  /* 0x000cd05801007387 */ /* 0x0009e80000100a00 */
[----:B------:R4:W-:Y:S01]  /*23df0*/  LDGSTS.E [R252+-0x17ff8], desc[UR52][R88.64], !P2 ;  /* 0xe800800058fc7fae */ /* 0x0009e2000d121874 */
[----:B------:R-:W-:Y:S01]  /*23e00*/  VIADD R2, R2, 0xfffffef5 ;  /* 0xfffffef502027836 */ /* 0x000fe20000000000 */
[----:B------:R-:W1:Y:S01]  /*23e10*/  LDC R90, c[0x0][0x230] ;  /* 0x00008c00ff5a7b82 */ /* 0x000e620000000800 */
[----:B--2---:R-:W-:-:S02]  /*23e20*/  IMAD.WIDE R10, R0, 0x4, R186 ;  /* 0x00000004000a7825 */ /* 0x004fc400078e02ba */
[----:B------:R-:W2:Y:S04]  /*23e30*/  LDL.LU.64 R186, [R1+0xca0] ;  /* 0x000ca00001ba7983 */ /* 0x000ea80000300a00 */
[----:B------:R3:W-:Y:S04]  /*23e40*/  STL.64 [R1+0xcc8], R10 ;  /* 0x000cc80a01007387 */ /* 0x0007e80000100a00 */
[----:B------:R-:W2:Y:S01]  /*23e50*/  LDL.LU.64 R190, [R1+0xc98] ;  /* 0x000c980001be7983 */ /* 0x000ea20000300a00 */
[----:B----4-:R-:W-:-:S03]  /*23e60*/  IMAD.WIDE R88, R0, 0x4, R192 ;  /* 0x0000000400587825 */ /* 0x010fc600078e02c0 */
[----:B------:R3:W-:Y:S04]  /*23e70*/  LDGSTS.E [R252+-0x17ff4], desc[UR52][R10.64], !P3 ;  /* 0xe800c0000afc7fae */ /* 0x0007e8000d921874 */
[----:B------:R4:W-:Y:S01]  /*23e80*/  STL.64 [R1+0xcc0], R88 ;  /* 0x000cc05801007387 */ /* 0x0009e20000100a00 */
[----:B---3--:R-:W-:-:S03]  /*23e90*/  IMAD.WIDE R10, R0, 0x4, R184 ;  /* 0x00000004000a7825 */ /* 0x008fc600078e02b8 */
[----:B------:R-:W3:Y:S01]  /*23ea0*/  LDL.LU.64 R184, [R1+0xc90] ;  /* 0x000c900001b87983 */ /* 0x000ee20000300a00 */
[----:B------:R-:W-:Y:S02]  /*23eb0*/  ISETP.GE.U32.AND P6, PT, R5, 0x7ffffe1c, PT ;  /* 0x7ffffe1c0500780c */ /* 0x000fe40003fc6070 */
[----:B------:R-:W-:Y:S01]  /*23ec0*/  IADD3 R5, R7, -0x166, RZ ;  /* 0xfffffe9a07057810 */ /* 0x000fe20007ffe0ff */
[----:B------:R1:W-:Y:S01]  /*23ed0*/  STL.64 [R1+0xcb8], R10 ;  /* 0x000cb80a01007387 */ /* 0x0003e20000100a00 */
[----:B------:R-:W-:Y:S01]  /*23ee0*/  ISETP.GE.U32.AND P2, PT, R3, 0x7ffffe1a, PT ;  /* 0x7ffffe1a0300780c */ /* 0x000fe20003f46070 */
[----:B------:R-:W3:Y:S01]  /*23ef0*/  LDC R7, c[0x0][0x230] ;  /* 0x00008c00ff077b82 */ /* 0x000ee20000000800 */
[----:B------:R-:W-:Y:S01]  /*23f00*/  ISETP.GE.U32.AND P5, PT, R5, 0x7ffffe1b, PT ;  /* 0x7ffffe1b0500780c */ /* 0x000fe20003fa6070 */
[----:B------:R-:W3:Y:S01]  /*23f10*/  LDL.LU.64 R192, [R1+0xc88] ;  /* 0x000c880001c07983 */ /* 0x000ee20000300a00 */
[----:B------:R-:W-:-:S05]  /*23f20*/  VIADD R5, R8, 0xfffffe98 ;  /* 0xfffffe9808057836 */ /* 0x000fca0000000000 */
[----:B------:R4:W-:Y:S01]  /*23f30*/  LDGSTS.E [R252+-0x14000], desc[UR52][R88.64], !P6 ;  /* 0xec00000058fc7fae */ /* 0x0009e2000f121874 */
[----:B------:R-:W-:Y:S01]  /*23f40*/  ISETP.GE.U32.AND P3, PT, R5, 0x7ffffe19, PT ;  /* 0x7ffffe190500780c */ /* 0x000fe20003f66070 */
[----:B------:R-:W2:Y:S04]  /*23f50*/  LDC R3, c[0x0][0x230] ;  /* 0x00008c00ff037b82 */ /* 0x000ea80000000800 */
[----:B------:R1:W-:Y:S04]  /*23f60*/  LDGSTS.E [R252+-0x13ffc], desc[UR52][R10.64], !P5 ;  /* 0xec0040000afc7fae */ /* 0x0003e8000e921874 */
[----:B------:R-:W3:Y:S01]  /*23f70*/  LDC R8, c[0x0][0x230] ;  /* 0x00008c00ff087b82 */ /* 0x000ee20000000800 */
[----:B----4-:R-:W-:-:S05]  /*23f80*/  IMAD.WIDE R88, R0, 0x4, R194 ;  /* 0x0000000400587825 */ /* 0x010fca00078e02c2 */
[----:B------:R2:W-:Y:S04]  /*23f90*/  STL.64 [R1+0xcb0], R88 ;  /* 0x000cb05801007387 */ /* 0x0005e80000100a00 */
[----:B------:R2:W-:Y:S01]  /*23fa0*/  LDGSTS.E [R252+-0x13ff8], desc[UR52][R88.64], !P2 ;  /* 0xec00800058fc7fae */ /* 0x0005e2000d121874 */
[----:B-1----:R-:W-:-:S03]  /*23fb0*/  IMAD.WIDE R10, R0, 0x4, R188 ;  /* 0x00000004000a7825 */ /* 0x002fc600078e02bc */
[----:B------:R-:W4:Y:S04]  /*23fc0*/  LDL.LU.64 R188, [R1+0xc80] ;  /* 0x000c800001bc7983 */ /* 0x000f280000300a00 */
[----:B------:R1:W-:Y:S04]  /*23fd0*/  STL.64 [R1+0xca8], R10 ;  /* 0x000ca80a01007387 */ /* 0x0003e80000100a00 */
[----:B------:R-:W4:Y:S04]  /*23fe0*/  LDL.LU.64 R194, [R1+0xc78] ;  /* 0x000c780001c27983 */ /* 0x000f280000300a00 */
[----:B------:R1:W-:Y:S01]  /*23ff0*/  LDGSTS.E [R252+-0x13ff4], desc[UR52][R10.64], !P3 ;  /* 0xec00c0000afc7fae */ /* 0x0003e2000d921874 */
[----:B--2---:R-:W-:-:S03]  /*24000*/  IMAD.WIDE R88, R0, 0x4, R186 ;  /* 0x0000000400587825 */ /* 0x004fc600078e02ba */
[----:B------:R-:W2:Y:S01]  /*24010*/  LDL.LU.64 R186, [R1+0xc70] ;  /* 0x000c700001ba7983 */ /* 0x000ea20000300a00 */
[----:B-1----:R-:W-:-:S03]  /*24020*/  IMAD.WIDE R10, R0, 0x4, R190 ;  /* 0x00000004000a7825 */ /* 0x002fc600078e02be */
[----:B------:R3:W-:Y:S04]  /*24030*/  STL.64 [R1+0xca0], R88 ;  /* 0x000ca05801007387 */ /* 0x0007e80000100a00 */
[----:B------:R1:W-:Y:S04]  /*24040*/  STL.64 [R1+0xc98], R10 ;  /* 0x000c980a01007387 */ /* 0x0003e80000100a00 */
[----:B------:R-:W2:Y:S04]  /*24050*/  LDL.LU.64 R190, [R1+0xc68] ;  /* 0x000c680001be7983 */ /* 0x000ea80000300a00 */
[----:B------:R3:W-:Y:S01]  /*24060*/  LDGSTS.E [R251+-0x20000], desc[UR52][R88.64], !P0 ;  /* 0xe000000058fb7fae */ /* 0x0007e2000c121874 */
[----:B------:R-:W-:Y:S01]  /*24070*/  VIADD R5, R9, 0xfffffef4 ;  /* 0xfffffef409057836 */ /* 0x000fe20000000000 */
[----:B------:R-:W-:Y:S01]  /*24080*/  ISETP.GE.U32.AND P6, PT, R2, 0x7ffffe76, PT ;  /* 0x7ffffe760200780c */ /* 0x000fe20003fc6070 */
[----:B------:R-:W-:Y:S01]  /*24090*/  VIADD R3, R3, 0xfffffed7 ;  /* 0xfffffed703037836 */ /* 0x000fe20000000000 */
[----:B------:R-:W1:Y:S01]  /*240a0*/  LDC R2, c[0x0][0x230] ;  /* 0x00008c00ff027b82 */ /* 0x000e620000000800 */
[----:B------:R1:W-:Y:S01]  /*240b0*/  LDGSTS.E [R251+-0x1fffc], desc[UR52][R10.64], !P4 ;  /* 0xe00040000afb7fae */ /* 0x0003e2000e121874 */
[----:B---3--:R-:W-:Y:S01]  /*240c0*/  IMAD.WIDE R88, R0, 0x4, R184 ;  /* 0x0000000400587825 */ /* 0x008fe200078e02b8 */
[----:B------:R-:W-:-:S02]  /*240d0*/  IADD3 R6, R6, -0x10d, RZ ;  /* 0xfffffef306067810 */ /* 0x000fc40007ffe0ff */
[----:B------:R-:W3:Y:S01]  /*240e0*/  LDL.LU.64 R184, [R1+0xc60] ;  /* 0x000c600001b87983 */ /* 0x000ee20000300a00 */
[----:B------:R-:W-:Y:S01]  /*240f0*/  ISETP.GE.U32.AND P5, PT, R5, 0x7ffffe75, PT ;  /* 0x7ffffe750500780c */ /* 0x000fe20003fa6070 */
[----:B------:R-:W-:Y:S01]  /*24100*/  VIADD R5, R7, 0xfffffef2 ;  /* 0xfffffef207057836 */ /* 0x000fe20000000000 */
[----:B------:R-:W-:Y:S01]  /*24110*/  ISETP.GE.U32.AND P0, PT, R3, 0x7ffffe58, PT ;  /* 0x7ffffe580300780c */ /* 0x000fe20003f06070 */
[----:B------:R-:W3:Y:S01]  /*24120*/  LDC R9, c[0x0][0x230] ;  /* 0x00008c00ff097b82 */ /* 0x000ee20000000800 */
[----:B-1----:R-:W-:Y:S01]  /*24130*/  IMAD.WIDE R10, R0, 0x4, R192 ;  /* 0x00000004000a7825 */ /* 0x002fe200078e02c0 */
[----:B------:R-:W-:Y:S01]  /*24140*/  STL.64 [R1+0xc90], R88 ;  /* 0x000c905801007387 */ /* 0x000fe20000100a00 */
[----:B------:R-:W-:-:S03]  /*24150*/  ISETP.GE.U32.AND P3, PT, R5, 0x7ffffe73, PT ;  /* 0x7ffffe730500780c */ /* 0x000fc60003f66070 */
[----:B------:R-:W-:Y:S01]  /*24160*/  LDGSTS.E [R251+-0x1fff8], desc[UR52][R88.64], !P6 ;  /* 0xe000800058fb7fae */ /* 0x000fe2000f121874 */
[----:B------:R-:W-:Y:S01]  /*24170*/  VIADD R5, R8, 0xfffffed6 ;  /* 0xfffffed608057836 */ /* 0x000fe20000000000 */
[----:B------:R-:W1:Y:S02]  /*24180*/  LDC R7, c[0x0][0x230] ;  /* 0x00008c00ff077b82 */ /* 0x000e640000000800 */
[----:B------:R4:W-:Y:S04]  /*24190*/  STL.64 [R1+0xc88], R10 ;  /* 0x000c880a01007387 */ /* 0x0009e80000100a00 */
[----:B------:R4:W-:Y:S01]  /*241a0*/  LDGSTS.E [R251+-0x1fff4], desc[UR52][R10.64], !P5 ;  /* 0xe000c0000afb7fae */ /* 0x0009e2000e921874 */
[----:B------:R-:W-:Y:S01]  /*241b0*/  VIADD R2, R2, 0xfffffed5 ;  /* 0xfffffed502027836 */ /* 0x000fe20000000000 */
[----:B------:R-:W-:Y:S01]  /*241c0*/  ISETP.GE.U32.AND P2, PT, R6, 0x7ffffe74, PT ;  /* 0x7ffffe740600780c */ /* 0x000fe20003f46070 */
[----:B------:R-:W1:Y:S01]  /*241d0*/  LDC R3, c[0x0][0x230] ;  /* 0x00008c00ff037b82 */ /* 0x000e620000000800 */
[----:B------:R-:W3:Y:S01]  /*241e0*/  LDL.LU.64 R192, [R1+0xc58] ;  /* 0x000c580001c07983 */ /* 0x000ee20000300a00 */
[----:B------:R-:W-:-:S02]  /*241f0*/  ISETP.GE.U32.AND P4, PT, R5, 0x7ffffe57, PT ;  /* 0x7ffffe570500780c */ /* 0x000fc40003f86070 */
[----:B------:R-:W-:-:S04]  /*24200*/  ISETP.GE.U32.AND P6, PT, R2, 0x7ffffe56, PT ;  /* 0x7ffffe560200780c */ /* 0x000fc80003fc6070 */
[----:B------:R-:W1:Y:S08]  /*24210*/  LDC R6, c[0x0][0x230] ;  /* 0x00008c00ff067b82 */ /* 0x000e700000000800 */
[----:B------:R-:W3:Y:S01]  /*24220*/  LDC R8, c[0x0][0x230] ;  /* 0x00008c00ff087b82 */ /* 0x000ee20000000800 */
[----:B----4-:R-:W-:-:S04]  /*24230*/  IMAD.WIDE R10, R0, 0x4, R188 ;  /* 0x00000004000a7825 */ /* 0x010fc800078e02bc */
[----:B------:R-:W-:Y:S01]  /*24240*/  IMAD.WIDE R88, R0, 0x4, R194 ;  /* 0x0000000400587825 */ /* 0x000fe200078e02c2 */
[----:B------:R-:W4:Y:S01]  /*24250*/  LDL.LU.64 R188, [R1+0xc50] ;  /* 0x000c500001bc7983 */ /* 0x000f220000300a00 */
[----:B------:R-:W-:Y:S01]  /*24260*/  IADD3 R5, R90, -0x12c, RZ ;  /* 0xfffffed45a057810 */ /* 0x000fe20007ffe0ff */
[----:B------:R-:W3:Y:S02]  /*24270*/  LDC R2, c[0x0][0x230] ;  /* 0x00008c00ff027b82 */ /* 0x000ee40000000800 */
[----:B------:R2:W-:Y:S04]  /*24280*/  STL.64 [R1+0xc80], R10 ;  /* 0x000c800a01007387 */ /* 0x0005e80000100a00 */
[----:B------:R2:W-:Y:S01]  /*24290*/  LDGSTS.E [R251+-0x1c000], desc[UR52][R10.64], !P0 ;  /* 0xe40000000afb7fae */ /* 0x0005e2000c121874 */
[----:B-1----:R-:W-:Y:S01]  /*242a0*/  VIADD R6, R6, 0xfffffeb6 ;  /* 0xfffffeb606067836 */ /* 0x002fe20000000000 */
[----:B------:R-:W1:Y:S02]  /*242b0*/  LDC R90, c[0x0][0x230] ;  /* 0x00008c00ff5a7b82 */ /* 0x000e640000000800 */
[----:B------:R2:W-:Y:S04]  /*242c0*/  STL.64 [R1+0xc78], R88 ;  /* 0x000c785801007387 */ /* 0x0005e80000100a00 */
[----:B------:R2:W-:Y:S02]  /*242d0*/  LDGSTS.E [R251+-0x1bffc], desc[UR52][R88.64], !P4 ;  /* 0xe400400058fb7fae */ /* 0x0005e4000e121874 */
[----:B--2---:R-:W-:-:S02]  /*242e0*/  IMAD.WIDE R10, R0, 0x4, R186 ;  /* 0x00000004000a7825 */ /* 0x004fc400078e02ba */
[----:B------:R-:W2:Y:S04]  /*242f0*/  LDL.LU.64 R186, [R1+0xc48] ;  /* 0x000c480001ba7983 */ /* 0x000ea80000300a00 */
[----:B------:R3:W-:Y:S04]  /*24300*/  STL.64 [R1+0xc70], R10 ;  /* 0x000c700a01007387 */ /* 0x0007e80000100a00 */
[----:B------:R-:W2:Y:S01]  /*24310*/  LDL.LU.64 R194, [R1+0xc40] ;  /* 0x000c400001c27983 */ /* 0x000ea20000300a00 */
[----:B------:R-:W-:-:S03]  /*24320*/  IMAD.WIDE R88, R0, 0x4, R190 ;  /* 0x0000000400587825 */ /* 0x000fc600078e02be */
[----:B------:R3:W-:Y:S04]  /*24330*/  LDGSTS.E [R251+-0x1bff8], desc[UR52][R10.64], !P6 ;  /* 0xe40080000afb7fae */ /* 0x0007e8000f121874 */
[----:B------:R1:W-:Y:S01]  /*24340*/  STL.64 [R1+0xc68], R88 ;  /* 0x000c685801007387 */ /* 0x0003e20000100a00 */
[----:B---3--:R-:W-:-:S03]  /*24350*/  IMAD.WIDE R10, R0, 0x4, R184 ;  /* 0x00000004000a7825 */ /* 0x008fc600078e02b8 */
[----:B------:R-:W3:Y:S01]  /*24360*/  LDL.LU.64 R184, [R1+0xc38] ;  /* 0x000c380001b87983 */ /* 0x000ee20000300a00 */
[----:B------:R-:W-:Y:S01]  /*24370*/  ISETP.GE.U32.AND P5, PT, R5, 0x7ffffe55, PT ;  /* 0x7ffffe550500780c */ /* 0x000fe20003fa6070 */
[----:B------:R-:W-:Y:S02]  /*24380*/  VIADD R5, R7, 0xfffffeb7 ;  /* 0xfffffeb707057836 */ /* 0x000fe40000000000 */
[----:B------:R4:W-:Y:S01]  /*24390*/  STL.64 [R1+0xc60], R10 ;  /* 0x000c600a01007387 */ /* 0x0009e20000100a00 */
[----:B------:R-:W-:Y:S01]  /*243a0*/  ISETP.GE.U32.AND P4, PT, R6, 0x7ffffe37, PT ;  /* 0x7ffffe370600780c */ /* 0x000fe20003f86070 */
[----:B------:R-:W-:Y:S01]  /*243b0*/  VIADD R3, R3, 0xfffffeb4 ;  /* 0xfffffeb403037836 */ /* 0x000fe20000000000 */
[----:B------:R-:W-:Y:S01]  /*243c0*/  ISETP.GE.U32.AND P0, PT, R5, 0x7ffffe38, PT ;  /* 0x7ffffe380500780c */ /* 0x000fe20003f06070 */
[----:B------:R-:W3:Y:S01]  /*243d0*/  LDL.LU.64 R190, [R1+0xc30] ;  /* 0x000c300001be7983 */ /* 0x000ee20000300a00 */
[----:B------:R-:W-:Y:S01]  /*243e0*/  VIADD R5, R9, 0xfffffeb5 ;  /* 0xfffffeb509057836 */ /* 0x000fe20000000000 */
[----:B------:R-:W3:Y:S04]  /*243f0*/  LDC R7, c[0x0][0x230] ;  /* 0x00008c00ff077b82 */ /* 0x000ee80000000800 */
[----:B------:R1:W-:Y:S01]  /*24400*/  LDGSTS.E [R251+-0x1bff4], desc[UR52][R88.64], !P5 ;  /* 0xe400c00058fb7fae */ /* 0x0003e2000e921874 */
[----:B------:R-:W-:-:S03]  /*24410*/  ISETP.GE.U32.AND P6, PT, R5, 0x7ffffe36, PT ;  /* 0x7ffffe360500780c */ /* 0x000fc60003fc6070 */
[----:B------:R-:W3:Y:S02]  /*24420*/  LDC R9, c[0x0][0x230] ;  /* 0x00008c00ff097b82 */ /* 0x000ee40000000800 */
[----:B------:R4:W-:Y:S01]  /*24430*/  LDGSTS.E [R251+-0x18000], desc[UR52][R10.64], !P0 ;  /* 0xe80000000afb7fae */ /* 0x0009e2000c121874 */
[----:B-1----:R-:W-:-:S05]  /*24440*/  IMAD.WIDE R88, R0, 0x4, R192 ;  /* 0x0000000400587825 */ /* 0x002fca00078e02c0 */
[----:B------:R-:W1:Y:S01]  /*24450*/  LDC R6, c[0x0][0x230] ;  /* 0x00008c00ff067b82 */ /* 0x000e620000000800 */
[----:B------:R2:W-:Y:S01]  /*24460*/  STL.64 [R1+0xc58], R88 ;  /* 0x000c585801007387 */ /* 0x0005e20000100a00 */
[----:B------:R-:W-:-:S03]  /*24470*/  ISETP.GE.U32.AND P5, PT, R3, 0x7ffffe35, PT ;  /* 0x7ffffe350300780c */ /* 0x000fc60003fa6070 */
[----:B------:R2:W-:Y:S01]  /*24480*/  LDGSTS.E [R251+-0x17ffc], desc[UR52][R88.64], !P4 ;  /* 0xe800400058fb7fae */ /* 0x0005e2000e121874 */
[----:B------:R-:W-:Y:S01]  /*24490*/  IADD3 R5, R8, -0x169, RZ ;  /* 0xfffffe9708057810 */ /* 0x000fe20007ffe0ff */
[----:B------:R-:W-:Y:S01]  /*244a0*/  VIADD R2, R2, 0xfffffe96 ;  /* 0xfffffe9602027836 */ /* 0x000fe20000000000 */
[----:B------:R-:W1:Y:S01]  /*244b0*/  LDC R3, c[0x0][0x230] ;  /* 0x00008c00ff037b82 */ /* 0x000e620000000800 */
[----:B----4-:R-:W-:-:S07]  /*244c0*/  IMAD.WIDE R10, R0, 0x4, R188 ;  /* 0x00000004000a7825 */ /* 0x010fce00078e02bc */
[----:B------:R-:W4:Y:S01]  /*244d0*/  LDC R8, c[0x0][0x230] ;  /* 0x00008c00ff087b82 */ /* 0x000f220000000800 */
        /* <DEDUP_REMOVED lines=10> */
[----:B------:R3:W-:Y:S02]  /*24580*/  LDGSTS.E [R251+-0x17ff4], desc[UR52][R88.64], !P5 ;  /* 0xe800c00058fb7fae */ /* 0x0007e4000e921874 */
[----:B---3--:R-:W-:-:S02]  /*24590*/  IMAD.WIDE R88, R0, 0x4, R184 ;  /* 0x0000000400587825 */ /* 0x008fc400078e02b8 */
[----:B------:R-:W3:Y:S01]  /*245a0*/  LDL.LU.64 R184, [R1+0xc08] ;  /* 0x000c080001b87983 */ /* 0x000ee20000300a00 */
[----:B------:R-:W-:Y:S01]  /*245b0*/  ISETP.GE.U32.AND P0, PT, R5, 0x7ffffe18, PT ;  /* 0x7ffffe180500780c */ /* 0x000fe20003f06070 */
[----:B------:R-:W-:Y:S01]  /*245c0*/  VIADD R5, R7, 0xfffffe95 ;  /* 0xfffffe9507057836 */ /* 0x000fe20000000000 */
[----:B------:R-:W-:Y:S01]  /*245d0*/  ISETP.GE.U32.AND P4, PT, R2, 0x7ffffe17, PT ;  /* 0x7ffffe170200780c */ /* 0x000fe20003f86070 */
[----:B------:R-:W-:Y:S01]  /*245e0*/  STL.64 [R1+0xc38], R88 ;  /* 0x000c385801007387 */ /* 0x000fe20000100a00 */
[----:B------:R-:W3:Y:S02]  /*245f0*/  LDC R2, c[0x0][0x230] ;  /* 0x00008c00ff027b82 */ /* 0x000ee40000000800 */
[----:B------:R-:W-:Y:S01]  /*24600*/  ISETP.GE.U32.AND P6, PT, R5, 0x7ffffe16, PT ;  /* 0x7ffffe160500780c */ /* 0x000fe20003fc6070 */
[----:B------:R-:W-:-:S05]  /*24610*/  VIADD R5, R9, 0xfffffe94 ;  /* 0xfffffe9409057836 */ /* 0x000fca0000000000 */
[----:B------:R-:W3:Y:S01]  /*24620*/  LDC R7, c[0x0][0x230] ;  /* 0x00008c00ff077b82 */ /* 0x000ee20000000800 */
[----:B------:R1:W-:Y:S01]  /*24630*/  LDGSTS.E [R251+-0x14000], desc[UR52][R10.64], !P0 ;  /* 0xec0000000afb7fae */ /* 0x0003e2000c121874 */
[----:B------:R-:W-:-:S03]  /*24640*/  ISETP.GE.U32.AND P0, PT, R5, 0x7ffffe15, PT ;  /* 0x7ffffe150500780c */ /* 0x000fc60003f06070 */
[----:B------:R-:W-:Y:S01]  /*24650*/  LDGSTS.E [R251+-0x13ffc], desc[UR52][R88.64], !P4 ;  /* 0xec00400058fb7fae */ /* 0x000fe2000e121874 */
[----:B------:R-:W-:Y:S01]  /*24660*/  VIADD R6, R6, 0xfffffef1 ;  /* 0xfffffef106067836 */ /* 0x000fe20000000000 */
[----:B------:R-:W-:Y:S01]  /*24670*/  IADD3 R3, R3, -0x110, RZ ;  /* 0xfffffef003037810 */ /* 0x000fe20007ffe0ff */
[----:B------:R-:W3:Y:S01]  /*24680*/  LDC R9, c[0x0][0x230] ;  /* 0x00008c00ff097b82 */ /* 0x000ee20000000800 */
[----:B-1----:R-:W-:-:S05]  /*24690*/  IMAD.WIDE R10, R0, 0x4, R190 ;  /* 0x00000004000a7825 */ /* 0x002fca00078e02be */
[----:B------:R4:W-:Y:S04]  /*246a0*/  STL.64 [R1+0xc30], R10 ;  /* 0x000c300a01007387 */ /* 0x0009e80000100a00 */
[----:B------:R-:W3:Y:S04]  /*246b0*/  LDL.LU.64 R190, [R1+0xc00] ;  /* 0x000c000001be7983 */ /* 0x000ee80000300a00 */
[----:B------:R4:W-:Y:S02]  /*246c0*/  LDGSTS.E [R251+-0x13ff8], desc[UR52][R10.64], !P6 ;  /* 0xec0080000afb7fae */ /* 0x0009e4000f121874 */
[----:B----4-:R-:W-:-:S02]  /*246d0*/  IMAD.WIDE R10, R0, 0x4, R188 ;  /* 0x00000004000a7825 */ /* 0x010fc400078e02bc */
[----:B------:R-:W4:Y:S02]  /*246e0*/  LDL.LU.64 R188, [R1+0xbf8] ;  /* 0x000bf80001bc7983 */ /* 0x000f240000300a00 */
[C---:B------:R-:W-:Y:S02]  /*246f0*/  IMAD.WIDE R88, R0.reuse, 0x4, R192 ;  /* 0x0000000400587825 */ /* 0x040fe400078e02c0 */
[----:B------:R2:W-:Y:S04]  /*24700*/  STL.64 [R1+0xc28], R10 ;  /* 0x000c280a01007387 */ /* 0x0005e80000100a00 */
[----:B------:R2:W-:Y:S04]  /*24710*/  LDGSTS.E [R251+-0x13ff4], desc[UR52][R10.64], !P0 ;  /* 0xec00c0000afb7fae */ /* 0x0005e8000c121874 */
[----:B------:R1:W-:Y:S04]  /*24720*/  STL.64 [R1+0xc20], R88 ;  /* 0x000c205801007387 */ /* 0x0003e80000100a00 */
[----:B------:R1:W-:Y:S01]  /*24730*/  LDGSTS.E [R250+-0x20000], desc[UR52][R88.64], !P2 ;  /* 0xe000000058fa7fae */ /* 0x0003e2000d121874 */
[----:B--2---:R-:W-:-:S03]  /*24740*/  IMAD.WIDE R10, R0, 0x4, R186 ;  /* 0x00000004000a7825 */ /* 0x004fc600078e02ba */
[----:B------:R-:W2:Y:S04]  /*24750*/  LDL.LU.64 R186, [R1+0xbf0] ;  /* 0x000bf00001ba7983 */ /* 0x000ea80000300a00 */
[----:B------:R3:W-:Y:S04]  /*24760*/  STL.64 [R1+0xc18], R10 ;  /* 0x000c180a01007387 */ /* 0x0007e80000100a00 */
[----:B------:R-:W2:Y:S01]  /*24770*/  LDL.LU.64 R192, [R1+0xbe8] ;  /* 0x000be80001c07983 */ /* 0x000ea20000300a00 */
[----:B-1----:R-:W-:-:S03]  /*24780*/  IMAD.WIDE R88, R0, 0x4, R194 ;  /* 0x0000000400587825 */ /* 0x002fc600078e02c2 */
[----:B------:R3:W-:Y:S04]  /*24790*/  LDGSTS.E [R250+-0x1fffc], desc[UR52][R10.64], !P3 ;  /* 0xe00040000afa7fae */ /* 0x0007e8000d921874 */
[----:B------:R1:W-:Y:S01]  /*247a0*/  STL.64 [R1+0xc10], R88 ;  /* 0x000c105801007387 */ /* 0x0003e20000100a00 */
[----:B---3--:R-:W-:-:S03]  /*247b0*/  IMAD.WIDE R10, R0, 0x4, R184 ;  /* 0x00000004000a7825 */ /* 0x008fc600078e02b8 */
[----:B------:R-:W3:Y:S01]  /*247c0*/  LDL.LU.64 R184, [R1+0xbe0] ;  /* 0x000be00001b87983 */ /* 0x000ee20000300a00 */
[----:B------:R-:W-:Y:S02]  /*247d0*/  ISETP.GE.U32.AND P5, PT, R6, 0x7ffffe72, PT ;  /* 0x7ffffe720600780c */ /* 0x000fe40003fa6070 */
[----:B------:R-:W1:Y:S01]  /*247e0*/  LDC R6, c[0x0][0x230] ;  /* 0x00008c00ff067b82 */ /* 0x000e620000000800 */
[----:B------:R-:W-:Y:S01]  /*247f0*/  VIADD R5, R90, 0xfffffeef ;  /* 0xfffffeef5a057836 */ /* 0x000fe20000000000 */
[----:B------:R-:W-:Y:S01]  /*24800*/  ISETP.GE.U32.AND P4, PT, R3, 0x7ffffe71, PT ;  /* 0x7ffffe710300780c */ /* 0x000fe20003f86070 */
[----:B------:R-:W-:-:S03]  /*24810*/  VIADD R2, R2, 0xfffffed3 ;  /* 0xfffffed302027836 */ /* 0x000fc60000000000 */
[----:B------:R-:W-:Y:S01]  /*24820*/  ISETP.GE.U32.AND P6, PT, R5, 0x7ffffe70, PT ;  /* 0x7ffffe700500780c */ /* 0x000fe20003fc6070 */
[----:B------:R-:W-:Y:S01]  /*24830*/  VIADD R5, R7, 0xfffffeee ;  /* 0xfffffeee07057836 */ /* 0x000fe20000000000 */
[----:B------:R-:W-:Y:S01]  /*24840*/  ISETP.GE.U32.AND P2, PT, R2, 0x7ffffe54, PT ;  /* 0x7ffffe540200780c */ /* 0x000fe20003f46070 */
[----:B------:R4:W-:Y:S01]  /*24850*/  STL.64 [R1+0xc08], R10 ;  /* 0x000c080a01007387 */ /* 0x0009e20000100a00 */
[----:B------:R-:W3:Y:S02]  /*24860*/  LDC R3, c[0x0][0x230] ;  /* 0x00008c00ff037b82 */ /* 0x000ee40000000800 */
[----:B------:R-:W-:Y:S01]  /*24870*/  ISETP.GE.U32.AND P0, PT, R5, 0x7ffffe6f, PT ;  /* 0x7ffffe6f0500780c */ /* 0x000fe20003f06070 */
[----:B------:R1:W-:Y:S01]  /*24880*/  LDGSTS.E [R250+-0x1fff8], desc[UR52][R88.64], !P5 ;  /* 0xe000800058fa7fae */ /* 0x0003e2000e921874 */
[----:B------:R-:W-:-:S03]  /*24890*/  VIADD R5, R8, 0xfffffed2 ;  /* 0xfffffed208057836 */ /* 0x000fc60000000000 */
[----:B------:R-:W3:Y:S01]  /*248a0*/  LDL.LU.64 R194, [R1+0xbd8] ;  /* 0x000bd80001c27983 */ /* 0x000ee20000300a00 */
[----:B------:R-:W3:Y:S01]  /*248b0*/  LDC R7, c[0x0][0x230] ;  /* 0x00008c00ff077b82 */ /* 0x000ee20000000800 */
[----:B------:R-:W-:Y:S02]  /*248c0*/  ISETP.GE.U32.AND P3, PT, R5, 0x7ffffe53, PT ;  /* 0x7ffffe530500780c */ /* 0x000fe40003f66070 */
[----:B------:R4:W-:Y:S01]  /*248d0*/  LDGSTS.E [R250+-0x1fff4], desc[UR52][R10.64], !P4 ;  /* 0xe000c0000afa7fae */ /* 0x0009e2000e121874 */
[----:B-1----:R-:W-:-:S04]  /*248e0*/  IADD3 R6, R6, -0x12f, RZ ;  /* 0xfffffed106067810 */ /* 0x002fc80007ffe0ff */
[----:B------:R-:W1:Y:S01]  /*248f0*/  LDC R2, c[0x0][0x230] ;  /* 0x00008c00ff027b82 */ /* 0x000e620000000800 */
[----:B------:R-:W-:-:S07]  /*24900*/  IMAD.WIDE R88, R0, 0x4, R190 ;  /* 0x0000000400587825 */ /* 0x000fce00078e02be */
[----:B------:R-:W1:Y:S01]  /*24910*/  LDC R8, c[0x0][0x230] ;  /* 0x00008c00ff087b82 */ /* 0x000e620000000800 */
[----:B------:R2:W-:Y:S01]  /*24920*/  STL.64 [R1+0x8b0], R88 ;  /* 0x0008b05801007387 */ /* 0x0005e20000100a00 */
[----:B------:R-:W-:-:S03]  /*24930*/  ISETP.GE.U32.AND P5, PT, R6, 0x7ffffe52, PT ;  /* 0x7ffffe520600780c */ /* 0x000fc60003fa6070 */
[----:B------:R2:W-:Y:S01]  /*24940*/  LDGSTS.E [R250+-0x1c000], desc[UR52][R88.64], !P2 ;  /* 0xe400000058fa7fae */ /* 0x0005e2000d121874 */
[----:B------:R-:W-:Y:S02]  /*24950*/  VIADD R5, R9, 0xfffffed0 ;  /* 0xfffffed009057836 */ /* 0x000fe40000000000 */
[----:B------:R-:W1:Y:S08]  /*24960*/  LDC R6, c[0x0][0x230] ;  /* 0x00008c00ff067b82 */ /* 0x000e700000000800 */
[----:B------:R-:W1:Y:S01]  /*24970*/  LDC R90, c[0x0][0x230] ;  /* 0x00008c00ff5a7b82 */ /* 0x000e620000000800 */
[----:B----4-:R-:W-:-:S07]  /*24980*/  IMAD.WIDE R10, R0, 0x4, R188 ;  /* 0x00000004000a7825 */ /* 0x010fce00078e02bc */
[----:B------:R-:W4:Y:S01]  /*24990*/  LDC R9, c[0x0][0x230] ;  /* 0x00008c00ff097b82 */ /* 0x000f220000000800 */
        /* <DEDUP_REMOVED lines=8> */
[----:B------:R3:W-:Y:S04]  /*24a20*/  LDGSTS.E [R250+-0x1bff8], desc[UR52][R88.64], !P5 ;  /* 0xe400800058fa7fae */ /* 0x0007e8000e921874 */
[----:B------:R1:W-:Y:S04]  /*24a30*/  STL.64 [R1+0x890], R10 ;  /* 0x0008900a01007387 */ /* 0x0003e80000100a00 */
[----:B------:R-:W2:Y:S01]  /*24a40*/  LDL.LU.64 R192, [R1+0xbb8] ;  /* 0x000bb80001c07983 */ /* 0x000ea20000300a00 */
[----:B---3--:R-:W-:-:S03]  /*24a50*/  IMAD.WIDE R88, R0, 0x4, R184 ;  /* 0x0000000400587825 */ /* 0x008fc600078e02b8 */
[----:B------:R-:W3:Y:S01]  /*24a60*/  LDL.LU.64 R184, [R1+0xbb0] ;  /* 0x000bb00001b87983 */ /* 0x000ee20000300a00 */
[----:B------:R-:W-:Y:S01]  /*24a70*/  ISETP.GE.U32.AND P4, PT, R5, 0x7ffffe51, PT ;  /* 0x7ffffe510500780c */ /* 0x000fe20003f86070 */
[----:B------:R-:W-:Y:S02]  /*24a80*/  VIADD R3, R3, 0xfffffeb3 ;  /* 0xfffffeb303037836 */ /* 0x000fe40000000000 */
[----:B------:R-:W-:Y:S02]  /*24a90*/  VIADD R5, R7, 0xfffffeb2 ;  /* 0xfffffeb207057836 */ /* 0x000fe40000000000 */
[----:B-1----:R-:W-:Y:S01]  /*24aa0*/  VIADD R2, R2, 0xfffffeb1 ;  /* 0xfffffeb102027836 */ /* 0x002fe20000000000 */
[----:B------:R-:W-:Y:S01]  /*24ab0*/  ISETP.GE.U32.AND P2, PT, R3, 0x7ffffe34, PT ;  /* 0x7ffffe340300780c */ /* 0x000fe20003f46070 */
[----:B------:R-:W-:Y:S01]  /*24ac0*/  STL.64 [R1+0x888], R88 ;  /* 0x0008885801007387 */ /* 0x000fe20000100a00 */
[----:B------:R-:W-:Y:S01]  /*24ad0*/  ISETP.GE.U32.AND P3, PT, R5, 0x7ffffe33, PT ;  /* 0x7ffffe330500780c */ /* 0x000fe20003f66070 */
[----:B------:R-:W-:Y:S01]  /*24ae0*/  VIADD R6, R6, 0xfffffe93 ;  /* 0xfffffe9306067836 */ /* 0x000fe20000000000 */
[----:B------:R-:W-:Y:S01]  /*24af0*/  ISETP.GE.U32.AND P5, PT, R2, 0x7ffffe32, PT ;  /* 0x7ffffe320200780c */ /* 0x000fe20003fa6070 */
[----:B------:R-:W1:Y:S02]  /*24b00*/  LDC R7, c[0x0][0x230] ;  /* 0x00008c00ff077b82 */ /* 0x000e640000000800 */
[----:B------:R1:W-:Y:S01]  /*24b10*/  LDGSTS.E [R250+-0x1bff4], desc[UR52][R10.64], !P4 ;  /* 0xe400c0000afa7fae */ /* 0x0003e2000e121874 */
[----:B------:R-:W-:-:S05]  /*24b20*/  IADD3 R5, R8, -0x150, RZ ;  /* 0xfffffeb008057810 */ /* 0x000fca0007ffe0ff */
[----:B------:R-:W-:Y:S01]  /*24b30*/  LDGSTS.E [R250+-0x18000], desc[UR52][R88.64], !P2 ;  /* 0xe800000058fa7fae */ /* 0x000fe2000d121874 */
[----:B------:R-:W3:Y:S01]  /*24b40*/  LDC R3, c[0x0][0x230] ;  /* 0x00008c00ff037b82 */ /* 0x000ee20000000800 */
[----:B-1----:R-:W-:-:S07]  /*24b50*/  IMAD.WIDE R10, R0, 0x4, R194 ;  /* 0x00000004000a7825 */ /* 0x002fce00078e02c2 */
[----:B------:R-:W1:Y:S01]  /*24b60*/  LDC R2, c[0x0][0x230] ;  /* 0x00008c00ff027b82 */ /* 0x000e620000000800 */
[----:B------:R4:W-:Y:S04]  /*24b70*/  STL.64 [R1+0x878], R10 ;  /* 0x0008780a01007387 */ /* 0x0009e80000100a00 */
[----:B------:R4:W-:Y:S03]  /*24b80*/  LDGSTS.E [R250+-0x17ffc], desc[UR52][R10.64], !P3 ;  /* 0xe80040000afa7fae */ /* 0x0009e6000d921874 */
[----:B------:R-:W1:Y:S01]  /*24b90*/  LDC R8, c[0x0][0x230] ;  /* 0x00008c00ff087b82 */ /* 0x000e620000000800 */
[----:B------:R-:W3:Y:S01]  /*24ba0*/  LDL.LU.64 R194, [R1+0xba8] ;  /* 0x000ba80001c27983 */ /* 0x000ee20000300a00 */
[----:B------:R-:W-:-:S02]  /*24bb0*/  ISETP.GE.U32.AND P4, PT, R5, 0x7ffffe31, PT ;  /* 0x7ffffe310500780c */ /* 0x000fc40003f86070 */
[----:B------:R-:W-:Y:S01]  /*24bc0*/  ISETP.GE.U32.AND P2, PT, R6, 0x7ffffe14, PT ;  /* 0x7ffffe140600780c */ /* 0x000fe20003f46070 */
[----:B----4-:R-:W-:-:S03]  /*24bd0*/  IMAD.WIDE R10, R0, 0x4, R188 ;  /* 0x00000004000a7825 */ /* 0x010fc600078e02bc */
[----:B------:R-:W4:Y:S01]  /*24be0*/  LDC R6, c[0x0][0x230] ;  /* 0x00008c00ff067b82 */ /* 0x000f220000000800 */
[----:B------:R-:W4:Y:S04]  /*24bf0*/  LDL.LU.64 R188, [R1+0xba0] ;  /* 0x000ba00001bc7983 */ /* 0x000f280000300a00 */
[----:B------:R2:W-:Y:S01]  /*24c00*/  STL.64 [R1+0x870], R10 ;  /* 0x0008700a01007387 */ /* 0x0005e20000100a00 */
[----:B------:R-:W-:-:S03]  /*24c10*/  IMAD.WIDE R88, R0, 0x4, R190 ;  /* 0x0000000400587825 */ /* 0x000fc600078e02be */
[----:B------:R2:W-:Y:S04]  /*24c20*/  LDGSTS.E [R250+-0x17ff8], desc[UR52][R10.64], !P5 ;  /* 0xe80080000afa7fae */ /* 0x0005e8000e921874 */
[----:B------:R1:W-:Y:S04]  /*24c30*/  STL.64 [R1+0x860], R88 ;  /* 0x0008605801007387 */ /* 0x0003e80000100a00 */
[----:B------:R1:W-:Y:S01]  /*24c40*/  LDGSTS.E [R250+-0x17ff4], desc[UR52][R88.64], !P4 ;  /* 0xe800c00058fa7fae */ /* 0x0003e2000e121874 */
[----:B--2---:R-:W-:-:S05]  /*24c50*/  IMAD.WIDE R10, R0, 0x4, R186 ;  /* 0x00000004000a7825 */ /* 0x004fca00078e02ba */
[----:B------:R3:W-:Y:S04]  /*24c60*/  STL.64 [R1+0x858], R10 ;  /* 0x0008580a01007387 */ /* 0x0007e80000100a00 */
[----:B------:R-:W2:Y:S04]  /*24c70*/  LDL.LU.64 R186, [R1+0xb98] ;  /* 0x000b980001ba7983 */ /* 0x000ea80000300a00 */
[----:B------:R-:W2:Y:S04]  /*24c80*/  LDL.LU.64 R190, [R1+0xb90] ;  /* 0x000b900001be7983 */ /* 0x000ea80000300a00 */
[----:B------:R3:W-:Y:S01]  /*24c90*/  LDGSTS.E [R250+-0x14000], desc[UR52][R10.64], !P2 ;  /* 0xec0000000afa7fae */ /* 0x0007e2000d121874 */
[----:B-1----:R-:W-:-:S05]  /*24ca0*/  IMAD.WIDE R88, R0, 0x4, R192 ;  /* 0x0000000400587825 */ /* 0x002fca00078e02c0 */
[----:B------:R1:W-:Y:S01]  /*24cb0*/  STL.64 [R1+0x850], R88 ;  /* 0x0008505801007387 */ /* 0x0003e20000100a00 */
[----:B---3--:R-:W-:-:S05]  /*24cc0*/  IMAD.WIDE R10, R0, 0x4, R184 ;  /* 0x00000004000a7825 */ /* 0x008fca00078e02b8 */
[----:B------:R4:W-:Y:S04]  /*24cd0*/  STL.64 [R1+0x840], R10 ;  /* 0x0008400a01007387 */ /* 0x0009e80000100a00 */
[----:B------:R-:W3:Y:S01]  /*24ce0*/  LDL.LU.64 R184, [R1+0xb88] ;  /* 0x000b880001b87983 */ /* 0x000ee20000300a00 */
[----:B------:R-:W-:Y:S02]  /*24cf0*/  VIADD R5, R90, 0xfffffe92 ;  /* 0xfffffe925a057836 */ /* 0x000fe40000000000 */
[----:B------:R-:W-:Y:S01]  /*24d00*/  VIADD R3, R3, 0xfffffeed ;  /* 0xfffffeed03037836 */ /* 0x000fe20000000000 */
[----:B------:R-:W3:Y:S01]  /*24d10*/  LDL.LU.64 R192, [R1+0xb80] ;  /* 0x000b800001c07983 */ /* 0x000ee20000300a00 */
[----:B------:R-:W-:Y:S01]  /*24d20*/  VIADD R2, R2, 0xfffffeec ;  /* 0xfffffeec02027836 */ /* 0x000fe20000000000 */
[----:B------:R-:W-:Y:S01]  /*24d30*/  ISETP.GE.U32.AND P3, PT, R5, 0x7ffffe13, PT ;  /* 0x7ffffe130500780c */ /* 0x000fe20003f66070 */
[----:B------:R-:W-:Y:S01]  /*24d40*/  VIADD R5, R7, 0xfffffe91 ;  /* 0xfffffe9107057836 */ /* 0x000fe20000000000 */
[----:B------:R-:W3:Y:S04]  /*24d50*/  LDC R90, c[0x0][0x230] ;  /* 0x00008c00ff5a7b82 */ /* 0x000ee80000000800 */
[----:B------:R-:W-:-:S02]  /*24d60*/  ISETP.GE.U32.AND P5, PT, R5, 0x7ffffe12, PT ;  /* 0x7ffffe120500780c */ /* 0x000fc40003fa6070 */
[----:B------:R-:W-:Y:S02]  /*24d70*/  IADD3 R5, R9, -0x170, RZ ;  /* 0xfffffe9009057810 */ /* 0x000fe40007ffe0ff */
[----:B------:R-:W3:Y:S02]  /*24d80*/  LDC R7, c[0x0][0x230] ;  /* 0x00008c00ff077b82 */ /* 0x000ee40000000800 */
[----:B------:R-:W-:Y:S01]  /*24d90*/  ISETP.GE.U32.AND P2, PT, R5, 0x7ffffe11, PT ;  /* 0x7ffffe110500780c */ /* 0x000fe20003f46070 */
[----:B------:R1:W-:Y:S01]  /*24da0*/  LDGSTS.E [R250+-0x13ffc], desc[UR52][R88.64], !P3 ;  /* 0xec00400058fa7fae */ /* 0x0003e2000d921874 */
[----:B------:R-:W-:-:S04]  /*24db0*/  ISETP.GE.U32.AND P4, PT, R3, 0x7ffffe6e, PT ;  /* 0x7ffffe6e0300780c */ /* 0x000fc80003f86070 */
[----:B------:R-:W2:Y:S01]  /*24dc0*/  LDC R3, c[0x0][0x230] ;  /* 0x00008c00ff037b82 */ /* 0x000ea20000000800 */
[----:B------:R4:W-:Y:S01]  /*24dd0*/  LDGSTS.E [R250+-0x13ff8], desc[UR52][R10.64], !P5 ;  /* 0xec0080000afa7fae */ /* 0x0009e2000e921874 */
[----:B-1----:R-:W-:-:S06]  /*24de0*/  IMAD.WIDE R88, R0, 0x4, R194 ;  /* 0x0000000400587825 */ /* 0x002fcc00078e02c2 */
[----:B------:R-:W1:Y:S01]  /*24df0*/  LDC R9, c[0x0][0x230] ;  /* 0x00008c00ff097b82 */ /* 0x000e620000000800 */
[----:B------:R2:W-:Y:S04]  /*24e00*/  STL.64 [R1+0x838], R88 ;  /* 0x0008385801007387 */ /* 0x0005e80000100a00 */
[----:B------:R2:W-:Y:S01]  /*24e10*/  LDGSTS.E [R250+-0x13ff4], desc[UR52][R88.64], !P2 ;  /* 0xec00c00058fa7fae */ /* 0x0005e2000d121874 */
[----:B----4-:R-:W-:-:S03]  /*24e20*/  IMAD.WIDE R10, R0, 0x4, R188 ;  /* 0x00000004000a7825 */ /* 0x010fc600078e02bc */
[----:B------:R-:W4:Y:S04]  /*24e30*/  LDL.LU.64 R188, [R1+0xb78] ;  /* 0x000b780001bc7983 */ /* 0x000f280000300a00 */
[----:B------:R1:W-:Y:S04]  /*24e40*/  STL.64 [R1+0x828], R10 ;  /* 0x0008280a01007387 */ /* 0x0003e80000100a00 */
[----:B------:R-:W-:Y:S04]  /*24e50*/  STL.64 [R1+0x1940], R250 ;  /* 0x001940fa01007387 */ /* 0x000fe80000100a00 */
        /* <DEDUP_REMOVED lines=13> */
[----:B------:R-:W-:Y:S01]  /*24f30*/  IADD3 R3, R3, -0x132, RZ ;  /* 0xfffffece03037810 */ /* 0x000fe20007ffe0ff */
[----:B------:R1:W-:Y:S01]  /*24f40*/  LDGSTS.E [R249+-0x1fff8], desc[UR52][R10.64], !P4 ;  /* 0xe00080000af97fae */ /* 0x0003e2000e121874 */
[----:B---3--:R-:W-:-:S05]  /*24f50*/  IMAD.WIDE R88, R0, 0x4, R184 ;  /* 0x0000000400587825 */ /* 0x008fca00078e02b8 */
[----:B------:R-:W3:Y:S01]  /*24f60*/  LDC R8, c[0x0][0x230] ;  /* 0x00008c00ff087b82 */ /* 0x000ee20000000800 */
[----:B------:R-:W3:Y:S01]  /*24f70*/  LDL.LU.64 R184, [R1+0xb58] ;  /* 0x000b580001b87983 */ /* 0x000ee20000300a00 */
[----:B------:R-:W-:Y:S01]  /*24f80*/  ISETP.GE.U32.AND P5, PT, R5, 0x7ffffe6c, PT ;  /* 0x7ffffe6c0500780c */ /* 0x000fe20003fa6070 */
[----:B------:R-:W-:Y:S01]  /*24f90*/  VIADD R5, R7, 0xfffffecf ;  /* 0xfffffecf07057836 */ /* 0x000fe20000000000 */
[----:B------:R-:W-:Y:S01]  /*24fa0*/  ISETP.GE.U32.AND P0, PT, R3, 0x7ffffe4f, PT ;  /* 0x7ffffe4f0300780c */ /* 0x000fe20003f06070 */
[----:B-1----:R-:W-:Y:S01]  /*24fb0*/  IMAD.WIDE R10, R0, 0x4, R192 ;  /* 0x00000004000a7825 */ /* 0x002fe200078e02c0 */
[----:B------:R4:W-:Y:S02]  /*24fc0*/  LDGSTS.E [R249+-0x1fff4], desc[UR52][R88.64], !P3 ;  /* 0xe000c00058f97fae */ /* 0x0009e4000d921874 */
[----:B------:R-:W-:Y:S01]  /*24fd0*/  ISETP.GE.U32.AND P6, PT, R5, 0x7ffffe50, PT ;  /* 0x7ffffe500500780c */ /* 0x000fe20003fc6070 */
[----:B------:R-:W-:Y:S01]  /*24fe0*/  VIADD R5, R9, 0xfffffecd ;  /* 0xfffffecd09057836 */ /* 0x000fe20000000000 */
[----:B------:R4:W-:Y:S01]  /*24ff0*/  STL.64 [R1+0x808], R88 ;  /* 0x0008085801007387 */ /* 0x0009e20000100a00 */
[----:B------:R-:W-:Y:S01]  /*25000*/  VIADD R2, R2, 0xfffffecc ;  /* 0xfffffecc02027836 */ /* 0x000fe20000000000 */
[----:B------:R-:W1:Y:S02]  /*25010*/  LDC R7, c[0x0][0x230] ;  /* 0x00008c00ff077b82 */ /* 0x000e640000000800 */
[----:B------:R4:W-:Y:S01]  /*25020*/  STL.64 [R1+0x800], R10 ;  /* 0x0008000a01007387 */ /* 0x0009e20000100a00 */
[----:B------:R-:W-:-:S03]  /*25030*/  ISETP.GE.U32.AND P4, PT, R5, 0x7ffffe4e, PT ;  /* 0x7ffffe4e0500780c */ /* 0x000fc60003f86070 */
[----:B------:R-:W3:Y:S01]  /*25040*/  LDL.LU.64 R192, [R1+0xb50] ;  /* 0x000b500001c07983 */ /* 0x000ee20000300a00 */
[----:B------:R-:W-:Y:S01]  /*25050*/  ISETP.GE.U32.AND P2, PT, R6, 0x7ffffe6b, PT ;  /* 0x7ffffe6b0600780c */ /* 0x000fe20003f46070 */
[----:B------:R-:W1:Y:S02]  /*25060*/  LDC R3, c[0x0][0x230] ;  /* 0x00008c00ff037b82 */ /* 0x000e640000000800 */
[----:B------:R4:W-:Y:S01]  /*25070*/  LDGSTS.E [R249+-0x1c000], desc[UR52][R10.64], !P6 ;  /* 0xe40000000af97fae */ /* 0x0009e2000f121874 */
[----:B------:R-:W-:-:S05]  /*25080*/  ISETP.GE.U32.AND P3, PT, R2, 0x7ffffe4d, PT ;  /* 0x7ffffe4d0200780c */ /* 0x000fca0003f66070 */
[----:B------:R-:W1:Y:S08]  /*25090*/  LDC R6, c[0x0][0x230] ;  /* 0x00008c00ff067b82 */ /* 0x000e700000000800 */
[----:B------:R-:W1:Y:S01]  /*250a0*/  LDC R9, c[0x0][0x230] ;  /* 0x00008c00ff097b82 */ /* 0x000e620000000800 */
[----:B----4-:R-:W-:-:S04]  /*250b0*/  IMAD.WIDE R88, R0, 0x4, R194 ;  /* 0x0000000400587825 */ /* 0x010fc800078e02c2 */
[----:B------:R-:W-:-:S03]  /*250c0*/  IMAD.WIDE R10, R0, 0x4, R188 ;  /* 0x00000004000a7825 */ /* 0x000fc600078e02bc */
[----:B------:R-:W4:Y:S01]  /*250d0*/  LDC R2, c[0x0][0x230] ;  /* 0x00008c00ff027b82 */ /* 0x000f220000000800 */
[----:B------:R-:W4:Y:S04]  /*250e0*/  LDL.LU.64 R188, [R1+0xb48] ;  /* 0x000b480001bc7983 */ /* 0x000f280000300a00 */
        /* <DEDUP_REMOVED lines=13> */
[----:B------:R-:W-:Y:S01]  /*251c0*/  VIADD R5, R90, 0xfffffeaf ;  /* 0xfffffeaf5a057836 */ /* 0x000fe20000000000 */
[----:B------:R-:W-:Y:S02]  /*251d0*/  IADD3 R6, R6, -0x153, RZ ;  /* 0xfffffead06067810 */ /* 0x000fe40007ffe0ff */
[----:B------:R1:W-:Y:S01]  /*251e0*/  STL.64 [R1+0x7c8], R10 ;  /* 0x0007c80a01007387 */ /* 0x0003e20000100a00 */
[----:B------:R-:W-:Y:S01]  /*251f0*/  VIADD R3, R3, 0xfffffe8f ;  /* 0xfffffe8f03037836 */ /* 0x000fe20000000000 */
[----:B------:R-:W3:Y:S01]  /*25200*/  LDC R90, c[0x0][0x230] ;  /* 0x00008c00ff5a7b82 */ /* 0x000ee20000000800 */
[----:B------:R-:W-:Y:S01]  /*25210*/  ISETP.GE.U32.AND P6, PT, R5, 0x7ffffe30, PT ;  /* 0x7ffffe300500780c */ /* 0x000fe20003fc6070 */
[----:B------:R-:W-:Y:S01]  /*25220*/  VIADD R5, R7, 0xfffffeae ;  /* 0xfffffeae07057836 */ /* 0x000fe20000000000 */
[----:B------:R-:W-:Y:S01]  /*25230*/  ISETP.GE.U32.AND P4, PT, R6, 0x7ffffe2e, PT ;  /* 0x7ffffe2e0600780c */ /* 0x000fe20003f86070 */
[----:B------:R-:W3:Y:S03]  /*25240*/  LDL.LU.64 R190, [R1+0xb28] ;  /* 0x000b280001be7983 */ /* 0x000ee60000300a00 */
[----:B------:R-:W-:Y:S01]  /*25250*/  ISETP.GE.U32.AND P0, PT, R5, 0x7ffffe2f, PT ;  /* 0x7ffffe2f0500780c */ /* 0x000fe20003f06070 */
[----:B------:R-:W-:Y:S01]  /*25260*/  VIADD R5, R8, 0xfffffeac ;  /* 0xfffffeac08057836 */ /* 0x000fe20000000000 */
[----:B------:R-:W3:Y:S04]  /*25270*/  LDC R7, c[0x0][0x230] ;  /* 0x00008c00ff077b82 */ /* 0x000ee80000000800 */
[----:B------:R-:W-:Y:S01]  /*25280*/  ISETP.GE.U32.AND P3, PT, R5, 0x7ffffe2d, PT ;  /* 0x7ffffe2d0500780c */ /* 0x000fe20003f66070 */
[----:B------:R1:W-:Y:S01]  /*25290*/  LDGSTS.E [R249+-0x18000], desc[UR52][R88.64], !P6 ;  /* 0xe800000058f97fae */ /* 0x0003e2000f121874 */
[----:B------:R-:W-:Y:S01]  /*252a0*/  ISETP.GE.U32.AND P6, PT, R3, 0x7ffffe10, PT ;  /* 0x7ffffe100300780c */ /* 0x000fe20003fc6070 */
[----:B------:R-:W-:Y:S01]  /*252b0*/  VIADD R5, R9, 0xfffffe8e ;  /* 0xfffffe8e09057836 */ /* 0x000fe20000000000 */
[----:B------:R-:W3:Y:S03]  /*252c0*/  LDC R6, c[0x0][0x230] ;  /* 0x00008c00ff067b82 */ /* 0x000ee60000000800 */
[----:B------:R1:W-:Y:S01]  /*252d0*/  LDGSTS.E [R249+-0x17ffc], desc[UR52][R10.64], !P0 ;  /* 0xe80040000af97fae */ /* 0x0003e2000c121874 */
[----:B----4-:R-:W-:-:S04]  /*252e0*/  VIADD R2, R2, 0xfffffe8d ;  /* 0xfffffe8d02027836 */ /* 0x010fc80000000000 */
[----:B------:R-:W4:Y:S01]  /*252f0*/  LDC R8, c[0x0][0x230] ;  /* 0x00008c00ff087b82 */ /* 0x000f220000000800 */
[----:B-1----:R-:W-:-:S05]  /*25300*/  IMAD.WIDE R88, R0, 0x4, R192 ;  /* 0x0000000400587825 */ /* 0x002fca00078e02c0 */
[----:B------:R2:W-:Y:S02]  /*25310*/  STL.64 [R1+0x7b8], R88 ;  /* 0x0007b85801007387 */ /* 0x0005e40000100a00 */
[----:B------:R-:W1:Y:S02]  /*25320*/  LDC R9, c[0x0][0x230] ;  /* 0x00008c00ff097b82 */ /* 0x000e640000000800 */
[----:B------:R2:W-:Y:S06]  /*25330*/  LDGSTS.E [R249+-0x17ff8], desc[UR52][R88.64], !P4 ;  /* 0xe800800058f97fae */ /* 0x0005ec000e121874 */
[----:B------:R-:W1:Y:S01]  /*25340*/  LDC R3, c[0x0][0x230] ;  /* 0x00008c00ff037b82 */ /* 0x000e620000000800 */
[----:B------:R-:W-:-:S02]  /*25350*/  IMAD.WIDE R10, R0, 0x4, R188 ;  /* 0x00000004000a7825 */ /* 0x000fc400078e02bc */
        /* <DEDUP_REMOVED lines=13> */
[----:B------:R-:W-:Y:S02]  /*25430*/  ISETP.GE.U32.AND P0, PT, R5, 0x7ffffe0f, PT ;  /* 0x7ffffe0f0500780c */ /* 0x000fe40003f06070 */
[----:B------:R-:W-:Y:S02]  /*25440*/  IADD3 R5, R7, -0x174, RZ ;  /* 0xfffffe8c07057810 */ /* 0x000fe40007ffe0ff */
[----:B------:R-:W-:Y:S01]  /*25450*/  ISETP.GE.U32.AND P4, PT, R2, 0x7ffffe0e, PT ;  /* 0x7ffffe0e0200780c */ /* 0x000fe20003f86070 */
[----:B------:R-:W-:Y:S01]  /*25460*/  STL.64 [R1+0x790], R88 ;  /* 0x0007905801007387 */ /* 0x000fe20000100a00 */
[----:B------:R-:W-:Y:S01]  /*25470*/  ISETP.GE.U32.AND P3, PT, R5, 0x7ffffe0d, PT ;  /* 0x7ffffe0d0500780c */ /* 0x000fe20003f66070 */
[----:B------:R-:W-:Y:S01]  /*25480*/  VIADD R6, R6, 0xfffffee9 ;  /* 0xfffffee906067836 */ /* 0x000fe20000000000 */
[----:B------:R-:W3:Y:S05]  /*25490*/  LDC R7, c[0x0][0x230] ;  /* 0x00008c00ff077b82 */ /* 0x000eea0000000800 */
[----:B------:R1:W-:Y:S03]  /*254a0*/  LDGSTS.E [R249+-0x13ffc], desc[UR52][R10.64], !P0 ;  /* 0xec0040000af97fae */ /* 0x0003e6000c121874 */
[----:B------:R-:W3:Y:S01]  /*254b0*/  LDC R2, c[0x0][0x230] ;  /* 0x00008c00ff027b82 */ /* 0x000ee20000000800 */
[----:B------:R-:W-:Y:S01]  /*254c0*/  LDGSTS.E [R249+-0x13ff8], desc[UR52][R88.64], !P4 ;  /* 0xec00800058f97fae */ /* 0x000fe2000e121874 */
[----:B-1----:R-:W-:-:S05]  /*254d0*/  IMAD.WIDE R10, R0, 0x4, R190 ;  /* 0x00000004000a7825 */ /* 0x002fca00078e02be */
[----:B------:R1:W-:Y:S04]  /*254e0*/  STL.64 [R1+0x780], R10 ;  /* 0x0007800a01007387 */ /* 0x0003e80000100a00 */
[----:B------:R1:W-:Y:S04]  /*254f0*/  LDGSTS.E [R249+-0x13ff4], desc[UR52][R10.64], !P3 ;  /* 0xec00c0000af97fae */ /* 0x0003e8000d921874 */
[----:B------:R-:W3:Y:S01]  /*25500*/  LDL.LU.64 R190, [R1+0xaf8] ;  /* 0x000af80001be7983 */ /* 0x000ee20000300a00 */
[----:B------:R-:W-:Y:S01]  /*25510*/  ISETP.GE.U32.AND P6, PT, R6, 0x7ffffe6a, PT ;  /* 0x7ffffe6a0600780c */ /* 0x000fe20003fc6070 */
[----:B----4-:R-:W-:Y:S01]  /*25520*/  VIADD R5, R8, 0xfffffee8 ;  /* 0xfffffee808057836 */ /* 0x010fe20000000000 */
[----:B------:R-:W4:Y:S01]  /*25530*/  LDC R6, c[0x0][0x230] ;  /* 0x00008c00ff067b82 */ /* 0x000f220000000800 */
[----:B-1----:R-:W-:-:S07]  /*25540*/  IMAD.WIDE R10, R0, 0x4, R188 ;  /* 0x00000004000a7825 */ /* 0x002fce00078e02bc */
[----:B------:R-:W1:Y:S01]  /*25550*/  LDC R8, c[0x0][0x230] ;  /* 0x00008c00ff087b82 */ /* 0x000e620000000800 */
[----:B------:R-:W4:Y:S04]  /*25560*/  LDL.LU.64 R188, [R1+0xaf0] ;  /* 0x000af00001bc7983 */ /* 0x000f280000300a00 */
[----:B------:R2:W-:Y:S01]  /*25570*/  STL.64 [R1+0x778], R10 ;  /* 0x0007780a01007387 */ /* 0x0005e20000100a00 */
[----:B------:R-:W-:-:S03]  /*25580*/  IMAD.WIDE R88, R0, 0x4, R192 ;  /* 0x0000000400587825 */ /* 0x000fc600078e02c0 */
[----:B------:R2:W-:Y:S04]  /*25590*/  LDGSTS.E [R248+-0x20000], desc[UR52][R10.64], !P5 ;  /* 0xe00000000af87fae */ /* 0x0005e8000e921874 */
[----:B------:R2:W-:Y:S04]  /*255a0*/  STL.64 [R1+0x770], R88 ;  /* 0x0007705801007387 */ /* 0x0005e80000100a00 */
[----:B------:R2:W-:Y:S02]  /*255b0*/  LDGSTS.E [R248+-0x1fffc], desc[UR52][R88.64], !P2 ;  /* 0xe000400058f87fae */ /* 0x0005e4000d121874 */
[----:B--2---:R-:W-:-:S02]  /*255c0*/  IMAD.WIDE R10, R0, 0x4, R186 ;  /* 0x00000004000a7825 */ /* 0x004fc400078e02ba */
[----:B------:R-:W2:Y:S04]  /*255d0*/  LDL.LU.64 R186, [R1+0xae8] ;  /* 0x000ae80001ba7983 */ /* 0x000ea80000300a00 */
[----:B------:R3:W-:Y:S04]  /*255e0*/  STL.64 [R1+0x768], R10 ;  /* 0x0007680a01007387 */ /* 0x0007e80000100a00 */
[----:B------:R-:W2:Y:S04]  /*255f0*/  LDL.LU.64 R192, [R1+0xae0] ;  /* 0x000ae00001c07983 */ /* 0x000ea80000300a00 */
[----:B------:R3:W-:Y:S01]  /*25600*/  LDGSTS.E [R248+-0x1fff8], desc[UR52][R10.64], !P6 ;  /* 0xe00080000af87fae */ /* 0x0007e2000f121874 */
[----:B------:R-:W-:-:S05]  /*25610*/  IMAD.WIDE R88, R0, 0x4, R194 ;  /* 0x0000000400587825 */ /* 0x000fca00078e02c2 */
[----:B------:R1:W-:Y:S01]  /*25620*/  STL.64 [R1+0x760], R88 ;  /* 0x0007605801007387 */ /* 0x0003e20000100a00 */
[----:B---3--:R-:W-:-:S03]  /*25630*/  IMAD.WIDE R10, R0, 0x4, R184 ;  /* 0x00000004000a7825 */ /* 0x008fc600078e02b8 */
[----:B------:R-:W3:Y:S01]  /*25640*/  LDL.LU.64 R184, [R1+0xad8] ;  /* 0x000ad80001b87983 */ /* 0x000ee20000300a00 */
[----:B------:R-:W-:Y:S01]  /*25650*/  ISETP.GE.U32.AND P0, PT, R5, 0x7ffffe69, PT ;  /* 0x7ffffe690500780c */ /* 0x000fe20003f06070 */
[----:B------:R-:W-:Y:S02]  /*25660*/  VIADD R5, R90, 0xfffffee6 ;  /* 0xfffffee65a057836 */ /* 0x000fe40000000000 */
[----:B------:R-:W-:Y:S01]  /*25670*/  VIADD R2, R2, 0xfffffeca ;  /* 0xfffffeca02027836 */ /* 0x000fe20000000000 */
[----:B------:R1:W-:Y:S01]  /*25680*/  STL.64 [R1+0x758], R10 ;  /* 0x0007580a01007387 */ /* 0x0003e20000100a00 */
[----:B----4-:R-:W-:Y:S01]  /*25690*/  VIADD R6, R6, 0xfffffec8 ;  /* 0xfffffec806067836 */ /* 0x010fe20000000000 */
[----:B------:R-:W-:Y:S01]  /*256a0*/  ISETP.GE.U32.AND P3, PT, R5, 0x7ffffe67, PT ;  /* 0x7ffffe670500780c */ /* 0x000fe20003f66070 */
[----:B------:R-:W-:Y:S01]  /*256b0*/  VIADD R3, R3, 0xfffffee7 ;  /* 0xfffffee703037836 */ /* 0x000fe20000000000 */
[----:B------:R-:W-:Y:S01]  /*256c0*/  IADD3 R5, R7, -0x135, RZ ;  /* 0xfffffecb07057810 */ /* 0x000fe20007ffe0ff */
[----:B------:R-:W4:Y:S01]  /*256d0*/  LDL.LU.64 R194, [R1+0xad0] ;  /* 0x000ad00001c27983 */ /* 0x000f220000300a00 */
[----:B------:R-:W-:Y:S01]  /*256e0*/  ISETP.GE.U32.AND P2, PT, R2, 0x7ffffe4b, PT ;  /* 0x7ffffe4b0200780c */ /* 0x000fe20003f46070 */
[----:B------:R-:W3:Y:S01]  /*256f0*/  LDC R7, c[0x0][0x230] ;  /* 0x00008c00ff077b82 */ /* 0x000ee20000000800 */
[----:B------:R-:W-:Y:S01]  /*25700*/  ISETP.GE.U32.AND P5, PT, R5, 0x7ffffe4c, PT ;  /* 0x7ffffe4c0500780c */ /* 0x000fe20003fa6070 */
[----:B------:R-:W-:Y:S01]  /*25710*/  VIADD R5, R9, 0xfffffec9 ;  /* 0xfffffec909057836 */ /* 0x000fe20000000000 */
[----:B------:R1:W-:Y:S04]  /*25720*/  LDGSTS.E [R248+-0x1fff4], desc[UR52][R88.64], !P0 ;  /* 0xe000c00058f87fae */ /* 0x0003e8000c121874 */
[----:B------:R-:W-:Y:S01]  /*25730*/  ISETP.GE.U32.AND P6, PT, R5, 0x7ffffe4a, PT ;  /* 0x7ffffe4a0500780c */ /* 0x000fe20003fc6070 */
[----:B------:R-:W3:Y:S01]  /*25740*/  LDC R2, c[0x0][0x230] ;  /* 0x00008c00ff027b82 */ /* 0x000ee20000000800 */
[----:B------:R-:W-:-:S05]  /*25750*/  ISETP.GE.U32.AND P0, PT, R6, 0x7ffffe49, PT ;  /* 0x7ffffe490600780c */ /* 0x000fca0003f06070 */
[----:B------:R1:W-:Y:S01]  /*25760*/  LDGSTS.E [R248+-0x1c000], desc[UR52][R10.64], !P5 ;  /* 0xe40000000af87fae */ /* 0x0003e2000e921874 */
[----:B------:R-:W-:Y:S01]  /*25770*/  ISETP.GE.U32.AND P4, PT, R3, 0x7ffffe68, PT ;  /* 0x7ffffe680300780c */ /* 0x000fe20003f86070 */
[----:B------:R-:W3:Y:S08]  /*25780*/  LDC R9, c[0x0][0x230] ;  /* 0x00008c00ff097b82 */ /* 0x000ef00000000800 */
[----:B------:R-:W3:Y:S01]  /*25790*/  LDC R3, c[0x0][0x230] ;  /* 0x00008c00ff037b82 */ /* 0x000ee20000000800 */
[----:B-1----:R-:W-:-:S05]  /*257a0*/  IMAD.WIDE R88, R0, 0x4, R190 ;  /* 0x0000000400587825 */ /* 0x002fca00078e02be */
[----:B------:R2:W-:Y:S02]  /*257b0*/  STL.64 [R1+0x750], R88 ;  /* 0x0007505801007387 */ /* 0x0005e40000100a00 */
[----:B------:R-:W1:Y:S02]  /*257c0*/  LDC R6, c[0x0][0x230] ;  /* 0x00008c00ff067b82 */ /* 0x000e640000000800 */
[----:B------:R-:W4:Y:S04]  /*257d0*/  LDL.LU.64 R190, [R1+0xac8] ;  /* 0x000ac80001be7983 */ /* 0x000f280000300a00 */
[----:B------:R2:W-:Y:S02]  /*257e0*/  LDGSTS.E [R248+-0x1bffc], desc[UR52][R88.64], !P2 ;  /* 0xe400400058f87fae */ /* 0x0005e4000d121874 */
[----:B------:R-:W4:Y:S01]  /*257f0*/  LDC R90, c[0x0][0x230] ;  /* 0x00008c00ff5a7b82 */ /* 0x000f220000000800 */
[----:B------:R-:W-:-:S05]  /*25800*/  IMAD.WIDE R10, R0, 0x4, R188 ;  /* 0x00000004000a7825 */ /* 0x000fca00078e02bc */
[----:B------:R1:W-:Y:S04]  /*25810*/  STL.64 [R1+0x748], R10 ;  /* 0x0007480a01007387 */ /* 0x0003e80000100a00 */
[----:B------:R-:W4:Y:S04]  /*25820*/  LDL.LU.64 R188, [R1+0xac0] ;  /* 0x000ac00001bc7983 */ /* 0x000f280000300a00 */
[----:B------:R1:W-:Y:S01]  /*25830*/  LDGSTS.E [R248+-0x1bff8], desc[UR52][R10.64], !P6 ;  /* 0xe40080000af87fae */ /* 0x0003e2000f121874 */
[----:B--2---:R-:W-:-:S03]  /*25840*/  IMAD.WIDE R88, R0, 0x4, R186 ;  /* 0x0000000400587825 */ /* 0x004fc600078e02ba */
[----:B------:R-:W2:Y:S01]  /*25850*/  LDL.LU.64 R186, [R1+0xab8] ;  /* 0x000ab80001ba7983 */ /* 0x000ea20000300a00 */
[----:B-1----:R-:W-:-:S03]  /*25860*/  IMAD.WIDE R10, R0, 0x4, R192 ;  /* 0x00000004000a7825 */ /* 0x002fc600078e02c0 */
[----:B------:R3:W-:Y:S04]  /*25870*/  STL.64 [R1+0x740], R88 ;  /* 0x0007405801007387 */ /* 0x0007e80000100a00 */
[----:B------:R3:W-:Y:S04]  /*25880*/  LDGSTS.E [R248+-0x1bff4], desc[UR52][R88.64], !P0 ;  /* 0xe400c00058f87fae */ /* 0x0007e8000c121874 */
[----:B------:R4:W-:Y:S04]  /*25890*/  STL.64 [R1+0x738], R10 ;  /* 0x0007380a01007387 */ /* 0x0009e80000100a00 */
[----:B------:R-:W2:Y:S01]  /*258a0*/  LDL.LU.64 R192, [R1+0xab0] ;  /* 0x000ab00001c07983 */ /* 0x000ea20000300a00 */
[----:B---3--:R-:W-:-:S03]  /*258b0*/  IMAD.WIDE R88, R0, 0x4, R184 ;  /* 0x0000000400587825 */ /* 0x008fc600078e02b8 */
[----:B------:R-:W3:Y:S01]  /*258c0*/  LDL.LU.64 R184, [R1+0xaa8] ;  /* 0x000aa80001b87983 */ /* 0x000ee20000300a00 */
[----:B------:R-:W-:Y:S01]  /*258d0*/  VIADD R5, R8, 0xfffffeab ;  /* 0xfffffeab08057836 */ /* 0x000fe20000000000 */
[----:B------:R-:W-:Y:S01]  /*258e0*/  IADD3 R3, R3, -0x156, RZ ;  /* 0xfffffeaa03037810 */ /* 0x000fe20007ffe0ff */
[----:B------:R-:W-:Y:S02]  /*258f0*/  VIADD R2, R2, 0xfffffea8 ;  /* 0xfffffea802027836 */ /* 0x000fe40000000000 */
[----:B------:R-:W-:Y:S01]  /*25900*/  VIADD R6, R6, 0xfffffe8a ;  /* 0xfffffe8a06067836 */ /* 0x000fe20000000000 */
[----:B------:R-:W-:Y:S01]  /*25910*/  ISETP.GE.U32.AND P5, PT, R5, 0x7ffffe2c, PT ;  /* 0x7ffffe2c0500780c */ /* 0x000fe20003fa6070 */
[----:B------:R-:W-:Y:S01]  /*25920*/  VIADD R5, R7, 0xfffffea9 ;  /* 0xfffffea907057836 */ /* 0x000fe20000000000 */
[----:B------:R-:W-:Y:S01]  /*25930*/  ISETP.GE.U32.AND P2, PT, R3, 0x7ffffe2b, PT ;  /* 0x7ffffe2b0300780c */ /* 0x000fe20003f46070 */
[----:B------:R-:W-:Y:S01]  /*25940*/  STL.64 [R1+0x730], R88 ;  /* 0x0007305801007387 */ /* 0x000fe20000100a00 */
[----:B------:R-:W-:Y:S01]  /*25950*/  ISETP.GE.U32.AND P0, PT, R2, 0x7ffffe29, PT ;  /* 0x7ffffe290200780c */ /* 0x000fe20003f06070 */
[----:B------:R-:W1:Y:S01]  /*25960*/  LDC R7, c[0x0][0x230] ;  /* 0x00008c00ff077b82 */ /* 0x000e620000000800 */
[----:B------:R-:W-:Y:S01]  /*25970*/  ISETP.GE.U32.AND P6, PT, R5, 0x7ffffe2a, PT ;  /* 0x7ffffe2a0500780c */ /* 0x000fe20003fc6070 */
[----:B------:R-:W-:-:S06]  /*25980*/  VIADD R5, R9, 0xfffffe8b ;  /* 0xfffffe8b09057836 */ /* 0x000fcc0000000000 */
[----:B------:R4:W-:Y:S01]  /*25990*/  LDGSTS.E [R248+-0x18000], desc[UR52][R10.64], !P5 ;  /* 0xe80000000af87fae */ /* 0x0009e2000e921874 */
[----:B------:R-:W-:Y:S01]  /*259a0*/  ISETP.GE.U32.AND P5, PT, R5, 0x7ffffe0c, PT ;  /* 0x7ffffe0c0500780c */ /* 0x000fe20003fa6070 */
[----:B------:R-:W1:Y:S02]  /*259b0*/  LDC R3, c[0x0][0x230] ;  /* 0x00008c00ff037b82 */ /* 0x000e640000000800 */
[----:B------:R-:W-:Y:S01]  /*259c0*/  LDGSTS.E [R248+-0x17ffc], desc[UR52][R88.64], !P2 ;  /* 0xe800400058f87fae */ /* 0x000fe2000d121874 */
[----:B------:R-:W-:-:S05]  /*259d0*/  ISETP.GE.U32.AND P2, PT, R6, 0x7ffffe0b, PT ;  /* 0x7ffffe0b0600780c */ /* 0x000fca0003f46070 */
[----:B------:R-:W3:Y:S01]  /*259e0*/  LDC R2, c[0x0][0x230] ;  /* 0x00008c00ff027b82 */ /* 0x000ee20000000800 */
[----:B----4-:R-:W-:-:S05]  /*259f0*/  IMAD.WIDE R10, R0, 0x4, R194 ;  /* 0x00000004000a7825 */ /* 0x010fca00078e02c2 */
[----:B------:R4:W-:Y:S01]  /*25a00*/  STL.64 [R1+0x728], R10 ;  /* 0x0007280a01007387 */ /* 0x0009e20000100a00 */
[----:B------:R-:W-:Y:S01]  /*25a10*/  IADD3 R5, R90, -0x177, RZ ;  /* 0xfffffe895a057810 */ /* 0x000fe20007ffe0ff */
[----:B------:R-:W3:Y:S02]  /*25a20*/  LDC R8, c[0x0][0x230] ;  /* 0x00008c00ff087b82 */ /* 0x000ee40000000800 */
[----:B------:R4:W-:Y:S04]  /*25a30*/  LDGSTS.E [R248+-0x17ff8], desc[UR52][R10.64], !P6 ;  /* 0xe80080000af87fae */ /* 0x0009e8000f121874 */
[----:B------:R-:W3:Y:S01]  /*25a40*/  LDL.LU.64 R194, [R1+0xaa0] ;  /* 0x000aa00001c27983 */ /* 0x000ee20000300a00 */
[----:B-1----:R-:W-:Y:S01]  /*25a50*/  VIADD R3, R3, 0xfffffee5 ;  /* 0xfffffee503037836 */ /* 0x002fe20000000000 */
[----:B------:R-:W1:Y:S01]  /*25a60*/  LDC R9, c[0x0][0x230] ;  /* 0x00008c00ff097b82 */ /* 0x000e620000000800 */
[----:B----4-:R-:W-:-:S07]  /*25a70*/  IMAD.WIDE R10, R0, 0x4, R190 ;  /* 0x00000004000a7825 */ /* 0x010fce00078e02be */
[----:B------:R-:W4:Y:S01]  /*25a80*/  LDC R6, c[0x0][0x230] ;  /* 0x00008c00ff067b82 */ /* 0x000f220000000800 */
[----:B------:R2:W-:Y:S04]  /*25a90*/  STL.64 [R1+0x720], R10 ;  /* 0x0007200a01007387 */ /* 0x0005e80000100a00 */
[----:B------:R2:W-:Y:S01]  /*25aa0*/  LDGSTS.E [R248+-0x17ff4], desc[UR52][R10.64], !P0 ;  /* 0xe800c0000af87fae */ /* 0x0005e2000c121874 */
[----:B------:R-:W-:-:S03]  /*25ab0*/  IMAD.WIDE R88, R0, 0x4, R188 ;  /* 0x0000000400587825 */ /* 0x000fc600078e02bc */
[----:B------:R-:W4:Y:S01]  /*25ac0*/  LDL.LU.64 R190, [R1+0xa98] ;  /* 0x000a980001be7983 */ /* 0x000f220000300a00 */
[----:B------:R-:W1:Y:S03]  /*25ad0*/  LDC R90, c[0x0][0x230] ;  /* 0x00008c00ff5a7b82 */ /* 0x000e660000000800 */
[----:B------:R2:W-:Y:S04]  /*25ae0*/  STL.64 [R1+0x718], R88 ;  /* 0x0007185801007387 */ /* 0x0005e80000100a00 */
[----:B------:R2:W-:Y:S02]  /*25af0*/  LDGSTS.E [R248+-0x14000], desc[UR52][R88.64], !P5 ;  /* 0xec00000058f87fae */ /* 0x0005e4000e921874 */
[----:B--2---:R-:W-:-:S05]  /*25b00*/  IMAD.WIDE R10, R0, 0x4, R186 ;  /* 0x00000004000a7825 */ /* 0x004fca00078e02ba */
[----:B------:R3:W-:Y:S04]  /*25b10*/  STL.64 [R1+0x710], R10 ;  /* 0x0007100a01007387 */ /* 0x0007e80000100a00 */
[----:B------:R-:W2:Y:S04]  /*25b20*/  LDL.LU.64 R188, [R1+0xa90] ;  /* 0x000a900001bc7983 */ /* 0x000ea80000300a00 */
[----:B------:R3:W-:Y:S04]  /*25b30*/  LDGSTS.E [R248+-0x13ffc], desc[UR52][R10.64], !P2 ;  /* 0xec0040000af87fae */ /* 0x0007e8000d121874 */
[----:B------:R-:W2:Y:S01]  /*25b40*/  LDL.LU.64 R186, [R1+0xa88] ;  /* 0x000a880001ba7983 */ /* 0x000ea20000300a00 */
[----:B------:R-:W-:-:S05]  /*25b50*/  IMAD.WIDE R88, R0, 0x4, R192 ;  /* 0x0000000400587825 */ /* 0x000fca00078e02c0 */
[----:B------:R1:W-:Y:S01]  /*25b60*/  STL.64 [R1+0x708], R88 ;  /* 0x0007085801007387 */ /* 0x0003e20000100a00 */
[----:B---3--:R-:W-:-:S05]  /*25b70*/  IMAD.WIDE R10, R0, 0x4, R184 ;  /* 0x00000004000a7825 */ /* 0x008fca00078e02b8 */
[----:B------:R4:W-:Y:S04]  /*25b80*/  STL.64 [R1+0x700], R10 ;  /* 0x0007000a01007387 */ /* 0x0009e80000100a00 */
[----:B------:R-:W3:Y:S01]  /*25b90*/  LDL.LU.64 R184, [R1+0xa80] ;  /* 0x000a800001b87983 */ /* 0x000ee20000300a00 */
[----:B------:R-:W-:Y:S01]  /*25ba0*/  ISETP.GE.U32.AND P6, PT, R5, 0x7ffffe0a, PT ;  /* 0x7ffffe0a0500780c */ /* 0x000fe20003fc6070 */
[----:B------:R-:W-:Y:S02]  /*25bb0*/  VIADD R5, R7, 0xfffffe88 ;  /* 0xfffffe8807057836 */ /* 0x000fe40000000000 */
[----:B------:R-:W3:Y:S01]  /*25bc0*/  LDL.LU.64 R192, [R1+0xa78] ;  /* 0x000a780001c07983 */ /* 0x000ee20000300a00 */
[----:B------:R-:W-:Y:S01]  /*25bd0*/  ISETP.GE.U32.AND P5, PT, R3, 0x7ffffe66, PT ;  /* 0x7ffffe660300780c */ /* 0x000fe20003fa6070 */
[----:B------:R-:W3:Y:S01]  /*25be0*/  LDC R7, c[0x0][0x230] ;  /* 0x00008c00ff077b82 */ /* 0x000ee20000000800 */
[----:B------:R-:W-:Y:S01]  /*25bf0*/  ISETP.GE.U32.AND P0, PT, R5, 0x7ffffe09, PT ;  /* 0x7ffffe090500780c */ /* 0x000fe20003f06070 */
[----:B------:R-:W-:Y:S06]  /*25c00*/  STL.64 [R1+0x1948], R248 ;  /* 0x001948f801007387 */ /* 0x000fec0000100a00 */
[----:B------:R1:W-:Y:S01]  /*25c10*/  LDGSTS.E [R248+-0x13ff8], desc[UR52][R88.64], !P6 ;  /* 0xec00800058f87fae */ /* 0x0003e2000f121874 */
[----:B------:R-:W3:Y:S05]  /*25c20*/  LDC R3, c[0x0][0x230] ;  /* 0x00008c00ff037b82 */ /* 0x000eea0000000800 */
[----:B------:R4:W-:Y:S01]  /*25c30*/  LDGSTS.E [R248+-0x13ff4], desc[UR52][R10.64], !P0 ;  /* 0xec00c0000af87fae */ /* 0x0009e2000c121874 */
[----:B-1----:R-:W-:-:S05]  /*25c40*/  IMAD.WIDE R88, R0, 0x4, R194 ;  /* 0x0000000400587825 */ /* 0x002fca00078e02c2 */
[----:B------:R2:W-:Y:S04]  /*25c50*/  STL.64 [R1+0x6f8], R88 ;  /* 0x0006f85801007387 */ /* 0x0005e80000100a00 */
[----:B------:R2:W-:Y:S01]  /*25c60*/  LDGSTS.E [R247+-0x20000], desc[UR52][R88.64], !P4 ;  /* 0xe000000058f77fae */ /* 0x0005e2000e121874 */
[----:B----4-:R-:W-:-:S03]  /*25c70*/  IMAD.WIDE R10, R0, 0x4, R190 ;  /* 0x00000004000a7825 */ /* 0x010fc600078e02be */
[----:B------:R-:W4:Y:S04]  /*25c80*/  LDL.LU.64 R190, [R1+0xa70] ;  /* 0x000a700001be7983 */ /* 0x000f280000300a00 */
[----:B------:R1:W-:Y:S04]  /*25c90*/  STL.64 [R1+0x6f0], R10 ;  /* 0x0006f00a01007387 */ /* 0x0003e80000100a00 */
[----:B------:R1:W-:Y:S04]  /*25ca0*/  LDGSTS.E [R247+-0x1fffc], desc[UR52][R10.64], !P3 ;  /* 0xe00040000af77fae */ /* 0x0003e8000d921874 */
[----:B------:R-:W4:Y:S01]  /*25cb0*/  LDL.LU.64 R194, [R1+0xa68] ;  /* 0x000a680001c27983 */ /* 0x000f220000300a00 */
[----:B--2---:R-:W-:-:S03]  /*25cc0*/  IMAD.WIDE R88, R0, 0x4, R188 ;  /* 0x0000000400587825 */ /* 0x004fc600078e02bc */
[----:B------:R-:W2:Y:S01]  /*25cd0*/  LDL.LU.64 R188, [R1+0xa60] ;  /* 0x000a600001bc7983 */ /* 0x000ea20000300a00 */
[----:B-1----:R-:W-:-:S03]  /*25ce0*/  IMAD.WIDE R10, R0, 0x4, R186 ;  /* 0x00000004000a7825 */ /* 0x002fc600078e02ba */
[----:B------:R3:W-:Y:S04]  /*25cf0*/  STL.64 [R1+0x6e8], R88 ;  /* 0x0006e85801007387 */ /* 0x0007e80000100a00 */
[----:B------:R1:W-:Y:S04]  /*25d00*/  STL.64 [R1+0x6e0], R10 ;  /* 0x0006e00a01007387 */ /* 0x0003e80000100a00 */
[----:B------:R3:W-:Y:S04]  /*25d10*/  LDGSTS.E [R247+-0x1fff8], desc[UR52][R88.64], !P5 ;  /* 0xe000800058f77fae */ /* 0x0007e8000e921874 */
[----:B------:R-:W2:Y:S01]  /*25d20*/  LDL.LU.64 R186, [R1+0xa58] ;  /* 0x000a580001ba7983 */ /* 0x000ea20000300a00 */
[----:B---3--:R-:W-:-:S03]  /*25d30*/  IMAD.WIDE R88, R0, 0x4, R184 ;  /* 0x0000000400587825 */ /* 0x008fc600078e02b8 */
[----:B------:R-:W3:Y:S01]  /*25d40*/  LDL.LU.64 R184, [R1+0xa50] ;  /* 0x000a500001b87983 */ /* 0x000ee20000300a00 */
[----:B------:R-:W-:Y:S02]  /*25d50*/  VIADD R2, R2, 0xfffffee3 ;  /* 0xfffffee302027836 */ /* 0x000fe40000000000 */
[----:B------:R-:W-:Y:S02]  /*25d60*/  VIADD R5, R8, 0xfffffee4 ;  /* 0xfffffee408057836 */ /* 0x000fe40000000000 */
[----:B------:R-:W1:Y:S01]  /*25d70*/  LDC R8, c[0x0][0x230] ;  /* 0x00008c00ff087b82 */ /* 0x000e620000000800 */
[----:B------:R-:W-:Y:S02]  /*25d80*/  ISETP.GE.U32.AND P6, PT, R2, 0x7ffffe64, PT ;  /* 0x7ffffe640200780c */ /* 0x000fe40003fc6070 */
[----:B------:R-:W-:-:S05]  /*25d90*/  ISETP.GE.U32.AND P2, PT, R5, 0x7ffffe65, PT ;  /* 0x7ffffe650500780c */ /* 0x000fca0003f46070 */
[----:B------:R-:W1:Y:S01]  /*25da0*/  LDC R2, c[0x0][0x230] ;  /* 0x00008c00ff027b82 */ /* 0x000e620000000800 */
[----:B------:R-:W-:Y:S01]  /*25db0*/  IADD3 R5, R9, -0x11e, RZ ;  /* 0xfffffee209057810 */ /* 0x000fe20007ffe0ff */
[----:B------:R-:W-:-:S03]  /*25dc0*/  VIADD R6, R6, 0xfffffec7 ;  /* 0xfffffec706067836 */ /* 0x000fc60000000000 */
[----:B------:R-:W-:Y:S01]  /*25dd0*/  ISETP.GE.U32.AND P0, PT, R5, 0x7ffffe63, PT ;  /* 0x7ffffe630500780c */ /* 0x000fe20003f06070 */
[----:B------:R-:W-:Y:S01]  /*25de0*/  VIADD R5, R7, 0xfffffec6 ;  /* 0xfffffec607057836 */ /* 0x000fe20000000000 */
[----:B------:R-:W-:Y:S01]  /*25df0*/  ISETP.GE.U32.AND P4, PT, R6, 0x7ffffe48, PT ;  /* 0x7ffffe480600780c */ /* 0x000fe20003f86070 */
[----:B------:R-:W-:Y:S01]  /*25e00*/  VIADD R3, R3, 0xfffffec5 ;  /* 0xfffffec503037836 */ /* 0x000fe20000000000 */
[----:B------:R1:W-:Y:S01]  /*25e10*/  LDGSTS.E [R247+-0x1fff4], desc[UR52][R10.64], !P2 ;  /* 0xe000c0000af77fae */ /* 0x0003e2000d121874 */
[----:B------:R-:W3:Y:S01]  /*25e20*/  LDC R6, c[0x0][0x230] ;  /* 0x00008c00ff067b82 */ /* 0x000ee20000000800 */
[----:B------:R-:W-:Y:S02]  /*25e30*/  ISETP.GE.U32.AND P3, PT, R5, 0x7ffffe47, PT ;  /* 0x7ffffe470500780c */ /* 0x000fe40003f66070 */
[----:B------:R-:W-:Y:S01]  /*25e40*/  ISETP.GE.U32.AND P5, PT, R3, 0x7ffffe46, PT ;  /* 0x7ffffe460300780c */ /* 0x000fe20003fa6070 */
[----:B-1----:R-:W-:Y:S01]  /*25e50*/  VIADD R5, R8, 0xfffffec4 ;  /* 0xfffffec408057836 */ /* 0x002fe20000000000 */
[----:B------:R-:W-:Y:S03]  /*25e60*/  STL.64 [R1+0x6d8], R88 ;  /* 0x0006d85801007387 */ /* 0x000fe60000100a00 */
[----:B------:R-:W1:Y:S01]  /*25e70*/  LDC R7, c[0x0][0x230] ;  /* 0x00008c00ff077b82 */ /* 0x000e620000000800 */
[----:B------:R-:W-:Y:S01]  /*25e80*/  IMAD.WIDE R10, R0, 0x4, R192 ;  /* 0x00000004000a7825 */ /* 0x000fe200078e02c0 */
[----:B------:R-:W-:Y:S01]  /*25e90*/  ISETP.GE.U32.AND P2, PT, R5, 0x7ffffe45, PT ;  /* 0x7ffffe450500780c */ /* 0x000fe20003f46070 */
[----:B------:R-:W-:Y:S01]  /*25ea0*/  LDGSTS.E [R247+-0x1c000], desc[UR52][R88.64], !P4 ;  /* 0xe400000058f77fae */ /* 0x000fe2000e121874 */
[----:B------:R-:W-:-:S04]  /*25eb0*/  IADD3 R2, R2, -0x159, RZ ;  /* 0xfffffea702027810 */ /* 0x000fc80007ffe0ff */
[----:B------:R-:W3:Y:S01]  /*25ec0*/  LDC R9, c[0x0][0x230] ;  /* 0x00008c00ff097b82 */ /* 0x000ee20000000800 */
[----:B------:R4:W-:Y:S01]  /*25ed0*/  STL.64 [R1+0x6d0], R10 ;  /* 0x0006d00a01007387 */ /* 0x0009e20000100a00 */
[----:B------:R-:W-:-:S03]  /*25ee0*/  ISETP.GE.U32.AND P4, PT, R2, 0x7ffffe28, PT ;  /* 0x7ffffe280200780c */ /* 0x000fc60003f86070 */
[----:B------:R4:W-:Y:S01]  /*25ef0*/  LDGSTS.E [R247+-0x1bffc], desc[UR52][R10.64], !P3 ;  /* 0xe40040000af77fae */ /* 0x0009e2000d921874 */
[----:B------:R-:W-:Y:S02]  /*25f00*/  VIADD R5, R90, 0xfffffea6 ;  /* 0xfffffea65a057836 */ /* 0x000fe40000000000 */
[----:B------:R-:W3:Y:S01]  /*25f10*/  LDC R3, c[0x0][0x230] ;  /* 0x00008c00ff037b82 */ /* 0x000ee20000000800 */
[----:B------:R-:W3:Y:S07]  /*25f20*/  LDL.LU.64 R192, [R1+0xa48] ;  /* 0x000a480001c07983 */ /* 0x000eee0000300a00 */
[----:B------:R-:W3:Y:S01]  /*25f30*/  LDC R8, c[0x0][0x230] ;  /* 0x00008c00ff087b82 */ /* 0x000ee20000000800 */
[----:B-1----:R-:W-:-:S07]  /*25f40*/  VIADD R7, R7, 0xfffffea4 ;  /* 0xfffffea407077836 */ /* 0x002fce0000000000 */
[----:B------:R-:W1:Y:S01]  /*25f50*/  LDC R2, c[0x0][0x230] ;  /* 0x00008c00ff027b82 */ /* 0x000e620000000800 */
[----:B----4-:R-:W-:-:S07]  /*25f60*/  IMAD.WIDE R10, R0, 0x4, R190 ;  /* 0x00000004000a7825 */ /* 0x010fce00078e02be */
[----:B------:R-:W4:Y:S01]  /*25f70*/  LDC R90, c[0x0][0x230] ;  /* 0x00008c00ff5a7b82 */ /* 0x000f220000000800 */
[----:B------:R-:W4:Y:S04]  /*25f80*/  LDL.LU.64 R190, [R1+0xa40] ;  /* 0x000a400001be7983 */ /* 0x000f280000300a00 */
[----:B------:R2:W-:Y:S04]  /*25f90*/  STL.64 [R1+0x6c8], R10 ;  /* 0x0006c80a01007387 */ /* 0x0005e80000100a00 */
[----:B------:R2:W-:Y:S01]  /*25fa0*/  LDGSTS.E [R247+-0x1bff8], desc[UR52][R10.64], !P5 ;  /* 0xe40080000af77fae */ /* 0x0005e2000e921874 */
[----:B------:R-:W-:-:S05]  /*25fb0*/  IMAD.WIDE R88, R0, 0x4, R194 ;  /* 0x0000000400587825 */ /* 0x000fca00078e02c2 */
[----:B------:R1:W-:Y:S04]  /*25fc0*/  STL.64 [R1+0x6c0], R88 ;  /* 0x0006c05801007387 */ /* 0x0003e80000100a00 */
[----:B------:R1:W-:Y:S01]  /*25fd0*/  LDGSTS.E [R247+-0x1bff4], desc[UR52][R88.64], !P2 ;  /* 0xe400c00058f77fae */ /* 0x0003e2000d121874 */
[----:B--2---:R-:W-:-:S03]  /*25fe0*/  IMAD.WIDE R10, R0, 0x4, R188 ;  /* 0x00000004000a7825 */ /* 0x004fc600078e02bc */
[----:B------:R-:W2:Y:S04]  /*25ff0*/  LDL.LU.64 R188, [R1+0xa38] ;  /* 0x000a380001bc7983 */ /* 0x000ea80000300a00 */
[----:B------:R3:W-:Y:S04]  /*26000*/  STL.64 [R1+0x6b8], R10 ;  /* 0x0006b80a01007387 */ /* 0x0007e80000100a00 */
[----:B------:R-:W2:Y:S04]  /*26010*/  LDL.LU.64 R194, [R1+0xa30] ;  /* 0x000a300001c27983 */ /* 0x000ea80000300a00 */
[----:B------:R3:W-:Y:S01]  /*26020*/  LDGSTS.E [R247+-0x18000], desc[UR52][R10.64], !P4 ;  /* 0xe80000000af77fae */ /* 0x0007e2000e121874 */
[----:B-1----:R-:W-:-:S05]  /*26030*/  IMAD.WIDE R88, R0, 0x4, R186 ;  /* 0x0000000400587825 */ /* 0x002fca00078e02ba */
[----:B------:R1:W-:Y:S04]  /*26040*/  STL.64 [R1+0x6b0], R88 ;  /* 0x0006b05801007387 */ /* 0x0003e80000100a00 */
[----:B------:R-:W2:Y:S01]  /*26050*/  LDL.LU.64 R186, [R1+0xa28] ;  /* 0x000a280001ba7983 */ /* 0x000ea20000300a00 */
[----:B---3--:R-:W-:-:S05]  /*26060*/  IMAD.WIDE R10, R0, 0x4, R184 ;  /* 0x00000004000a7825 */ /* 0x008fca00078e02b8 */
[----:B------:R4:W-:Y:S04]  /*26070*/  STL.64 [R1+0x6a8], R10 ;  /* 0x0006a80a01007387 */ /* 0x0009e80000100a00 */
[----:B------:R-:W3:Y:S01]  /*26080*/  LDL.LU.64 R184, [R1+0xa20] ;  /* 0x000a200001b87983 */ /* 0x000ee20000300a00 */
[----:B------:R-:W-:Y:S01]  /*26090*/  ISETP.GE.U32.AND P3, PT, R5, 0x7ffffe27, PT ;  /* 0x7ffffe270500780c */ /* 0x000fe20003f66070 */
[----:B------:R-:W-:Y:S01]  /*260a0*/  VIADD R5, R6, 0xfffffea5 ;  /* 0xfffffea506057836 */ /* 0x000fe20000000000 */
[----:B------:R-:W-:Y:S01]  /*260b0*/  ISETP.GE.U32.AND P2, PT, R7, 0x7ffffe25, PT ;  /* 0x7ffffe250700780c */ /* 0x000fe20003f46070 */
[----:B------:R-:W3:Y:S03]  /*260c0*/  LDC R6, c[0x0][0x230] ;  /* 0x00008c00ff067b82 */ /* 0x000ee60000000800 */
[----:B------:R-:W-:Y:S01]  /*260d0*/  ISETP.GE.U32.AND P5, PT, R5, 0x7ffffe26, PT ;  /* 0x7ffffe260500780c */ /* 0x000fe20003fa6070 */
[----:B------:R-:W-:Y:S01]  /*260e0*/  VIADD R5, R9, 0xfffffe87 ;  /* 0xfffffe8709057836 */ /* 0x000fe20000000000 */
[----:B------:R-:W-:-:S03]  /*260f0*/  IADD3 R3, R3, -0x17a, RZ ;  /* 0xfffffe8603037810 */ /* 0x000fc60007ffe0ff */
[----:B------:R-:W1:Y:S01]  /*26100*/  LDC R7, c[0x0][0x230] ;  /* 0x00008c00ff077b82 */ /* 0x000e620000000800 */
[----:B------:R-:W-:Y:S01]  /*26110*/  ISETP.GE.U32.AND P4, PT, R5, 0x7ffffe08, PT ;  /* 0x7ffffe080500780c */ /* 0x000fe20003f86070 */
[----:B------:R1:W-:Y:S01]  /*26120*/  LDGSTS.E [R247+-0x17ffc], desc[UR52][R88.64], !P3 ;  /* 0xe800400058f77fae */ /* 0x0003e2000d921874 */
[----:B------:R-:W-:Y:S01]  /*26130*/  VIADD R5, R8, 0xfffffe85 ;  /* 0xfffffe8508057836 */ /* 0x000fe20000000000 */
[----:B------:R-:W-:-:S04]  /*26140*/  ISETP.GE.U32.AND P3, PT, R3, 0x7ffffe07, PT ;  /* 0x7ffffe070300780c */ /* 0x000fc80003f66070 */
[----:B------:R4:W-:Y:S01]  /*26150*/  LDGSTS.E [R247+-0x17ff8], desc[UR52][R10.64], !P5 ;  /* 0xe80080000af77fae */ /* 0x0009e2000e921874 */
[----:B------:R-:W-:Y:S01]  /*26160*/  ISETP.GE.U32.AND P5, PT, R5, 0x7ffffe06, PT ;  /* 0x7ffffe060500780c */ /* 0x000fe20003fa6070 */
[----:B------:R-:W3:Y:S08]  /*26170*/  LDC R9, c[0x0][0x230] ;  /* 0x00008c00ff097b82 */ /* 0x000ef00000000800 */
[----:B------:R-:W3:Y:S01]  /*26180*/  LDC R3, c[0x0][0x230] ;  /* 0x00008c00ff037b82 */ /* 0x000ee20000000800 */
[----:B------:R-:W-:-:S02]  /*26190*/  VIADD R2, R2, 0xfffffee1 ;  /* 0xfffffee102027836 */ /* 0x000fc40000000000 */
[----:B-1----:R-:W-:-:S05]  /*261a0*/  VIADD R7, R7, 0xfffffee0 ;  /* 0xfffffee007077836 */ /* 0x002fca0000000000 */
[----:B------:R-:W1:Y:S01]  /*261b0*/  LDC R8, c[0x0][0x230] ;  /* 0x00008c00ff087b82 */ /* 0x000e620000000800 */
[----:B------:R-:W-:-:S05]  /*261c0*/  IMAD.WIDE R88, R0, 0x4, R192 ;  /* 0x0000000400587825 */ /* 0x000fca00078e02c0 */
[----:B------:R2:W-:Y:S04]  /*261d0*/  STL.64 [R1+0x6a0], R88 ;  /* 0x0006a05801007387 */ /* 0x0005e80000100a00 */
[----:B------:R2:W-:Y:S01]  /*261e0*/  LDGSTS.E [R247+-0x17ff4], desc[UR52][R88.64], !P2 ;  /* 0xe800c00058f77fae */ /* 0x0005e2000d121874 */
[----:B----4-:R-:W-:-:S03]  /*261f0*/  IMAD.WIDE R10, R0, 0x4, R190 ;  /* 0x00000004000a7825 */ /* 0x010fc600078e02be */
        /* <DEDUP_REMOVED lines=10> */
[----:B------:R3:W-:Y:S04]  /*262a0*/  LDGSTS.E [R247+-0x13ff8], desc[UR52][R10.64], !P5 ;  /* 0xec0080000af77fae */ /* 0x0007e8000e921874 */
[----:B------:R-:W2:Y:S01]  /*262b0*/  LDL.LU.64 R196, [R1+0xa00] ;  /* 0x000a000001c47983 */ /* 0x000ea20000300a00 */
[----:B-1----:R-:W-:-:S03]  /*262c0*/  IMAD.WIDE R88, R0, 0x4, R186 ;  /* 0x0000000400587825 */ /* 0x002fc600078e02ba */
[----:B------:R-:W2:Y:S04]  /*262d0*/  LDL.LU.64 R186, [R1+0x9f8] ;  /* 0x0009f80001ba7983 */ /* 0x000ea80000300a00 */
[----:B------:R-:W-:Y:S01]  /*262e0*/  STL.64 [R1+0x680], R88 ;  /* 0x0006805801007387 */ /* 0x000fe20000100a00 */
[----:B---3--:R-:W-:-:S05]  /*262f0*/  IMAD.WIDE R10, R0, 0x4, R184 ;  /* 0x00000004000a7825 */ /* 0x008fca00078e02b8 */
[----:B------:R4:W-:Y:S04]  /*26300*/  STL.64 [R1+0x678], R10 ;  /* 0x0006780a01007387 */ /* 0x0009e80000100a00 */
[----:B------:R-:W3:Y:S01]  /*26310*/  LDL.LU.64 R184, [R1+0x9f0] ;  /* 0x0009f00001b87983 */ /* 0x000ee20000300a00 */
[----:B------:R-:W-:Y:S01]  /*26320*/  VIADD R5, R6, 0xfffffe84 ;  /* 0xfffffe8406057836 */ /* 0x000fe20000000000 */
[----:B------:R-:W-:Y:S01]  /*26330*/  ISETP.GE.U32.AND P2, PT, R2, 0x7ffffe62, PT ;  /* 0x7ffffe620200780c */ /* 0x000fe20003f46070 */
[----:B------:R-:W-:Y:S01]  /*26340*/  VIADD R3, R3, 0xfffffec2 ;  /* 0xfffffec203037836 */ /* 0x000fe20000000000 */
[----:B------:R-:W-:Y:S01]  /*26350*/  ISETP.GE.U32.AND P3, PT, R7, 0x7ffffe61, PT ;  /* 0x7ffffe610700780c */ /* 0x000fe20003f66070 */
[----:B------:R-:W1:Y:S01]  /*26360*/  LDC R6, c[0x0][0x230] ;  /* 0x00008c00ff067b82 */ /* 0x000e620000000800 */
[----:B------:R-:W-:-:S02]  /*26370*/  ISETP.GE.U32.AND P4, PT, R5, 0x7ffffe05, PT ;  /* 0x7ffffe050500780c */ /* 0x000fc40003f86070 */
[----:B------:R-:W-:-:S04]  /*26380*/  IADD3 R5, R9, -0x13d, RZ ;  /* 0xfffffec309057810 */ /* 0x000fc80007ffe0ff */
[----:B------:R-:W-:Y:S01]  /*26390*/  ISETP.GE.U32.AND P5, PT, R5, 0x7ffffe44, PT ;  /* 0x7ffffe440500780c */ /* 0x000fe20003fa6070 */
[----:B------:R-:W1:Y:S06]  /*263a0*/  LDC R2, c[0x0][0x230] ;  /* 0x00008c00ff027b82 */ /* 0x000e6c0000000800 */
[----:B------:R-:W-:Y:S02]  /*263b0*/  LDGSTS.E [R247+-0x13ff4], desc[UR52][R88.64], !P4 ;  /* 0xec00c00058f77fae */ /* 0x000fe4000e121874 */
[----:B------:R-:W1:Y:S02]  /*263c0*/  LDC R7, c[0x0][0x230] ;  /* 0x00008c00ff077b82 */ /* 0x000e640000000800 */
[----:B------:R4:W-:Y:S01]  /*263d0*/  LDGSTS.E [R246+-0x20000], desc[UR52][R10.64], !P6 ;  /* 0xe00000000af67fae */ /* 0x0009e2000f121874 */
[----:B------:R-:W-:Y:S01]  /*263e0*/  ISETP.GE.U32.AND P4, PT, R3, 0x7ffffe43, PT ;  /* 0x7ffffe430300780c */ /* 0x000fe20003f86070 */
[----:B------:R-:W-:-:S04]  /*263f0*/  VIADD R5, R90, 0xfffffec1 ;  /* 0xfffffec15a057836 */ /* 0x000fc80000000000 */
[----:B------:R-:W1:Y:S01]  /*26400*/  LDC R9, c[0x0][0x230] ;  /* 0x00008c00ff097b82 */ /* 0x000e620000000800 */
[----:B----4-:R-:W-:-:S07]  /*26410*/  IMAD.WIDE R10, R0, 0x4, R190 ;  /* 0x00000004000a7825 */ /* 0x010fce00078e02be */
[----:B------:R-:W4:Y:S01]  /*26420*/  LDC R3, c[0x0][0x230] ;  /* 0x00008c00ff037b82 */ /* 0x000f220000000800 */
[----:B------:R-:W4:Y:S04]  /*26430*/  LDL.LU.64 R190, [R1+0x9e8] ;  /* 0x0009e80001be7983 */ /* 0x000f280000300a00 */
[----:B------:R2:W-:Y:S01]  /*26440*/  STL.64 [R1+0x670], R10 ;  /* 0x0006700a01007387 */ /* 0x0005e20000100a00 */
[----:B------:R-:W-:-:S03]  /*26450*/  IMAD.WIDE R88, R0, 0x4, R192 ;  /* 0x0000000400587825 */ /* 0x000fc600078e02c0 */
[----:B------:R2:W-:Y:S04]  /*26460*/  LDGSTS.E [R246+-0x1fffc], desc[UR52][R10.64], !P0 ;  /* 0xe00040000af67fae */ /* 0x0005e8000c121874 */
[----:B------:R1:W-:Y:S04]  /*26470*/  STL.64 [R1+0x668], R88 ;  /* 0x0006685801007387 */ /* 0x0003e80000100a00 */
[----:B------:R-:W4:Y:S04]  /*26480*/  LDL.LU.64 R194, [R1+0x9e0] ;  /* 0x0009e00001c27983 */ /* 0x000f280000300a00 */
[----:B------:R1:W-:Y:S01]  /*26490*/  LDGSTS.E [R246+-0x1fff8], desc[UR52][R88.64], !P2 ;  /* 0xe000800058f67fae */ /* 0x0003e2000d121874 */
[----:B--2---:R-:W-:-:S05]  /*264a0*/  IMAD.WIDE R10, R0, 0x4, R188 ;  /* 0x00000004000a7825 */ /* 0x004fca00078e02bc */
[----:B------:R2:W-:Y:S04]  /*264b0*/  STL.64 [R1+0x660], R10 ;  /* 0x0006600a01007387 */ /* 0x0005e80000100a00 */
[----:B------:R-:W4:Y:S04]  /*264c0*/  LDL.LU.64 R192, [R1+0x9d8] ;  /* 0x0009d80001c07983 */ /* 0x000f280000300a00 */
[----:B------:R2:W-:Y:S04]  /*264d0*/  LDGSTS.E [R246+-0x1fff4], desc[UR52][R10.64], !P3 ;  /* 0xe000c0000af67fae */ /* 0x0005e8000d921874 */
[----:B------:R-:W4:Y:S01]  /*264e0*/  LDL.LU.64 R188, [R1+0x9d0] ;  /* 0x0009d00001bc7983 */ /* 0x000f220000300a00 */
[----:B-1----:R-:W-:-:S04]  /*264f0*/  IMAD.WIDE R88, R0, 0x4, R196 ;  /* 0x0000000400587825 */ /* 0x002fc800078e02c4 */
[C---:B--2---:R-:W-:Y:S01]  /*26500*/  IMAD.WIDE R10, R0.reuse, 0x4, R186 ;  /* 0x00000004000a7825 */ /* 0x044fe200078e02ba */
[----:B------:R-:W-:Y:S04]  /*26510*/  STL.64 [R1+0x658], R88 ;  /* 0x0006585801007387 */ /* 0x000fe80000100a00 */
[----:B------:R-:W-:Y:S04]  /*26520*/  LDGSTS.E [R246+-0x1c000], desc[UR52][R88.64], !P5 ;  /* 0xe400000058f67fae */ /* 0x000fe8000e921874 */
[----:B------:R3:W-:Y:S04]  /*26530*/  STL.64 [R1+0x650], R10 ;  /* 0x0006500a01007387 */ /* 0x0007e80000100a00 */
[----:B------:R3:W-:Y:S04]  /*26540*/  LDGSTS.E [R246+-0x1bffc], desc[UR52][R10.64], !P4 ;  /* 0xe40040000af67fae */ /* 0x0007e8000e121874 */
[----:B------:R-:W2:Y:S01]  /*26550*/  LDL.LU.64 R186, [R1+0x9c8] ;  /* 0x0009c80001ba7983 */ /* 0x000ea20000300a00 */
[----:B---3--:R-:W-:-:S05]  /*26560*/  IMAD.WIDE R10, R0, 0x4, R184 ;  /* 0x00000004000a7825 */ /* 0x008fca00078e02b8 */
[----:B------:R1:W-:Y:S04]  /*26570*/  STL.64 [R1+0x648], R10 ;  /* 0x0006480a01007387 */ /* 0x0003e80000100a00 */
[----:B------:R-:W3:Y:S01]  /*26580*/  LDL.LU.64 R184, [R1+0x9c0] ;  /* 0x0009c00001b87983 */ /* 0x000ee20000300a00 */
[----:B------:R-:W-:Y:S01]  /*26590*/  ISETP.GE.U32.AND P6, PT, R5, 0x7ffffe42, PT ;  /* 0x7ffffe420500780c */ /* 0x000fe20003fc6070 */
[----:B------:R-:W-:Y:S02]  /*265a0*/  VIADD R5, R6, 0xfffffec0 ;  /* 0xfffffec006057836 */ /* 0x000fe40000000000 */
[----:B------:R-:W-:Y:S01]  /*265b0*/  VIADD R2, R2, 0xfffffea3 ;  /* 0xfffffea302027836 */ /* 0x000fe20000000000 */
[----:B------:R-:W3:Y:S02]  /*265c0*/  LDC R6, c[0x0][0x230] ;  /* 0x00008c00ff067b82 */ /* 0x000ee40000000800 */
[----:B------:R-:W-:-:S02]  /*265d0*/  ISETP.GE.U32.AND P0, PT, R5, 0x7ffffe41, PT ;  /* 0x7ffffe410500780c */ /* 0x000fc40003f06070 */
[----:B------:R-:W-:-:S04]  /*265e0*/  IADD3 R5, R8, -0x15e, RZ ;  /* 0xfffffea208057810 */ /* 0x000fc80007ffe0ff */
[----:B------:R-:W4:Y:S01]  /*265f0*/  LDC R8, c[0x0][0x230] ;  /* 0x00008c00ff087b82 */ /* 0x000f220000000800 */
[----:B------:R-:W-:Y:S01]  /*26600*/  ISETP.GE.U32.AND P2, PT, R2, 0x7ffffe24, PT ;  /* 0x7ffffe240200780c */ /* 0x000fe20003f46070 */
[----:B------:R-:W-:Y:S01]  /*26610*/  VIADD R7, R7, 0xfffffea1 ;  /* 0xfffffea107077836 */ /* 0x000fe20000000000 */
[----:B------:R1:W-:Y:S01]  /*26620*/  LDGSTS.E [R246+-0x1bff8], desc[UR52][R10.64], !P6 ;  /* 0xe40080000af67fae */ /* 0x0003e2000f121874 */
[----:B------:R-:W-:-:S03]  /*26630*/  ISETP.GE.U32.AND P3, PT, R5, 0x7ffffe23, PT ;  /* 0x7ffffe230500780c */ /* 0x000fc60003f66070 */
[----:B------:R-:W-:Y:S01]  /*26640*/  ISETP.GE.U32.AND P5, PT, R7, 0x7ffffe22, PT ;  /* 0x7ffffe220700780c */ /* 0x000fe20003fa6070 */
[----:B------:R-:W2:Y:S01]  /*26650*/  LDC R2, c[0x0][0x230] ;  /* 0x00008c00ff027b82 */ /* 0x000ea20000000800 */
[----:B------:R-:W-:-:S07]  /*26660*/  VIADD R5, R9, 0xfffffea0 ;  /* 0xfffffea009057836 */ /* 0x000fce0000000000 */
[----:B-1----:R-:W1:Y:S01]  /*26670*/  LDC R11, c[0x0][0x230] ;  /* 0x00008c00ff0b7b82 */ /* 0x002e620000000800 */
[----:B----4-:R-:W-:-:S07]  /*26680*/  IMAD.WIDE R88, R0, 0x4, R190 ;  /* 0x0000000400587825 */ /* 0x010fce00078e02be */
[----:B------:R-:W4:Y:S01]  /*26690*/  LDC R7, c[0x0][0x230] ;  /* 0x00008c00ff077b82 */ /* 0x000f220000000800 */
[----:B------:R-:W1:Y:S01]  /*266a0*/  S2R R191, SR_TID.X ;  /* 0x0000000000bf7919 */ /* 0x000e620000002100 */
[----:B------:R1:W-:Y:S01]  /*266b0*/  STL.64 [R1+0x640], R88 ;  /* 0x0006405801007387 */ /* 0x0003e20000100a00 */
[----:B------:R-:W-:Y:S02]  /*266c0*/  VIADD R8, R8, 0xfffffe81 ;  /* 0xfffffe8108087836 */ /* 0x000fe40000000000 */
[----:B------:R-:W-:Y:S01]  /*266d0*/  VIADD R3, R3, 0xfffffe83 ;  /* 0xfffffe8303037836 */ /* 0x000fe20000000000 */
[----:B------:R1:W-:Y:S02]  /*266e0*/  LDGSTS.E [R246+-0x1bff4], desc[UR52][R88.64], !P0 ;  /* 0xe400c00058f67fae */ /* 0x0003e4000c121874 */
[----:B------:R-:W4:Y:S01]  /*266f0*/  LDC R10, c[0x0][0x230] ;  /* 0x00008c00ff0a7b82 */ /* 0x000f220000000800 */
[----:B-1----:R-:W-:-:S04]  /*26700*/  IMAD.WIDE R88, R0, 0x4, R194 ;  /* 0x0000000400587825 */ /* 0x002fc800078e02c2 */
[C---:B------:R-:W-:Y:S01]  /*26710*/  IMAD.WIDE R92, R0.reuse, 0x4, R192 ;  /* 0x00000004005c7825 */ /* 0x040fe200078e02c0 */
[----:B------:R1:W-:Y:S04]  /*26720*/  STL.64 [R1+0x638], R88 ;  /* 0x0006385801007387 */ /* 0x0003e80000100a00 */
[----:B------:R-:W-:Y:S01]  /*26730*/  LDGSTS.E [R246+-0x18000], desc[UR52][R88.64], !P2 ;  /* 0xe800000058f67fae */ /* 0x000fe2000d121874 */
[----:B------:R-:W-:-:S03]  /*26740*/  IMAD.WIDE R90, R0, 0x4, R188 ;  /* 0x00000004005a7825 */ /* 0x000fc600078e02bc */
[----:B------:R-:W-:Y:S01]  /*26750*/  STL.64 [R1+0x630], R92 ;  /* 0x0006305c01007387 */ /* 0x000fe20000100a00 */
[----:B------:R-:W4:Y:S03]  /*26760*/  LDC R189, c[0x0][0x230] ;  /* 0x00008c00ffbd7b82 */ /* 0x000f260000000800 */
[----:B------:R-:W-:Y:S04]  /*26770*/  LDGSTS.E [R246+-0x17ffc], desc[UR52][R92.64], !P3 ;  /* 0xe80040005cf67fae */ /* 0x000fe8000d921874 */
[----:B-1----:R-:W3:Y:S04]  /*26780*/  LDL.LU.64 R88, [R1+0x9b8] ;  /* 0x0009b80001587983 */ /* 0x002ee80000300a00 */
[----:B------:R2:W-:Y:S04]  /*26790*/  STL.64 [R1+0x628], R90 ;  /* 0x0006285a01007387 */ /* 0x0005e80000100a00 */
[----:B------:R-:W3:Y:S04]  /*267a0*/  LDL.LU.64 R206, [R1+0x9b0] ;  /* 0x0009b00001ce7983 */ /* 0x000ee80000300a00 */
[----:B------:R-:W3:Y:S04]  /*267b0*/  LDL.LU.64 R204, [R1+0x9a8] ;  /* 0x0009a80001cc7983 */ /* 0x000ee80000300a00 */
[----:B------:R2:W-:Y:S01]  /*267c0*/  LDGSTS.E [R246+-0x17ff8], desc[UR52][R90.64], !P5 ;  /* 0xe80080005af67fae */ /* 0x0005e2000e921874 */
[----:B------:R-:W-:Y:S01]  /*267d0*/  ISETP.GE.U32.AND P5, PT, R8, 0x7ffffe02, PT ;  /* 0x7ffffe020800780c */ /* 0x000fe20003fa6070 */
[----:B--2---:R-:W-:-:S05]  /*267e0*/  IMAD.WIDE R90, R0, 0x4, R186 ;  /* 0x00000004005a7825 */ /* 0x004fca00078e02ba */
[----:B------:R-:W-:Y:S01]  /*267f0*/  STL.64 [R1+0x620], R90 ;  /* 0x0006205a01007387 */ /* 0x000fe20000100a00 */
[----:B------:R-:W-:Y:S01]  /*26800*/  LOP3.LUT R191, R191, 0x7f, RZ, 0xc0, !PT ;  /* 0x0000007fbfbf7812 */ /* 0x000fe200078ec0ff */
[----:B----4-:R-:W-:Y:S01]  /*26810*/  VIADD R189, R189, 0x7f ;  /* 0x0000007fbdbd7836 */ /* 0x010fe20000000000 */
[----:B------:R-:W-:-:S04]  /*26820*/  IADD3 R2, R2, -0x180, RZ ;  /* 0xfffffe8002027810 */ /* 0x000fc80007ffe0ff */
[----:B------:R-:W-:Y:S02]  /*26830*/  ISETP.GE.AND P2, PT, R191, R2, PT ;  /* 0x00000002bf00720c */ /* 0x000fe40003f46270 */
[----:B------:R-:W-:Y:S01]  /*26840*/  ISETP.GT.AND P3, PT, R189, 0x1ff, PT ;  /* 0x000001ffbd00780c */ /* 0x000fe20003f64270 */
[----:B---3--:R-:W-:-:S05]  /*26850*/  IMAD.WIDE R8, R0, 0x4, R184 ;  /* 0x0000000400087825 */ /* 0x008fca00078e02b8 */
[----:B------:R1:W-:Y:S04]  /*26860*/  STL.64 [R1+0x618], R8 ;  /* 0x0006180801007387 */ /* 0x0003e80000100a00 */
[----:B------:R-:W2:Y:S04]  /*26870*/  LDL.LU.64 R202, [R1+0x9a0] ;  /* 0x0009a00001ca7983 */ /* 0x000ea80000300a00 */
[----:B------:R-:W3:Y:S04]  /*26880*/  LDL.LU.64 R200, [R1+0x998] ;  /* 0x0009980001c87983 */ /* 0x000ee80000300a00 */
        /* <DEDUP_REMOVED lines=8> */
[----:B------:R-:W-:Y:S01]  /*26910*/  ISETP.GE.U32.AND P4, PT, R5, 0x7ffffe21, PT ;  /* 0x7ffffe210500780c */ /* 0x000fe20003f86070 */
[----:B------:R-:W-:-:S02]  /*26920*/  VIADD R5, R6, 0xfffffe82 ;  /* 0xfffffe8206057836 */ /* 0x000fc40000000000 */
[----:B------:R-:W1:Y:S01]  /*26930*/  LDC R6, c[0x0][0x230] ;  /* 0x00008c00ff067b82 */ /* 0x000e620000000800 */
[----:B------:R-:W-:Y:S02]  /*26940*/  ISETP.GE.U32.AND P6, PT, R3, 0x7ffffe04, PT ;  /* 0x7ffffe040300780c */ /* 0x000fe40003fc6070 */
[----:B------:R-:W-:Y:S02]  /*26950*/  ISETP.GE.U32.AND P0, PT, R5, 0x7ffffe03, PT ;  /* 0x7ffffe030500780c */ /* 0x000fe40003f06070 */
[----:B------:R-:W-:-:S03]  /*26960*/  SEL R5, RZ, 0x4, P2 ;  /* 0x00000004ff057807 */ /* 0x000fc60001000000 */
[----:B------:R-:W1:Y:S01]  /*26970*/  LDC R3, c[0x0][0x230] ;  /* 0x00008c00ff037b82 */ /* 0x000e620000000800 */
[----:B------:R-:W-:Y:S01]  /*26980*/  ISETP.GE.U32.AND P2, PT, R2, 0x7ffffe01, PT ;  /* 0x7ffffe010200780c */ /* 0x000fe20003f46070 */
[----:B------:R-:W-:Y:S01]  /*26990*/  LDGSTS.E [R246+-0x17ff4], desc[UR52][R90.64], !P4 ;  /* 0xe800c0005af67fae */ /* 0x000fe2000e121874 */
[----:B------:R-:W-:Y:S01]  /*269a0*/  SEL R5, R5, RZ, P3 ;  /* 0x000000ff05057207 */ /* 0x000fe20001800000 */
[----:B------:R-:W-:Y:S02]  /*269b0*/  VIADD R7, R7, 0xfffffe7f ;  /* 0xfffffe7f07077836 */ /* 0x000fe40000000000 */
[----:B------:R1:W-:Y:S02]  /*269c0*/  LDGSTS.E [R246+-0x14000], desc[UR52][R8.64], !P6 ;  /* 0xec00000008f67fae */ /* 0x0003e4000f121874 */
[----:B------:R-:W1:Y:S01]  /*269d0*/  LDC R2, c[0x0][0x230] ;  /* 0x00008c00ff027b82 */ /* 0x000e620000000800 */
[----:B------:R-:W-:Y:S01]  /*269e0*/  ISETP.NE.U32.AND P3, PT, R5, RZ, PT ;  /* 0x000000ff0500720c */ /* 0x000fe20003f65070 */
[----:B------:R-:W-:Y:S01]  /*269f0*/  VIADD R5, R11, 0xfffffe7e ;  /* 0xfffffe7e0b057836 */ /* 0x000fe20000000000 */
[----:B------:R-:W-:-:S04]  /*26a00*/  ISETP.GE.U32.AND P4, PT, R7, 0x7ffffe00, PT ;  /* 0x7ffffe000700780c */ /* 0x000fc80003f86070 */
[----:B------:R-:W-:Y:S02]  /*26a10*/  ISETP.GE.U32.AND P6, PT, R5, 0x7ffffdff, PT ;  /* 0x7ffffdff0500780c */ /* 0x000fe40003fc6070 */
[----:B-1----:R-:W-:Y:S01]  /*26a20*/  IADD3 R5, R6, -0x183, RZ ;  /* 0xfffffe7d06057810 */ /* 0x002fe20007ffe0ff */
[----:B------:R-:W-:Y:S02]  /*26a30*/  VIADD R3, R3, 0xfffffe7c ;  /* 0xfffffe7c03037836 */ /* 0x000fe40000000000 */
[----:B------:R-:W-:-:S05]  /*26a40*/  IMAD.WIDE R88, R0, 0x4, R88 ;  /* 0x0000000400587825 */ /* 0x000fca00078e0258 */
[----:B------:R-:W-:Y:S01]  /*26a50*/  LDGSTS.E [R246+-0x13ffc], desc[UR52][R88.64], !P0 ;  /* 0xec00400058f67fae */ /* 0x000fe2000c121874 */
[----:B------:R-:W-:Y:S01]  /*26a60*/  ISETP.GE.U32.AND P0, PT, R5, 0x7ffffdfe, PT ;  /* 0x7ffffdfe0500780c */ /* 0x000fe20003f06070 */
[----:B------:R-:W-:-:S04]  /*26a70*/  IMAD.WIDE R8, R0, 0x4, R206 ;  /* 0x0000000400087825 */ /* 0x000fc800078e02ce */
[----:B------:R-:W-:Y:S01]  /*26a80*/  IMAD.WIDE R6, R0, 0x4, R204 ;  /* 0x0000000400067825 */ /* 0x000fe200078e02cc */
[----:B------:R3:W-:Y:S03]  /*26a90*/  LDGSTS.E [R246+-0x13ff8], desc[UR52][R8.64], !P5 ;  /* 0xec00800008f67fae */ /* 0x0007e6000e921874 */
[----:B------:R-:W-:Y:S01]  /*26aa0*/  VIADD R5, R10, 0xfffffe5f ;  /* 0xfffffe5f0a057836 */ /* 0x000fe20000000000 */
[----:B------:R4:W-:Y:S01]  /*26ab0*/  LDGSTS.E [R246+-0x13ff4], desc[UR52][R6.64], !P2 ;  /* 0xec00c00006f67fae */ /* 0x0009e2000d121874 */
[----:B------:R-:W-:-:S03]  /*26ac0*/  ISETP.GE.U32.AND P5, PT, R3, 0x7ffffdfd, PT ;  /* 0x7ffffdfd0300780c */ /* 0x000fc60003fa6070 */
[----:B------:R-:W-:Y:S01]  /*26ad0*/  ISETP.GE.U32.AND P2, PT, R5, 0x7ffffde0, PT ;  /* 0x7ffffde00500780c */ /* 0x000fe20003f46070 */
[----:B------:R-:W-:Y:S01]  /*26ae0*/  VIADD R5, R2, 0xfffffe5e ;  /* 0xfffffe5e02057836 */ /* 0x000fe20000000000 */
[----:B------:R-:W-:Y:S04]  /*26af0*/  STL.64 [R1+0x610], R88 ;  /* 0x0006105801007387 */ /* 0x000fe80000100a00 */
[----:B------:R3:W-:Y:S04]  /*26b00*/  STL.64 [R1+0x608], R8 ;  /* 0x0006080801007387 */ /* 0x0007e80000100a00 */
[----:B------:R4:W-:Y:S04]  /*26b10*/  STL.64 [R1+0x600], R6 ;  /* 0x0006000601007387 */ /* 0x0009e80000100a00 */
[----:B------:R-:W-:Y:S01]  /*26b20*/  STL.64 [R1+0x1950], R246 ;  /* 0x001950f601007387 */ /* 0x000fe20000100a00 */
[----:B------:R-:W-:-:S03]  /*26b30*/  IMAD.WIDE R108, R4, 0x4, R108 ;  /* 0x00000004046c7825 */ /* 0x000fc600078e026c */
[----:B------:R-:W0:Y:S01]  /*26b40*/  LDGDEPBAR ;  /* 0x00000000000079af */ /* 0x000e220000000000 */
[----:B--2---:R-:W-:-:S04]  /*26b50*/  IMAD.WIDE R2, R4, 0x4, R202 ;  /* 0x0000000404027825 */ /* 0x004fc800078e02ca */
[C---:B---3--:R-:W-:Y:S01]  /*26b60*/  IMAD.WIDE R8, R4.reuse, 0x4, R200 ;  /* 0x0000000404087825 */ /* 0x048fe200078e02c8 */
[----:B------:R1:W-:Y:S03]  /*26b70*/  STL.64 [R1+0x5f8], R2 ;  /* 0x0005f80201007387 */ /* 0x0003e60000100a00 */
[C---:B----4-:R-:W-:Y:S01]  /*26b80*/  IMAD.WIDE R6, R4.reuse, 0x4, R198 ;  /* 0x0000000404067825 */ /* 0x050fe200078e02c6 */
[----:B------:R2:W-:Y:S04]  /*26b90*/  STL.64 [R1+0x5f0], R8 ;  /* 0x0005f00801007387 */ /* 0x0005e80000100a00 */
[----:B------:R3:W-:Y:S01]  /*26ba0*/  STL.64 [R1+0x5e8], R6 ;  /* 0x0005e80601007387 */ /* 0x0007e20000100a00 */
[----:B-1----:R-:W-:-:S04]  /*26bb0*/  IMAD.WIDE R2, R4, 0x4, R196 ;  /* 0x0000000404027825 */ /* 0x002fc800078e02c4 */
[C---:B--2---:R-:W-:Y:S01]  /*26bc0*/  IMAD.WIDE R8, R4.reuse, 0x4, R194 ;  /* 0x0000000404087825 */ /* 0x044fe200078e02c2 */
[----:B------:R1:W-:Y:S03]  /*26bd0*/  STL.64 [R1+0x5e0], R2 ;  /* 0x0005e00201007387 */ /* 0x0003e60000100a00 */
[C---:B---3--:R-:W-:Y:S01]  /*26be0*/  IMAD.WIDE R6, R4.reuse, 0x4, R192 ;  /* 0x0000000404067825 */ /* 0x048fe200078e02c0 */
[----:B------:R2:W-:Y:S04]  /*26bf0*/  STL.64 [R1+0x5d8], R8 ;  /* 0x0005d80801007387 */ /* 0x0005e80000100a00 */
[----:B------:R3:W-:Y:S01]  /*26c00*/  STL.64 [R1+0x5d0], R6 ;  /* 0x0005d00601007387 */ /* 0x0007e20000100a00 */
[----:B-1----:R-:W-:-:S04]  /*26c10*/  IMAD.WIDE R2, R4, 0x4, R190 ;  /* 0x0000000404027825 */ /* 0x002fc800078e02be */
[C---:B--2---:R-:W-:Y:S01]  /*26c20*/  IMAD.WIDE R8, R4.reuse, 0x4, R188 ;  /* 0x0000000404087825 */ /* 0x044fe200078e02bc */
[----:B------:R1:W-:Y:S03]  /*26c30*/  STL.64 [R1+0x5c8], R2 ;  /* 0x0005c80201007387 */ /* 0x0003e60000100a00 */
[C---:B---3--:R-:W-:Y:S01]  /*26c40*/  IMAD.WIDE R6, R4.reuse, 0x4, R186 ;  /* 0x0000000404067825 */ /* 0x048fe200078e02ba */
[----:B------:R-:W-:Y:S03]  /*26c50*/  STL.64 [R1+0x5c0], R8 ;  /* 0x0005c00801007387 */ /* 0x000fe60000100a00 */
[C---:B-1----:R-:W-:Y:S02]  /*26c60*/  IMAD.WIDE R2, R4.reuse, 0x4, R184 ;  /* 0x0000000404027825 */ /* 0x042fe400078e02b8 */
[----:B------:R-:W2:Y:S04]  /*26c70*/  LDL.LU.64 R184, [R1+0x950] ;  /* 0x0009500001b87983 */ /* 0x000ea80000300a00 */
[----:B------:R-:W-:Y:S04]  /*26c80*/  STL.64 [R1+0x5b8], R6 ;  /* 0x0005b80601007387 */ /* 0x000fe80000100a00 */
[----:B------:R-:W3:Y:S04]  /*26c90*/  LDL.LU.64 R186, [R1+0x948] ;  /* 0x0009480001ba7983 */ /* 0x000ee80000300a00 */
        /* <DEDUP_REMOVED lines=21> */
[----:B-1----:R-:W4:Y:S04]  /*26df0*/  LDL.LU.64 R2, [R1+0x868] ;  /* 0x0008680001027983 */ /* 0x002f280000300a00 */
        /* <DEDUP_REMOVED lines=8> */
[----:B--2---:R-:W-:-:S05]  /*26e80*/  IMAD.WIDE R184, R4, 0x4, R184 ;  /* 0x0000000404b87825 */ /* 0x004fca00078e02b8 */
[----:B------:R1:W-:Y:S01]  /*26e90*/  STL.64 [R1+0x5a8], R184 ;  /* 0x0005a8b801007387 */ /* 0x0003e20000100a00 */
[----:B---3--:R-:W-:-:S04]  /*26ea0*/  IMAD.WIDE R186, R4, 0x4, R186 ;  /* 0x0000000404ba7825 */ /* 0x008fc800078e02ba */
[C---:B----4-:R-:W-:Y:S01]  /*26eb0*/  IMAD.WIDE R188, R4.reuse, 0x4, R188 ;  /* 0x0000000404bc7825 */ /* 0x050fe200078e02bc */
[----:B-1----:R-:W2:Y:S03]  /*26ec0*/  LDL.LU.64 R184, [R1+0x1bc8] ;  /* 0x001bc80001b87983 */ /* 0x002ea60000300a00 */
[C---:B------:R-:W-:Y:S01]  /*26ed0*/  IMAD.WIDE R190, R4.reuse, 0x4, R190 ;  /* 0x0000000404be7825 */ /* 0x040fe200078e02be */
[----:B------:R1:W-:Y:S03]  /*26ee0*/  STL.64 [R1+0x5a0], R186 ;  /* 0x0005a0ba01007387 */ /* 0x0003e60000100a00 */
[----:B------:R-:W-:-:S04]  /*26ef0*/  IMAD.WIDE R192, R4, 0x4, R192 ;  /* 0x0000000404c07825 */ /* 0x000fc800078e02c0 */
[C---:B------:R-:W-:Y:S01]  /*26f00*/  IMAD.WIDE R194, R4.reuse, 0x4, R194 ;  /* 0x0000000404c27825 */ /* 0x040fe200078e02c2 */
[----:B-1----:R-:W3:Y:S03]  /*26f10*/  LDL.LU.64 R186, [R1+0x1bc0] ;  /* 0x001bc00001ba7983 */ /* 0x002ee60000300a00 */
[C---:B------:R-:W-:Y:S01]  /*26f20*/  IMAD.WIDE R196, R4.reuse, 0x4, R196 ;  /* 0x0000000404c47825 */ /* 0x040fe200078e02c4 */
[----:B------:R1:W-:Y:S03]  /*26f30*/  STL.64 [R1+0x598], R188 ;  /* 0x000598bc01007387 */ /* 0x0003e60000100a00 */
[----:B------:R-:W-:-:S04]  /*26f40*/  IMAD.WIDE R198, R4, 0x4, R198 ;  /* 0x0000000404c67825 */ /* 0x000fc800078e02c6 */
[C---:B------:R-:W-:Y:S01]  /*26f50*/  IMAD.WIDE R200, R4.reuse, 0x4, R200 ;  /* 0x0000000404c87825 */ /* 0x040fe200078e02c8 */
[----:B-1----:R-:W4:Y:S04]  /*26f60*/  LDL.LU.64 R188, [R1+0x1bb8] ;  /* 0x001bb80001bc7983 */ /* 0x002f280000300a00 */
[----:B------:R1:W-:Y:S01]  /*26f70*/  STL.64 [R1+0x590], R190 ;  /* 0x000590be01007387 */ /* 0x0003e20000100a00 */
[----:B------:R-:W-:-:S03]  /*26f80*/  IMAD.WIDE R202, R4, 0x4, R202 ;  /* 0x0000000404ca7825 */ /* 0x000fc600078e02ca */
        /* <DEDUP_REMOVED lines=43> */
[----:B------:R1:W-:Y:S04]  /*27240*/  STL.64 [R1+0x518], R100 ;  /* 0x0005186401007387 */ /* 0x0003e80000100a00 */
[----:B-1----:R-:W4:Y:S04]  /*27250*/  LDL.LU.64 R100, [R1+0x1b38] ;  /* 0x001b380001647983 */ /* 0x002f280000300a00 */
[----:B------:R1:W-:Y:S04]  /*27260*/  STL.64 [R1+0x510], R102 ;  /* 0x0005106601007387 */ /* 0x0003e80000100a00 */
[----:B-1----:R-:W4:Y:S04]  /*27270*/  LDL.LU.64 R102, [R1+0x1b30] ;  /* 0x001b300001667983 */ /* 0x002f280000300a00 */
[----:B------:R1:W-:Y:S04]  /*27280*/  STL.64 [R1+0x508], R104 ;  /* 0x0005086801007387 */ /* 0x0003e80000100a00 */
[----:B-1----:R-:W4:Y:S04]  /*27290*/  LDL.LU.64 R104, [R1+0x1b28] ;  /* 0x001b280001687983 */ /* 0x002f280000300a00 */
[----:B------:R1:W-:Y:S01]  /*272a0*/  STL.64 [R1+0x500], R106 ;  /* 0x0005006a01007387 */ /* 0x0003e20000100a00 */
[----:B------:R-:W-:-:S03]  /*272b0*/  IMAD.WIDE R6, R4, 0x4, R6 ;  /* 0x0000000404067825 */ /* 0x000fc600078e0206 */
[----:B-1----:R-:W4:Y:S04]  /*272c0*/  LDL.LU.64 R106, [R1+0x1b20] ;  /* 0x001b2000016a7983 */ /* 0x002f280000300a00 */
[----:B------:R1:W-:Y:S04]  /*272d0*/  STL.64 [R1+0x4f8], R2 ;  /* 0x0004f80201007387 */ /* 0x0003e80000100a00 */
[----:B-1----:R-:W4:Y:S04]  /*272e0*/  LDL.LU.64 R2, [R1+0x1b18] ;  /* 0x001b180001027983 */ /* 0x002f280000300a00 */
[----:B------:R1:W-:Y:S02]  /*272f0*/  STL.64 [R1+0x4f0], R246 ;  /* 0x0004f0f601007387 */ /* 0x0003e40000100a00 */
[----:B-1----:R-:W-:-:S04]  /*27300*/  IMAD.WIDE R246, R4, 0x4, R248 ;  /* 0x0000000404f67825 */ /* 0x002fc800078e02f8 */
[C---:B------:R-:W-:Y:S01]  /*27310*/  IMAD.WIDE R248, R4.reuse, 0x4, R250 ;  /* 0x0000000404f87825 */ /* 0x040fe200078e02fa */
[----:B------:R1:W-:Y:S04]  /*27320*/  STL.64 [R1+0x4e8], R246 ;  /* 0x0004e8f601007387 */ /* 0x0003e80000100a00 */
[----:B------:R-:W-:Y:S01]  /*27330*/  STL.64 [R1+0x4e0], R248 ;  /* 0x0004e0f801007387 */ /* 0x000fe20000100a00 */
[----:B-1----:R-:W-:-:S04]  /*27340*/  IMAD.WIDE R246, R4, 0x4, R244 ;  /* 0x0000000404f67825 */ /* 0x002fc800078e02f4 */
[C---:B------:R-:W-:Y:S01]  /*27350*/  IMAD.WIDE R244, R4.reuse, 0x4, R8 ;  /* 0x0000000404f47825 */ /* 0x040fe200078e0208 */
[----:B------:R-:W-:Y:S03]  /*27360*/  STL.64 [R1+0x4d8], R246 ;  /* 0x0004d8f601007387 */ /* 0x000fe60000100a00 */
[C---:B------:R-:W-:Y:S01]  /*27370*/  IMAD.WIDE R8, R4.reuse, 0x4, R10 ;  /* 0x0000000404087825 */ /* 0x040fe200078e020a */
[----:B------:R1:W-:Y:S03]  /*27380*/  STL.64 [R1+0x4d0], R6 ;  /* 0x0004d00601007387 */ /* 0x0003e60000100a00 */
[C---:B------:R-:W-:Y:S01]  /*27390*/  IMAD.WIDE R10, R4.reuse, 0x4, R12 ;  /* 0x00000004040a7825 */ /* 0x040fe200078e020c */
[----:B------:R-:W-:Y:S04]  /*273a0*/  STL.64 [R1+0x4c8], R244 ;  /* 0x0004c8f401007387 */ /* 0x000fe80000100a00 */
[----:B------:R2:W-:Y:S01]  /*273b0*/  STL.64 [R1+0x4c0], R8 ;  /* 0x0004c00801007387 */ /* 0x0005e20000100a00 */
[----:B-1----:R-:W-:-:S05]  /*273c0*/  IMAD.WIDE R6, R4, 0x4, R242 ;  /* 0x0000000404067825 */ /* 0x002fca00078e02f2 */
[----:B------:R1:W-:Y:S01]  /*273d0*/  STL.64 [R1+0x4b8], R6 ;  /* 0x0004b80601007387 */ /* 0x0003e20000100a00 */
[----:B--2---:R-:W-:-:S03]  /*273e0*/  IMAD.WIDE R8, R4, 0x4, R14 ;  /* 0x0000000404087825 */ /* 0x004fc600078e020e */
        /* <DEDUP_REMOVED lines=88> */
[----:B------:R1:W-:Y:S04]  /*27970*/  STL.64 [R1+0x2a0], R6 ;  /* 0x0002a00601007387 */ /* 0x0003e80000100a00 */
[----:B------:R2:W-:Y:S04]  /*27980*/  STL.64 [R1+0x298], R10 ;  /* 0x0002980a01007387 */ /* 0x0005e80000100a00 */
[----:B------:R-:W4:Y:S01]  /*27990*/  LDL.LU.64 R242, [R1] ;  /* 0x0000000001f27983 */ /* 0x000f220000300a00 */
[----:B---3--:R-:W-:-:S04]  /*279a0*/  IMAD.WIDE R8, R4, 0x4, R36 ;  /* 0x0000000404087825 */ /* 0x008fc800078e0224 */
[C---:B-1----:R-:W-:Y:S01]  /*279b0*/  IMAD.WIDE R6, R4.reuse, 0x4, R34 ;  /* 0x0000000404067825 */ /* 0x042fe200078e0222 */
[----:B------:R-:W-:Y:S04]  /*279c0*/  STL.64 [R1+0x290], R8 ;  /* 0x0002900801007387 */ /* 0x000fe80000100a00 */
[----:B------:R-:W3:Y:S04]  /*279d0*/  LDL.LU.64 R70, [R1+0x8] ;  /* 0x0000080001467983 */ /* 0x000ee80000300a00 */
[----:B------:R1:W-:Y:S04]  /*279e0*/  STL.64 [R1+0x288], R6 ;  /* 0x0002880601007387 */ /* 0x0003e80000100a00 */
[----:B--2---:R-:W2:Y:S04]  /*279f0*/  LDL.LU.64 R10, [R1+0x10] ;  /* 0x00001000010a7983 */ /* 0x004ea80000300a00 */
[----:B------:R-:W3:Y:S04]  /*27a00*/  LDL.LU.64 R72, [R1+0x18] ;  /* 0x0000180001487983 */ /* 0x000ee80000300a00 */
        /* <DEDUP_REMOVED lines=8> */
[----:B------:R-:W3:Y:S01]  /*27a90*/  LDL.LU.64 R80, [R1+0x60] ;  /* 0x0000600001507983 */ /* 0x000ee20000300a00 */
[----:B-1----:R-:W-:-:S03]  /*27aa0*/  IMAD.WIDE R6, R4, 0x4, R32 ;  /* 0x0000000404067825 */ /* 0x002fc600078e0220 */
[----:B------:R-:W3:Y:S01]  /*27ab0*/  LDL.LU.64 R244, [R1+0x68] ;  /* 0x0000680001f47983 */ /* 0x000ee20000300a00 */
[----:B------:R-:W-:-:S03]  /*27ac0*/  IMAD.WIDE R240, R4, 0x4, R30 ;  /* 0x0000000404f07825 */ /* 0x000fc600078e021e */
        /* <DEDUP_REMOVED lines=10> */
[----:B------:R-:W3:Y:S04]  /*27b70*/  LDL.LU.64 R238, [R1+0x98] ;  /* 0x0000980001ee7983 */ /* 0x000ee80000300a00 */
[----:B------:R-:W3:Y:S01]  /*27b80*/  LDL.LU.64 R8, [R1+0xa0] ;  /* 0x0000a00001087983 */ /* 0x000ee20000300a00 */
        /* <DEDUP_REMOVED lines=78> */
[----:B----4-:R-:W-:-:S03]  /*28070*/  IMAD.WIDE R188, R4, 0x4, R188 ;  /* 0x0000000404bc7825 */ /* 0x010fc600078e02bc */
        /* <DEDUP_REMOVED lines=10> */
[----:B------:R4:W-:Y:S04]  /*28120*/  STL.64 [R1+0x19c0], R184 ;  /* 0x0019c0b801007387 */ /* 0x0009e80000100a00 */
[----:B------:R-:W-:Y:S04]  /*28130*/  STL.64 [R1+0x1980], R186 ;  /* 0x001980ba01007387 */ /* 0x000fe80000100a00 */
[----:B------:R-:W-:Y:S04]  /*28140*/  STL.64 [R1+0x1af8], R188 ;  /* 0x001af8bc01007387 */ /* 0x000fe80000100a00 */
[----:B------:R-:W-:Y:S04]  /*28150*/  STL.64 [R1+0x1b00], R190 ;  /* 0x001b00be01007387 */ /* 0x000fe80000100a00 */
[----:B------:R-:W-:Y:S04]  /*28160*/  STL.64 [R1+0x1b08], R192 ;  /* 0x001b08c001007387 */ /* 0x000fe80000100a00 */
[----:B------:R-:W-:Y:S04]  /*28170*/  STL.64 [R1+0x1b10], R194 ;  /* 0x001b10c201007387 */ /* 0x000fe80000100a00 */
[----:B------:R4:W-:Y:S01]  /*28180*/  STL.64 [R1+0x1988], R202 ;  /* 0x001988ca01007387 */ /* 0x0009e20000100a00 */
[----:B------:R-:W-:-:S03]  /*28190*/  IMAD.WIDE R20, R4, 0x4, R242 ;  /* 0x0000000404147825 */ /* 0x000fc600078e02f2 */
[----:B------:R-:W4:Y:S01]  /*281a0*/  LDL.LU.64 R242, [R1+0xa8] ;  /* 0x0000a80001f27983 */ /* 0x000f220000300a00 */
[----:B--2---:R-:W-:-:S03]  /*281b0*/  IMAD.WIDE R24, R4, 0x4, R10 ;  /* 0x0000000404187825 */ /* 0x004fc600078e020a */
[----:B------:R-:W2:Y:S01]  /*281c0*/  LDL.LU.64 R10, [R1+0xb0] ;  /* 0x0000b000010a7983 */ /* 0x000ea20000300a00 */
[----:B---3--:R-:W-:-:S03]  /*281d0*/  IMAD.WIDE R32, R4, 0x4, R234 ;  /* 0x0000000404207825 */ /* 0x008fc600078e02ea */
        /* <DEDUP_REMOVED lines=15> */
[----:B------:R-:W-:-:S04]  /*282d0*/  IMAD.WIDE R56, R4, 0x4, R86 ;  /* 0x0000000404387825 */ /* 0x000fc800078e0256 */
[C---:B------:R-:W-:Y:S02]  /*282e0*/  IMAD.WIDE R60, R4.reuse, 0x4, R8 ;  /* 0x00000004043c7825 */ /* 0x040fe400078e0208 */
[----:B------:R-:W3:Y:S04]  /*282f0*/  LDL.LU.64 R8, [R1+0xf8] ;  /* 0x0000f80001087983 */ /* 0x000ee80000300a00 */
[----:B------:R-:W3:Y:S01]  /*28300*/  LDL.LU.64 R86, [R1+0x100] ;  /* 0x0001000001567983 */ /* 0x000ee20000300a00 */
[----:B----4-:R-:W-:-:S03]  /*28310*/  IMAD.WIDE R62, R4, 0x4, R242 ;  /* 0x00000004043e7825 */ /* 0x010fc600078e02f2 */
[----:B------:R-:W4:Y:S04]  /*28320*/  LDL.LU.64 R242, [R1+0x108] ;  /* 0x0001080001f27983 */ /* 0x000f280000300a00 */
[----:B-1----:R-:W4:Y:S04]  /*28330*/  LDL.LU.64 R108, [R1+0x110] ;  /* 0x00011000016c7983 */ /* 0x002f280000300a00 */
[----:B------:R-:W4:Y:S04]  /*28340*/  LDL.LU.64 R222, [R1+0x118] ;  /* 0x0001180001de7983 */ /* 0x000f280000300a00 */
[----:B------:R-:W4:Y:S01]  /*28350*/  LDL.LU.64 R224, [R1+0x120] ;  /* 0x0001200001e07983 */ /* 0x000f220000300a00 */
[----:B------:R-:W-:-:S03]  /*28360*/  IMAD.WIDE R22, R4, 0x4, R70 ;  /* 0x0000000404167825 */ /* 0x000fc600078e0246 */
[----:B------:R-:W4:Y:S01]  /*28370*/  LDL.LU.64 R228, [R1+0x128] ;  /* 0x0001280001e47983 */ /* 0x000f220000300a00 */
[----:B--2---:R-:W-:-:S03]  /*28380*/  IMAD.WIDE R64, R4, 0x4, R10 ;  /* 0x0000000404407825 */ /* 0x004fc600078e020a */
[----:B------:R-:W2:Y:S01]  /*28390*/  LDL.LU.64 R10, [R1+0x130] ;  /* 0x00013000010a7983 */ /* 0x000ea20000300a00 */
[----:B------:R-:W-:-:S03]  /*283a0*/  IMAD.WIDE R26, R4, 0x4, R72 ;  /* 0x00000004041a7825 */ /* 0x000fc600078e0248 */
[----:B------:R-:W2:Y:S01]  /*283b0*/  LDL.LU.64 R236, [R1+0x138] ;  /* 0x0001380001ec7983 */ /* 0x000ea20000300a00 */
[----:B------:R-:W-:-:S04]  /*283c0*/  IMAD.WIDE R28, R4, 0x4, R74 ;  /* 0x00000004041c7825 */ /* 0x000fc800078e024a */
[----:B------:R-:W-:-:S04]  /*283d0*/  IMAD.WIDE R30, R4, 0x4, R76 ;  /* 0x00000004041e7825 */ /* 0x000fc800078e024c */
[C---:B---3--:R-:W-:Y:S02]  /*283e0*/  IMAD.WIDE R68, R4.reuse, 0x4, R248 ;  /* 0x0000000404447825 */ /* 0x048fe400078e02f8 */
[----:B------:R-:W3:Y:S04]  /*283f0*/  LDL.LU.64 R248, [R1+0x140] ;  /* 0x0001400001f87983 */ /* 0x000ee80000300a00 */
        /* <DEDUP_REMOVED lines=9> */
[----:B------:R-:W3:Y:S02]  /*28490*/  LDL.LU.64 R244, [R1+0x168] ;  /* 0x0001680001f47983 */ /* 0x000ee40000300a00 */
[C---:B------:R-:W-:Y:S02]  /*284a0*/  IMAD.WIDE R78, R4.reuse, 0x4, R230 ;  /* 0x00000004044e7825 */ /* 0x040fe400078e02e6 */
[----:B------:R-:W3:Y:S02]  /*284b0*/  LDL.LU.64 R230, [R1+0x170] ;  /* 0x0001700001e67983 */ /* 0x000ee40000300a00 */
[C---:B------:R-:W-:Y:S02]  /*284c0*/  IMAD.WIDE R66, R4.reuse, 0x4, R234 ;  /* 0x0000000404427825 */ /* 0x040fe400078e02ea */
[----:B------:R-:W3:Y:S02]  /*284d0*/  LDL.LU.64 R234, [R1+0x178] ;  /* 0x0001780001ea7983 */ /* 0x000ee40000300a00 */
[----:B------:R-:W-:-:S02]  /*284e0*/  IMAD.WIDE R58, R4, 0x4, R238 ;  /* 0x00000004043a7825 */ /* 0x000fc400078e02ee */
[----:B------:R-:W3:Y:S02]  /*284f0*/  LDL.LU.64 R238, [R1+0x180] ;  /* 0x0001800001ee7983 */ /* 0x000ee40000300a00 */
[C---:B------:R-:W-:Y:S02]  /*28500*/  IMAD.WIDE R44, R4.reuse, 0x4, R80 ;  /* 0x00000004042c7825 */ /* 0x040fe400078e0250 */
[----:B------:R-:W3:Y:S02]  /*28510*/  LDL.LU.64 R232, [R1+0x188] ;  /* 0x0001880001e87983 */ /* 0x000ee40000300a00 */
[C---:B------:R-:W-:Y:S02]  /*28520*/  IMAD.WIDE R80, R4.reuse, 0x4, R250 ;  /* 0x0000000404507825 */ /* 0x040fe400078e02fa */
[----:B------:R-:W3:Y:S04]  /*28530*/  LDL.LU.64 R240, [R1+0x190] ;  /* 0x0001900001f07983 */ /* 0x000ee80000300a00 */
[----:B------:R-:W3:Y:S01]  /*28540*/  LDL.LU.64 R250, [R1+0x198] ;  /* 0x0001980001fa7983 */ /* 0x000ee20000300a00 */
[----:B------:R-:W-:-:S04]  /*28550*/  IMAD.WIDE R50, R4, 0x4, R82 ;  /* 0x0000000404327825 */ /* 0x000fc800078e0252 */
[C---:B------:R-:W-:Y:S02]  /*28560*/  IMAD.WIDE R82, R4.reuse, 0x4, R8 ;  /* 0x0000000404527825 */ /* 0x040fe400078e0208 */
[----:B------:R-:W3:Y:S02]  /*28570*/  LDL.LU.64 R8, [R1+0x1a0] ;  /* 0x0001a00001087983 */ /* 0x000ee40000300a00 */
[----:B------:R-:W-:-:S04]  /*28580*/  IMAD.WIDE R52, R4, 0x4, R84 ;  /* 0x0000000404347825 */ /* 0x000fc800078e0254 */
[----:B------:R-:W-:-:S04]  /*28590*/  IMAD.WIDE R84, R4, 0x4, R86 ;  /* 0x0000000404547825 */ /* 0x000fc800078e0256 */
[----:B------:R-:W-:-:S04]  /*285a0*/  IMAD.WIDE R210, R4, 0x4, R90 ;  /* 0x0000000404d27825 */ /* 0x000fc800078e025a */
[C---:B----4-:R-:W-:Y:S02]  /*285b0*/  IMAD.WIDE R86, R4.reuse, 0x4, R242 ;  /* 0x0000000404567825 */ /* 0x050fe400078e02f2 */
[----:B------:R-:W4:Y:S02]  /*285c0*/  LDL.LU.64 R242, [R1+0x1a8] ;  /* 0x0001a80001f27983 */ /* 0x000f240000300a00 */
[C---:B------:R-:W-:Y:S02]  /*285d0*/  IMAD.WIDE R90, R4.reuse, 0x4, R222 ;  /* 0x00000004045a7825 */ /* 0x040fe400078e02de */
[----:B------:R-:W4:Y:S02]  /*285e0*/  LDL.LU.64 R222, [R1+0x1b0] ;  /* 0x0001b00001de7983 */ /* 0x000f240000300a00 */
[----:B------:R-:W-:-:S04]  /*285f0*/  IMAD.WIDE R216, R4, 0x4, R96 ;  /* 0x0000000404d87825 */ /* 0x000fc800078e0260 */
[----:B------:R-:W-:-:S04]  /*28600*/  IMAD.WIDE R12, R4, 0x4, R100 ;  /* 0x00000004040c7825 */ /* 0x000fc800078e0264 */
[C---:B--2---:R-:W-:Y:S02]  /*28610*/  IMAD.WIDE R96, R4.reuse, 0x4, R10 ;  /* 0x0000000404607825 */ /* 0x044fe400078e020a */
[----:B------:R-:W2:Y:S02]  /*28620*/  LDL.LU.64 R10, [R1+0x1b8] ;  /* 0x0001b800010a7983 */ /* 0x000ea40000300a00 */
[----:B------:R-:W-:-:S04]  /*28630*/  IMAD.WIDE R212, R4, 0x4, R92 ;  /* 0x0000000404d47825 */ /* 0x000fc800078e025c */
[----:B------:R-:W-:-:S04]  /*28640*/  IMAD.WIDE R14, R4, 0x4, R102 ;  /* 0x00000004040e7825 */ /* 0x000fc800078e0266 */
[----:B------:R-:W-:-:S04]  /*28650*/  IMAD.WIDE R18, R4, 0x4, R106 ;  /* 0x0000000404127825 */ /* 0x000fc800078e026a */
[----:B------:R-:W-:-:S04]  /*28660*/  IMAD.WIDE R92, R4, 0x4, R224 ;  /* 0x00000004045c7825 */ /* 0x000fc800078e02e0 */
[C---:B---3--:R-:W-:Y:S02]  /*28670*/  IMAD.WIDE R100, R4.reuse, 0x4, R248 ;  /* 0x0000000404647825 */ /* 0x048fe400078e02f8 */
[----:B------:R-:W3:Y:S02]  /*28680*/  LDL.LU.64 R248, [R1+0x1c0] ;  /* 0x0001c00001f87983 */ /* 0x000ee40000300a00 */
[C---:B------:R-:W-:Y:S02]  /*28690*/  IMAD.WIDE R102, R4.reuse, 0x4, R6 ;  /* 0x0000000404667825 */ /* 0x040fe400078e0206 */
[----:B------:R-:W3:Y:S02]  /*286a0*/  LDL.LU.64 R224, [R1+0x1c8] ;  /* 0x0001c80001e07983 */ /* 0x000ee40000300a00 */
[C---:B------:R-:W-:Y:S02]  /*286b0*/  IMAD.WIDE R106, R4.reuse, 0x4, R218 ;  /* 0x00000004046a7825 */ /* 0x040fe400078e02da */
[----:B------:R-:W3:Y:S02]  /*286c0*/  LDL.LU.64 R6, [R1+0x1d0] ;  /* 0x0001d00001067983 */ /* 0x000ee40000300a00 */
[----:B------:R-:W-:-:S02]  /*286d0*/  IMAD.WIDE R218, R4, 0x4, R246 ;  /* 0x0000000404da7825 */ /* 0x000fc400078e02f6 */
[----:B------:R-:W3:Y:S02]  /*286e0*/  LDL.LU.64 R246, [R1+0x1d8] ;  /* 0x0001d80001f67983 */ /* 0x000ee40000300a00 */
[----:B------:R-:W-:-:S04]  /*286f0*/  IMAD.WIDE R16, R4, 0x4, R104 ;  /* 0x0000000404107825 */ /* 0x000fc800078e0268 */
[----:B------:R-:W-:-:S04]  /*28700*/  IMAD.WIDE R208, R4, 0x4, R88 ;  /* 0x0000000404d07825 */ /* 0x000fc800078e0258 */
[----:B------:R-:W-:-:S04]  /*28710*/  IMAD.WIDE R104, R4, 0x4, R226 ;  /* 0x0000000404687825 */ /* 0x000fc800078e02e2 */
[----:B------:R-:W-:-:S04]  /*28720*/  IMAD.WIDE R88, R4, 0x4, R108 ;  /* 0x0000000404587825 */ /* 0x000fc800078e026c */
[C---:B------:R-:W-:Y:S02]  /*28730*/  IMAD.WIDE R226, R4.reuse, 0x4, R244 ;  /* 0x0000000404e27825 */ /* 0x040fe400078e02f4 */
[----:B------:R-:W3:Y:S02]  /*28740*/  LDL.LU.64 R244, [R1+0x1e0] ;  /* 0x0001e00001f47983 */ /* 0x000ee40000300a00 */
[----:B------:R-:W-:-:S04]  /*28750*/  IMAD.WIDE R220, R4, 0x4, R98 ;  /* 0x0000000404dc7825 */ /* 0x000fc800078e0262 */
[C---:B------:R-:W-:Y:S02]  /*28760*/  IMAD.WIDE R98, R4.reuse, 0x4, R236 ;  /* 0x0000000404627825 */ /* 0x040fe400078e02ec */
[----:B------:R-:W3:Y:S02]  /*28770*/  LDL.LU.64 R236, [R1+0x1e8] ;  /* 0x0001e80001ec7983 */ /* 0x000ee40000300a00 */
[----:B------:R-:W-:-:S04]  /*28780*/  IMAD.WIDE R108, R4, 0x4, R250 ;  /* 0x00000004046c7825 */ /* 0x000fc800078e02fa */
[----:B------:R-:W-:-:S04]  /*28790*/  IMAD.WIDE R184, R4, 0x4, R232 ;  /* 0x0000000404b87825 */ /* 0x000fc800078e02e8 */
[C---:B------:R-:W-:Y:S02]  /*287a0*/  IMAD.WIDE R202, R4.reuse, 0x4, R240 ;  /* 0x0000000404ca7825 */ /* 0x040fe400078e02f0 */
[----:B------:R-:W3:Y:S02]  /*287b0*/  LDL.LU.64 R240, [R1+0x1f0] ;  /* 0x0001f00001f07983 */ /* 0x000ee40000300a00 */
[C---:B------:R-:W-:Y:S02]  /*287c0*/  IMAD.WIDE R214, R4.reuse, 0x4, R94 ;  /* 0x0000000404d67825 */ /* 0x040fe400078e025e */
[----:B------:R1:W-:Y:S02]  /*287d0*/  STL.64 [R1+0x18], R108 ;  /* 0x0000186c01007387 */ /* 0x0003e40000100a00 */
[C---:B------:R-:W-:Y:S02]  /*287e0*/  IMAD.WIDE R94, R4.reuse, 0x4, R228 ;  /* 0x00000004045e7825 */ /* 0x040fe400078e02e4 */
[----:B------:R-:W3:Y:S04]  /*287f0*/  LDL.LU.64 R228, [R1+0x1f8] ;  /* 0x0001f80001e47983 */ /* 0x000ee80000300a00 */
[----:B------:R-:W-:Y:S04]  /*28800*/  STL.64 [R1], R184 ;  /* 0x000000b801007387 */ /* 0x000fe80000100a00 */
[----:B------:R-:W3:Y:S01]  /*28810*/  LDL.LU.64 R232, [R1+0x200] ;  /* 0x0002000001e87983 */ /* 0x000ee20000300a00 */
[----:B------:R-:W-:-:S03]  /*28820*/  IMAD.WIDE R158, R4, 0x4, R8 ;  /* 0x00000004049e7825 */ /* 0x000fc600078e0208 */
[----:B------:R-:W3:Y:S04]  /*28830*/  LDL.LU.64 R8, [R1+0x208] ;  /* 0x0002080001087983 */ /* 0x000ee80000300a00 */
[----:B------:R-:W3:Y:S04]  /*28840*/  LDL.LU.64 R250, [R1+0x210] ;  /* 0x0002100001fa7983 */ /* 0x000ee80000300a00 */
[----:B------:R-:W-:Y:S04]  /*28850*/  STL.64 [R1+0x10], R202 ;  /* 0x000010ca01007387 */ /* 0x000fe80000100a00 */
[----:B------:R-:W-:Y:S01]  /*28860*/  STL.64 [R1+0x20], R158 ;  /* 0x0000209e01007387 */ /* 0x000fe20000100a00 */
[----:B----4-:R-:W-:-:S03]  /*28870*/  IMAD.WIDE R178, R4, 0x4, R222 ;  /* 0x0000000404b27825 */ /* 0x010fc600078e02de */
[----:B------:R-:W4:Y:S01]  /*28880*/  LDL.LU.64 R222, [R1+0x218] ;  /* 0x0002180001de7983 */ /* 0x000f220000300a00 */
[----:B------:R-:W-:-:S05]  /*28890*/  IMAD.WIDE R242, R4, 0x4, R242 ;  /* 0x0000000404f27825 */ /* 0x000fca00078e02f2 */
[----:B------:R-:W-:Y:S01]  /*288a0*/  STL.64 [R1+0x28], R242 ;  /* 0x000028f201007387 */ /* 0x000fe20000100a00 */
[----:B--2---:R-:W-:-:S04]  /*288b0*/  IMAD.WIDE R10, R4, 0x4, R10 ;  /* 0x00000004040a7825 */ /* 0x004fc800078e020a */
[C---:B---3--:R-:W-:Y:S02]  /*288c0*/  IMAD.WIDE R182, R4.reuse, 0x4, R248 ;  /* 0x0000000404b67825 */ /* 0x048fe400078e02f8 */
[----:B------:R-:W2:Y:S02]  /*288d0*/  LDL.LU.64 R248, [R1+0x220] ;  /* 0x0002200001f87983 */ /* 0x000ea40000300a00 */
[C---:B------:R-:W-:Y:S02]  /*288e0*/  IMAD.WIDE R168, R4.reuse, 0x4, R224 ;  /* 0x0000000404a87825 */ /* 0x040fe400078e02e0 */
[----:B------:R-:W-:Y:S02]  /*288f0*/  STL.64 [R1+0x30], R178 ;  /* 0x000030b201007387 */ /* 0x000fe40000100a00 */
[C---:B------:R-:W-:Y:S02]  /*28900*/  IMAD.WIDE R186, R4.reuse, 0x4, R6 ;  /* 0x0000000404ba7825 */ /* 0x040fe400078e0206 */
[----:B------:R-:W3:Y:S02]  /*28910*/  LDL.LU.64 R6, [R1+0x228] ;  /* 0x0002280001067983 */ /* 0x000ee40000300a00 */
[----:B-1----:R-:W-:-:S02]  /*28920*/  IMAD.WIDE R108, R4, 0x4, R246 ;  /* 0x00000004046c7825 */ /* 0x002fc400078e02f6 */
[----:B------:R-:W-:Y:S04]  /*28930*/  STL.64 [R1+0x38], R10 ;  /* 0x0000380a01007387 */ /* 0x000fe80000100a00 */
[----:B------:R-:W-:Y:S04]  /*28940*/  STL.64 [R1+0x40], R182 ;  /* 0x000040b601007387 */ /* 0x000fe80000100a00 */
[----:B------:R4:W-:Y:S04]  /*28950*/  STL.64 [R1+0x58], R108 ;  /* 0x0000586c01007387 */ /* 0x0009e80000100a00 */
[----:B------:R-:W3:Y:S04]  /*28960*/  LDL.LU.64 R224, [R1+0x230] ;  /* 0x0002300001e07983 */ /* 0x000ee80000300a00 */
[----:B------:R-:W3:Y:S01]  /*28970*/  LDL.LU.64 R246, [R1+0x238] ;  /* 0x0002380001f67983 */ /* 0x000ee20000300a00 */
[----:B------:R-:W-:-:S03]  /*28980*/  IMAD.WIDE R244, R4, 0x4, R244 ;  /* 0x0000000404f47825 */ /* 0x000fc600078e02f4 */
[----:B------:R-:W-:Y:S01]  /*28990*/  STL.64 [R1+0x48], R168 ;  /* 0x000048a801007387 */ /* 0x000fe20000100a00 */
[----:B------:R-:W-:-:S03]  /*289a0*/  IMAD.WIDE R160, R4, 0x4, R236 ;  /* 0x0000000404a07825 */ /* 0x000fc600078e02ec */
[----:B------:R-:W3:Y:S04]  /*289b0*/  LDL.LU.64 R236, [R1+0x240] ;  /* 0x0002400001ec7983 */ /* 0x000ee80000300a00 */
[----:B------:R-:W-:Y:S04]  /*289c0*/  STL.64 [R1+0x50], R186 ;  /* 0x000050ba01007387 */ /* 0x000fe80000100a00 */
[----:B------:R-:W-:Y:S01]  /*289d0*/  STL.64 [R1+0x60], R244 ;  /* 0x000060f401007387 */ /* 0x000fe20000100a00 */
[----:B------:R-:W-:-:S03]  /*289e0*/  IMAD.WIDE R162, R4, 0x4, R240 ;  /* 0x0000000404a27825 */ /* 0x000fc600078e02f0 */
[----:B------:R-:W3:Y:S01]  /*289f0*/  LDL.LU.64 R240, [R1+0x248] ;  /* 0x0002480001f07983 */ /* 0x000ee20000300a00 */
[----:B------:R-:W-:-:S03]  /*28a00*/  IMAD.WIDE R164, R4, 0x4, R228 ;  /* 0x0000000404a47825 */ /* 0x000fc600078e02e4 */
[----:B------:R-:W3:Y:S04]  /*28a10*/  LDL.LU.64 R228, [R1+0x250] ;  /* 0x0002500001e47983 */ /* 0x000ee80000300a00 */
[----:B------:R-:W-:Y:S01]  /*28a20*/  STL.64 [R1+0x68], R160 ;  /* 0x000068a001007387 */ /* 0x000fe20000100a00 */
[----:B------:R-:W-:-:S03]  /*28a30*/  IMAD.WIDE R166, R4, 0x4, R232 ;  /* 0x0000000404a67825 */ /* 0x000fc600078e02e8 */
[----:B------:R-:W3:Y:S04]  /*28a40*/  LDL.LU.64 R232, [R1+0x258] ;  /* 0x0002580001e87983 */ /* 0x000ee80000300a00 */
[----:B------:R-:W-:Y:S01]  /*28a50*/  STL.64 [R1+0x70], R162 ;  /* 0x000070a201007387 */ /* 0x000fe20000100a00 */
[----:B------:R-:W-:-:S03]  /*28a60*/  IMAD.WIDE R170, R4, 0x4, R250 ;  /* 0x0000000404aa7825 */ /* 0x000fc600078e02fa */
[----:B------:R-:W3:Y:S04]  /*28a70*/  LDL.LU.64 R112, [R1+0x260] ;  /* 0x0002600001707983 */ /* 0x000ee80000300a00 */
[----:B------:R-:W3:Y:S04]  /*28a80*/  LDL.LU.64 R250, [R1+0x268] ;  /* 0x0002680001fa7983 */ /* 0x000ee80000300a00 */
[----:B------:R-:W-:Y:S04]  /*28a90*/  STL.64 [R1+0x78], R164 ;  /* 0x000078a401007387 */ /* 0x000fe80000100a00 */
[----:B------:R-:W-:Y:S01]  /*28aa0*/  STL.64 [R1+0x88], R166 ;  /* 0x000088a601007387 */ /* 0x000fe20000100a00 */
[----:B----4-:R-:W-:-:S05]  /*28ab0*/  IMAD.WIDE R108, R4, 0x4, R222 ;  /* 0x00000004046c7825 */ /* 0x010fca00078e02de */
[----:B------:R1:W-:Y:S04]  /*28ac0*/  STL.64 [R1+0xa0], R108 ;  /* 0x0000a06c01007387 */ /* 0x0003e80000100a00 */
[----:B-1----:R-:W4:Y:S01]  /*28ad0*/  LDL.LU.64 R108, [R1+0x270] ;  /* 0x00027000016c7983 */ /* 0x002f220000300a00 */
[----:B------:R-:W-:-:S04]  /*28ae0*/  IMAD.WIDE R8, R4, 0x4, R8 ;  /* 0x0000000404087825 */ /* 0x000fc800078e0208 */
[C---:B--2---:R-:W-:Y:S02]  /*28af0*/  IMAD.WIDE R142, R4.reuse, 0x4, R248 ;  /* 0x00000004048e7825 */ /* 0x044fe400078e02f8 */
[----:B------:R-:W2:Y:S04]  /*28b00*/  LDL.LU.64 R248, [R1+0x278] ;  /* 0x0002780001f87983 */ /* 0x000ea80000300a00 */
[----:B------:R-:W-:Y:S01]  /*28b10*/  STL.64 [R1+0x90], R8 ;  /* 0x0000900801007387 */ /* 0x000fe20000100a00 */
[----:B---3--:R-:W-:-:S03]  /*28b20*/  IMAD.WIDE R144, R4, 0x4, R6 ;  /* 0x0000000404907825 */ /* 0x008fc600078e0206 */
[----:B------:R-:W3:Y:S04]  /*28b30*/  LDL.LU.64 R110, [R1+0x2b0] ;  /* 0x0002b000016e7983 */ /* 0x000ee80000300a00 */
[----:B------:R-:W3:Y:S04]  /*28b40*/  LDL.LU.64 R6, [R1+0x2c0] ;  /* 0x0002c00001067983 */ /* 0x000ee80000300a00 */
[----:B------:R-:W-:Y:S04]  /*28b50*/  STL.64 [R1+0x98], R170 ;  /* 0x000098aa01007387 */ /* 0x000fe80000100a00 */
[----:B------:R-:W-:Y:S01]  /*28b60*/  STL.64 [R1+0xa8], R142 ;  /* 0x0000a88e01007387 */ /* 0x000fe20000100a00 */
[----:B------:R-:W-:-:S03]  /*28b70*/  IMAD.WIDE R146, R4, 0x4, R224 ;  /* 0x0000000404927825 */ /* 0x000fc600078e02e0 */
[----:B------:R-:W3:Y:S01]  /*28b80*/  LDL.LU.64 R222, [R1+0x2d0] ;  /* 0x0002d00001de7983 */ /* 0x000ee20000300a00 */
[----:B------:R-:W-:-:S03]  /*28b90*/  IMAD.WIDE R148, R4, 0x4, R246 ;  /* 0x0000000404947825 */ /* 0x000fc600078e02f6 */
[----:B------:R-:W3:Y:S04]  /*28ba0*/  LDL.LU.64 R246, [R1+0x2d8] ;  /* 0x0002d80001f67983 */ /* 0x000ee80000300a00 */
[----:B------:R-:W3:Y:S04]  /*28bb0*/  LDL.LU.64 R224, [R1+0x2e0] ;  /* 0x0002e00001e07983 */ /* 0x000ee80000300a00 */
[----:B------:R-:W-:Y:S01]  /*28bc0*/  STL.64 [R1+0xb0], R144 ;  /* 0x0000b09001007387 */ /* 0x000fe20000100a00 */
[----:B------:R-:W-:-:S03]  /*28bd0*/  IMAD.WIDE R150, R4, 0x4, R236 ;  /* 0x0000000404967825 */ /* 0x000fc600078e02ec */
[----:B------:R-:W3:Y:S01]  /*28be0*/  LDL.LU.64 R236, [R1+0x2e8] ;  /* 0x0002e80001ec7983 */ /* 0x000ee20000300a00 */
[----:B------:R-:W-:-:S03]  /*28bf0*/  IMAD.WIDE R152, R4, 0x4, R240 ;  /* 0x0000000404987825 */ /* 0x000fc600078e02f0 */
[----:B------:R-:W3:Y:S04]  /*28c00*/  LDL.LU.64 R240, [R1+0x2f0] ;  /* 0x0002f00001f07983 */ /* 0x000ee80000300a00 */
[----:B------:R-:W-:Y:S01]  /*28c10*/  STL.64 [R1+0xb8], R146 ;  /* 0x0000b89201007387 */ /* 0x000fe20000100a00 */
[----:B------:R-:W-:-:S03]  /*28c20*/  IMAD.WIDE R154, R4, 0x4, R228 ;  /* 0x00000004049a7825 */ /* 0x000fc600078e02e4 */
[----:B------:R-:W-:Y:S04]  /*28c30*/  STL.64 [R1+0xc0], R148 ;  /* 0x0000c09401007387 */ /* 0x000fe80000100a00 */
[----:B------:R-:W3:Y:S01]  /*28c40*/  LDL.LU.64 R228, [R1+0x2f8] ;  /* 0x0002f80001e47983 */ /* 0x000ee20000300a00 */
[----:B------:R-:W-:-:S03]  /*28c50*/  IMAD.WIDE R114, R4, 0x4, R232 ;  /* 0x0000000404727825 */ /* 0x000fc600078e02e8 */
[----:B------:R-:W3:Y:S04]  /*28c60*/  LDL.LU.64 R232, [R1+0x300] ;  /* 0x0003000001e87983 */ /* 0x000ee80000300a00 */
[----:B------:R1:W-:Y:S04]  /*28c70*/  STL.64 [R1+0xe0], R114 ;  /* 0x0000e07201007387 */ /* 0x0003e80000100a00 */
[----:B------:R-:W-:Y:S01]  /*28c80*/  STL.64 [R1+0xc8], R150 ;  /* 0x0000c89601007387 */ /* 0x000fe20000100a00 */
[----:B------:R-:W-:-:S03]  /*28c90*/  IMAD.WIDE R128, R4, 0x4, R250 ;  /* 0x0000000404807825 */ /* 0x000fc600078e02fa */
[----:B------:R-:W-:Y:S04]  /*28ca0*/  STL.64 [R1+0xd0], R152 ;  /* 0x0000d09801007387 */ /* 0x000fe80000100a00 */
[----:B------:R-:W3:Y:S01]  /*28cb0*/  LDL.LU.64 R250, [R1+0x308] ;  /* 0x0003080001fa7983 */ /* 0x000ee20000300a00 */
[----:B------:R-:W-:-:S03]  /*28cc0*/  IMAD.WIDE R126, R4, 0x4, R112 ;  /* 0x00000004047e7825 */ /* 0x000fc600078e0270 */
[----:B------:R-:W-:Y:S04]  /*28cd0*/  STL.64 [R1+0xd8], R154 ;  /* 0x0000d89a01007387 */ /* 0x000fe80000100a00 */
[----:B------:R-:W-:Y:S01]  /*28ce0*/  STL.64 [R1+0xe8], R126 ;  /* 0x0000e87e01007387 */ /* 0x000fe20000100a00 */
[----:B----4-:R-:W-:-:S03]  /*28cf0*/  IMAD.WIDE R130, R4, 0x4, R108 ;  /* 0x0000000404827825 */ /* 0x010fc600078e026c */
[----:B------:R-:W4:Y:S01]  /*28d00*/  LDL.LU.64 R108, [R1+0x310] ;  /* 0x00031000016c7983 */ /* 0x000f220000300a00 */
[----:B--2---:R-:W-:-:S03]  /*28d10*/  IMAD.WIDE R132, R4, 0x4, R248 ;  /* 0x0000000404847825 */ /* 0x004fc600078e02f8 */
[----:B------:R-:W2:Y:S04]  /*28d20*/  LDL.LU.64 R248, [R1+0x320] ;  /* 0x0003200001f87983 */ /* 0x000ea80000300a00 */
[----:B------:R-:W-:Y:S01]  /*28d30*/  STL.64 [R1+0xf0], R128 ;  /* 0x0000f08001007387 */ /* 0x000fe20000100a00 */
[----:B---3--:R-:W-:-:S04]  /*28d40*/  IMAD.WIDE R134, R4, 0x4, R110 ;  /* 0x0000000404867825 */ /* 0x008fc800078e026e */
[C---:B------:R-:W-:Y:S02]  /*28d50*/  IMAD.WIDE R136, R4.reuse, 0x4, R6 ;  /* 0x0000000404887825 */ /* 0x040fe400078e0206 */
[----:B------:R-:W3:Y:S04]  /*28d60*/  LDL.LU.64 R6, [R1+0x330] ;  /* 0x0003300001067983 */ /* 0x000ee80000300a00 */
[----:B------:R-:W-:Y:S04]  /*28d70*/  STL.64 [R1+0xf8], R130 ;  /* 0x0000f88201007387 */ /* 0x000fe80000100a00 */
[----:B------:R-:W-:Y:S01]  /*28d80*/  STL.64 [R1+0x100], R132 ;  /* 0x0001008401007387 */ /* 0x000fe20000100a00 */
[----:B------:R-:W-:-:S03]  /*28d90*/  IMAD.WIDE R138, R4, 0x4, R222 ;  /* 0x00000004048a7825 */ /* 0x000fc600078e02de */
[----:B------:R-:W-:Y:S01]  /*28da0*/  STL.64 [R1+0x108], R134 ;  /* 0x0001088601007387 */ /* 0x000fe20000100a00 */
[----:B------:R-:W-:-:S03]  /*28db0*/  IMAD.WIDE R246, R4, 0x4, R246 ;  /* 0x0000000404f67825 */ /* 0x000fc600078e02f6 */
[----:B------:R-:W-:Y:S01]  /*28dc0*/  STL.64 [R1+0x110], R136 ;  /* 0x0001108801007387 */ /* 0x000fe20000100a00 */
[----:B------:R-:W-:-:S03]  /*28dd0*/  IMAD.WIDE R110, R4, 0x4, R224 ;  /* 0x00000004046e7825 */ /* 0x000fc600078e02e0 */
[----:B------:R-:W-:Y:S04]  /*28de0*/  STL.64 [R1+0x118], R138 ;  /* 0x0001188a01007387 */ /* 0x000fe80000100a00 */
[----:B------:R-:W-:Y:S01]  /*28df0*/  STL.64 [R1+0x130], R110 ;  /* 0x0001306e01007387 */ /* 0x000fe20000100a00 */
[----:B------:R-:W-:-:S04]  /*28e00*/  IMAD.WIDE R112, R4, 0x4, R236 ;  /* 0x0000000404707825 */ /* 0x000fc800078e02ec */
[C---:B-1----:R-:W-:Y:S02]  /*28e10*/  IMAD.WIDE R114, R4.reuse, 0x4, R240 ;  /* 0x0000000404727825 */ /* 0x042fe400078e02f0 */
[----:B------:R-:W3:Y:S04]  /*28e20*/  LDL.LU.64 R240, [R1+0x338] ;  /* 0x0003380001f07983 */ /* 0x000ee80000300a00 */
[----:B------:R-:W3:Y:S04]  /*28e30*/  LDL.LU.64 R236, [R1+0x340] ;  /* 0x0003400001ec7983 */ /* 0x000ee80000300a00 */
[----:B------:R-:W-:Y:S01]  /*28e40*/  STL.64 [R1+0x120], R246 ;  /* 0x000120f601007387 */ /* 0x000fe20000100a00 */
[----:B------:R-:W-:-:S03]  /*28e50*/  IMAD.WIDE R116, R4, 0x4, R228 ;  /* 0x0000000404747825 */ /* 0x000fc600078e02e4 */
[----:B------:R-:W-:Y:S01]  /*28e60*/  STL.64 [R1+0x138], R112 ;  /* 0x0001387001007387 */ /* 0x000fe20000100a00 */
[----:B------:R-:W-:-:S03]  /*28e70*/  IMAD.WIDE R118, R4, 0x4, R232 ;  /* 0x0000000404767825 */ /* 0x000fc600078e02e8 */
[----:B------:R-:W3:Y:S04]  /*28e80*/  LDL.LU.64 R232, [R1+0x348] ;  /* 0x0003480001e87983 */ /* 0x000ee80000300a00 */
[----:B------:R-:W3:Y:S04]  /*28e90*/  LDL.LU.64 R228, [R1+0x350] ;  /* 0x0003500001e47983 */ /* 0x000ee80000300a00 */
[----:B------:R-:W3:Y:S04]  /*28ea0*/  LDL.LU.64 R224, [R1+0x358] ;  /* 0x0003580001e07983 */ /* 0x000ee80000300a00 */
[----:B------:R-:W3:Y:S01]  /*28eb0*/  LDL.LU.64 R222, [R1+0x390] ;  /* 0x0003900001de7983 */ /* 0x000ee20000300a00 */
[----:B------:R-:W-:-:S03]  /*28ec0*/  IMAD.WIDE R120, R4, 0x4, R250 ;  /* 0x0000000404787825 */ /* 0x000fc600078e02fa */
[----:B------:R-:W-:Y:S04]  /*28ed0*/  STL.64 [R1+0x140], R114 ;  /* 0x0001407201007387 */ /* 0x000fe80000100a00 */
[----:B------:R-:W3:Y:S04]  /*28ee0*/  LDL.LU.64 R250, [R1+0x3a0] ;  /* 0x0003a00001fa7983 */ /* 0x000ee80000300a00 */
[----:B------:R-:W-:Y:S04]  /*28ef0*/  STL.64 [R1+0x148], R116 ;  /* 0x0001487401007387 */ /* 0x000fe80000100a00 */
[----:B------:R-:W3:Y:S04]  /*28f00*/  LDL.64 R194, [R1+0x5f8] ;  /* 0x0005f80001c27983 */ /* 0x000ee80000100a00 */
[----:B------:R-:W3:Y:S04]  /*28f10*/  LDL.64 R192, [R1+0x5b8] ;  /* 0x0005b80001c07983 */ /* 0x000ee80000100a00 */
[----:B------:R-:W-:Y:S04]  /*28f20*/  STL.64 [R1+0x150], R118 ;  /* 0x0001507601007387 */ /* 0x000fe80000100a00 */
        /* <DEDUP_REMOVED lines=8> */
[----:B------:R-:W3:Y:S01]  /*28fb0*/  LDL.64 R124, [R1+0x328] ;  /* 0x00032800017c7983 */ /* 0x000ee20000100a00 */
[----:B----4-:R-:W-:-:S03]  /*28fc0*/  IMAD.WIDE R122, R4, 0x4, R108 ;  /* 0x00000004047a7825 */ /* 0x010fc600078e026c */
[----:B------:R-:W4:Y:S04]  /*28fd0*/  LDL.64 R108, [R1+0x288] ;  /* 0x00028800016c7983 */ /* 0x000f280000100a00 */
[----:B------:R-:W-:Y:S04]  /*28fe0*/  STL.64 [R1+0x158], R120 ;  /* 0x0001587801007387 */ /* 0x000fe80000100a00 */
[----:B------:R-:W-:Y:S01]  /*28ff0*/  STL.64 [R1+0x160], R122 ;  /* 0x0001607a01007387 */ /* 0x000fe20000100a00 */
[----:B--2---:R-:W-:-:S04]  /*29000*/  IMAD.WIDE R248, R4, 0x4, R248 ;  /* 0x0000000404f87825 */ /* 0x004fc800078e02f8 */
[----:B---3--:R-:W-:-:S05]  /*29010*/  IMAD.WIDE R6, R4, 0x4, R6 ;  /* 0x0000000404067825 */ /* 0x008fca00078e0206 */
[----:B------:R-:W-:Y:S04]  /*29020*/  STL.64 [R1+0x170], R6 ;  /* 0x0001700601007387 */ /* 0x000fe80000100a00 */
[----:B------:R-:W-:Y:S01]  /*29030*/  STL.64 [R1+0x168], R248 ;  /* 0x000168f801007387 */ /* 0x000fe20000100a00 */
[----:B------:R-:W-:-:S04]  /*29040*/  IMAD.WIDE R240, R4, 0x4, R240 ;  /* 0x0000000404f07825 */ /* 0x000fc800078e02f0 */
[C---:B------:R-:W-:Y:S01]  /*29050*/  IMAD.WIDE R236, R4.reuse, 0x4, R236 ;  /* 0x0000000404ec7825 */ /* 0x040fe200078e02ec */
[----:B------:R-:W-:Y:S04]  /*29060*/  STL.64 [R1+0x178], R240 ;  /* 0x000178f001007387 */ /* 0x000fe80000100a00 */
[----:B------:R-:W-:Y:S01]  /*29070*/  STL.64 [R1+0x180], R236 ;  /* 0x000180ec01007387 */ /* 0x000fe20000100a00 */
[----:B------:R-:W-:-:S04]  /*29080*/  IMAD.WIDE R232, R4, 0x4, R232 ;  /* 0x0000000404e87825 */ /* 0x000fc800078e02e8 */
[C---:B------:R-:W-:Y:S01]  /*29090*/  IMAD.WIDE R228, R4.reuse, 0x4, R228 ;  /* 0x0000000404e47825 */ /* 0x040fe200078e02e4 */
[----:B------:R-:W-:Y:S03]  /*290a0*/  STL.64 [R1+0x188], R232 ;  /* 0x000188e801007387 */ /* 0x000fe60000100a00 */
[C---:B------:R-:W-:Y:S01]  /*290b0*/  IMAD.WIDE R224, R4.reuse, 0x4, R224 ;  /* 0x0000000404e07825 */ /* 0x040fe200078e02e0 */
[----:B------:R-:W-:Y:S03]  /*290c0*/  STL.64 [R1+0x190], R228 ;  /* 0x000190e401007387 */ /* 0x000fe60000100a00 */
[C---:B------:R-:W-:Y:S01]  /*290d0*/  IMAD.WIDE R222, R4.reuse, 0x4, R222 ;  /* 0x0000000404de7825 */ /* 0x040fe200078e02de */
[----:B------:R-:W-:Y:S03]  /*290e0*/  STL.64 [R1+0x198], R224 ;  /* 0x000198e001007387 */ /* 0x000fe60000100a00 */
[C---:B------:R-:W-:Y:S01]  /*290f0*/  IMAD.WIDE R250, R4.reuse, 0x4, R250 ;  /* 0x0000000404fa7825 */ /* 0x040fe200078e02fa */
[----:B------:R-:W-:Y:S04]  /*29100*/  LDGSTS.E [R2+0x40000], desc[UR52][R194.64], P1 ;  /* 0x40000000c2027fae */ /* 0x000fe80008921874 */
[----:B------:R-:W-:Y:S04]  /*29110*/  LDGSTS.E [R2+0x40400], desc[UR52][R192.64], P1 ;  /* 0x40400000c0027fae */ /* 0x000fe80008921874 */
[----:B------:R-:W2:Y:S04]  /*29120*/  LDL.LU.64 R194, [R1+0x1b10] ;  /* 0x001b100001c27983 */ /* 0x000ea80000300a00 */
[----:B------:R-:W-:Y:S04]  /*29130*/  STL.64 [R1+0x1a0], R222 ;  /* 0x0001a0de01007387 */ /* 0x000fe80000100a00 */
[----:B------:R-:W3:Y:S04]  /*29140*/  LDL.LU.64 R192, [R1+0x1b08] ;  /* 0x001b080001c07983 */ /* 0x000ee80000300a00 */
[----:B------:R-:W-:Y:S04]  /*29150*/  STL.64 [R1+0x1a8], R250 ;  /* 0x0001a8fa01007387 */ /* 0x000fe80000100a00 */
[----:B------:R-:W-:Y:S04]  /*29160*/  LDGSTS.E [R2+0x40800], desc[UR52][R190.64], P1 ;  /* 0x40800000be027fae */ /* 0x000fe80008921874 */
[----:B------:R-:W-:Y:S04]  /*29170*/  LDGSTS.E [R2+0x40c00], desc[UR52][R188.64], P1 ;  /* 0x40c00000bc027fae */ /* 0x000fe80008921874 */
[----:B------:R-:W-:Y:S04]  /*29180*/  LDGSTS.E [R2+0x41000], desc[UR52][R180.64], P1 ;  /* 0x41000000b4027fae */ /* 0x000fe80008921874 */
[----:B------:R-:W2:Y:S04]  /*29190*/  LDL.LU.64 R190, [R1+0x1b00] ;  /* 0x001b000001be7983 */ /* 0x000ea80000300a00 */
[----:B------:R-:W3:Y:S04]  /*291a0*/  LDL.LU.64 R188, [R1+0x1af8] ;  /* 0x001af80001bc7983 */ /* 0x000ee80000300a00 */
[----:B------:R-:W2:Y:S04]  /*291b0*/  LDL.LU.64 R180, [R1+0x1af0] ;  /* 0x001af00001b47983 */ /* 0x000ea80000300a00 */
[----:B------:R-:W-:Y:S04]  /*291c0*/  LDGSTS.E [R2+0x41400], desc[UR52][R176.64], P1 ;  /* 0x41400000b0027fae */ /* 0x000fe80008921874 */
[----:B------:R-:W-:Y:S04]  /*291d0*/  LDGSTS.E [R2+0x41800], desc[UR52][R174.64], P1 ;  /* 0x41800000ae027fae */ /* 0x000fe80008921874 */
[----:B------:R-:W-:Y:S04]  /*291e0*/  LDGSTS.E [R2+0x41c00], desc[UR52][R172.64], P1 ;  /* 0x41c00000ac027fae */ /* 0x000fe80008921874 */
[----:B------:R-:W2:Y:S04]  /*291f0*/  LDL.LU.64 R176, [R1+0x1ae8] ;  /* 0x001ae80001b07983 */ /* 0x000ea80000300a00 */
[----:B------:R-:W2:Y:S04]  /*29200*/  LDL.LU.64 R174, [R1+0x1ae0] ;  /* 0x001ae00001ae7983 */ /* 0x000ea80000300a00 */
[----:B------:R-:W3:Y:S04]  /*29210*/  LDL.LU.64 R172, [R1+0x1ad8] ;  /* 0x001ad80001ac7983 */ /* 0x000ee80000300a00 */
[----:B------:R-:W-:Y:S04]  /*29220*/  LDGSTS.E [R2+0x42000], desc[UR52][R156.64], P1 ;  /* 0x420000009c027fae */ /* 0x000fe80008921874 */
[----:B------:R-:W-:Y:S04]  /*29230*/  LDGSTS.E [R2+0x42400], desc[UR52][R140.64], P1 ;  /* 0x424000008c027fae */ /* 0x000fe80008921874 */
[----:B------:R-:W-:Y:S04]  /*29240*/  LDGSTS.E [R2+0x42800], desc[UR52][R124.64], P1 ;  /* 0x428000007c027fae */ /* 0x000fe80008921874 */
[----:B------:R-:W2:Y:S04]  /*29250*/  LDL.LU.64 R156, [R1+0x1ad0] ;  /* 0x001ad000019c7983 */ /* 0x000ea80000300a00 */
[----:B------:R-:W3:Y:S04]  /*29260*/  LDL.LU.64 R140, [R1+0x1ac8] ;  /* 0x001ac800018c7983 */ /* 0x000ee80000300a00 */
[----:B------:R-:W2:Y:S04]  /*29270*/  LDL.LU.64 R124, [R1+0x1ac0] ;  /* 0x001ac000017c7983 */ /* 0x000ea80000300a00 */
[----:B----4-:R-:W-:Y:S04]  /*29280*/  LDGSTS.E [R2+0x42c00], desc[UR52][R108.64], P1 ;  /* 0x42c000006c027fae */ /* 0x010fe80008921874 */
[----:B------:R-:W4:Y:S01]  /*29290*/  LDL.LU.64 R108, [R1+0x1ab8] ;  /* 0x001ab800016c7983 */ /* 0x000f220000300a00 */
[----:B------:R-:W-:-:S03]  /*292a0*/  IMAD.WIDE R204, R4, 0x4, R204 ;  /* 0x0000000404cc7825 */ /* 0x000fc600078e02cc */
[----:B----4-:R-:W-:Y:S04]  /*292b0*/  LDGSTS.E [R2+0x43000], desc[UR52][R108.64], P1 ;  /* 0x430000006c027fae */ /* 0x010fe80008921874 */
[----:B------:R1:W-:Y:S04]  /*292c0*/  STL.64 [R1+0x1778], R108 ;  /* 0x0017786c01007387 */ /* 0x0003e80000100a00 */
[----:B--2---:R-:W-:Y:S04]  /*292d0*/  LDGSTS.E [R2+0x43400], desc[UR52][R124.64], P1 ;  /* 0x434000007c027fae */ /* 0x004fe80008921874 */
[----:B---3--:R-:W-:Y:S04]  /*292e0*/  LDGSTS.E [R2+0x43800], desc[UR52][R140.64], P1 ;  /* 0x438000008c027fae */ /* 0x008fe80008921874 */
[----:B-1----:R-:W2:Y:S04]  /*292f0*/  LDL.LU.64 R108, [R1+0x318] ;  /* 0x00031800016c7983 */ /* 0x002ea80000300a00 */
[----:B------:R1:W-:Y:S04]  /*29300*/  STL.64 [R1+0x1780], R124 ;  /* 0x0017807c01007387 */ /* 0x0003e80000100a00 */
[----:B------:R-:W-:Y:S04]  /*29310*/  LDGSTS.E [R2+0x43c00], desc[UR52][R156.64], P1 ;  /* 0x43c000009c027fae */ /* 0x000fe80008921874 */
[----:B------:R-:W-:Y:S04]  /*29320*/  LDGSTS.E [R2+0x44000], desc[UR52][R172.64], P1 ;  /* 0x44000000ac027fae */ /* 0x000fe80008921874 */
[----:B-1----:R-:W3:Y:S04]  /*29330*/  LDL.64 R124, [R1+0x3f0] ;  /* 0x0003f000017c7983 */ /* 0x002ee80000100a00 */
[----:B------:R1:W-:Y:S04]  /*29340*/  STL.64 [R1+0x1788], R140 ;  /* 0x0017888c01007387 */ /* 0x0003e80000100a00 */
[----:B------:R-:W-:Y:S04]  /*29350*/  LDGSTS.E [R2+0x44400], desc[UR52][R188.64], P1 ;  /* 0x44400000bc027fae */ /* 0x000fe80008921874 */
[----:B------:R-:W-:Y:S04]  /*29360*/  LDGSTS.E [R2+0x44800], desc[UR52][R204.64], P1 ;  /* 0x44800000cc027fae */ /* 0x000fe80008921874 */
[----:B-1----:R-:W4:Y:S04]  /*29370*/  LDL.64 R140, [R1+0x430] ;  /* 0x00043000018c7983 */ /* 0x002f280000100a00 */
[----:B------:R1:W-:Y:S04]  /*29380*/  STL.64 [R1+0x1790], R156 ;  /* 0x0017909c01007387 */ /* 0x0003e80000100a00 */
[----:B------:R-:W-:Y:S04]  /*29390*/  LDGSTS.E [R2+0x44c00], desc[UR52][R12.64], P1 ;  /* 0x44c000000c027fae */ /* 0x000fe80008921874 */
[----:B------:R-:W-:Y:S04]  /*293a0*/  LDGSTS.E [R2+0x45000], desc[UR52][R28.64], P1 ;  /* 0x450000001c027fae */ /* 0x000fe80008921874 */
[----:B-1----:R-:W2:Y:S04]  /*293b0*/  LDL.64 R156, [R1+0x470] ;  /* 0x00047000019c7983 */ /* 0x002ea80000100a00 */
        /* <DEDUP_REMOVED lines=12> */
[----:B------:R-:W-:Y:S04]  /*29480*/  STL.64 [R1+0x17b0], R12 ;  /* 0x0017b00c01007387 */ /* 0x000fe80000100a00 */
[----:B------:R1:W-:Y:S04]  /*29490*/  STL.64 [R1+0x17b8], R28 ;  /* 0x0017b81c01007387 */ /* 0x0003e80000100a00 */
[----:B------:R-:W-:Y:S04]  /*294a0*/  LDGSTS.E [R2+0x46c00], desc[UR52][R244.64], P1 ;  /* 0x46c00000f4027fae */ /* 0x000fe80008921874 */
[----:B------:R-:W-:Y:S04]  /*294b0*/  LDGSTS.E [R2+0x47000], desc[UR52][R142.64], P1 ;  /* 0x470000008e027fae */ /* 0x000fe80008921874 */
[----:B-1----:R-:W3:Y:S04]  /*294c0*/  LDL.LU.64 R28, [R1+0x398] ;  /* 0x00039800011c7983 */ /* 0x002ee80000300a00 */
[----:B------:R1:W-:Y:S04]  /*294d0*/  STL.64 [R1+0x17c0], R44 ;  /* 0x0017c02c01007387 */ /* 0x0003e80000100a00 */
[----:B------:R-:W-:Y:S04]  /*294e0*/  LDGSTS.E [R2+0x47400], desc[UR52][R126.64], P1 ;  /* 0x474000007e027fae */ /* 0x000fe80008921874 */
[----:B------:R-:W-:Y:S04]  /*294f0*/  LDGSTS.E [R2+0x47800], desc[UR52][R110.64], P1 ;  /* 0x478000006e027fae */ /* 0x000fe80008921874 */
[----:B-1----:R-:W4:Y:S04]  /*29500*/  LDL.64 R44, [R1+0x570] ;  /* 0x00057000012c7983 */ /* 0x002f280000100a00 */
[----:B------:R1:W-:Y:S04]  /*29510*/  STL.64 [R1+0x17c8], R60 ;  /* 0x0017c83c01007387 */ /* 0x0003e80000100a00 */
[----:B------:R-:W-:Y:S04]  /*29520*/  LDGSTS.E [R2+0x47c00], desc[UR52][R6.64], P1 ;  /* 0x47c0000006027fae */ /* 0x000fe80008921874 */
[----:B-1----:R-:W2:Y:S04]  /*29530*/  LDL.64 R60, [R1+0x5b0] ;  /* 0x0005b000013c7983 */ /* 0x002ea80000100a00 */
[----:B------:R1:W-:Y:S04]  /*29540*/  STL.64 [R1+0x17d0], R76 ;  /* 0x0017d04c01007387 */ /* 0x0003e80000100a00 */
[----:B-1----:R-:W3:Y:S04]  /*29550*/  LDL.64 R76, [R1+0x5f0] ;  /* 0x0005f000014c7983 */ /* 0x002ee80000100a00 */
[----:B------:R-:W-:Y:S04]  /*29560*/  STL.64 [R1+0x17d8], R92 ;  /* 0x0017d85c01007387 */ /* 0x000fe80000100a00 */
[----:B------:R-:W-:Y:S04]  /*29570*/  STL.64 [R1+0x17e0], R218 ;  /* 0x0017e0da01007387 */ /* 0x000fe80000100a00 */
[----:B------:R-:W4:Y:S04]  /*29580*/  LDL.LU.64 R158, [R1+0x1ab0] ;  /* 0x001ab000019e7983 */ /* 0x000f280000300a00 */
[----:B------:R-:W3:Y:S04]  /*29590*/  LDL.LU.64 R244, [R1+0x1aa8] ;  /* 0x001aa80001f47983 */ /* 0x000ee80000300a00 */
[----:B------:R-:W4:Y:S04]  /*295a0*/  LDL.LU.64 R142, [R1+0x1aa0] ;  /* 0x001aa000018e7983 */ /* 0x000f280000300a00 */
[----:B------:R-:W4:Y:S04]  /*295b0*/  LDL.LU.64 R126, [R1+0x1a98] ;  /* 0x001a9800017e7983 */ /* 0x000f280000300a00 */
[----:B------:R-:W4:Y:S04]  /*295c0*/  LDL.LU.64 R110, [R1+0x1a90] ;  /* 0x001a9000016e7983 */ /* 0x000f280000300a00 */
[----:B------:R-:W4:Y:S04]  /*295d0*/  LDL.LU.64 R6, [R1+0x1a88] ;  /* 0x001a880001067983 */ /* 0x000f280000300a00 */
[----:B------:R-:W-:Y:S04]  /*295e0*/  STL.64 [R1+0x17e8], R2 ;  /* 0x0017e80201007387 */ /* 0x000fe80000100a00 */
[----:B------:R-:W4:Y:S01]  /*295f0*/  LDL.LU.64 R12, [R1+0x388] ;  /* 0x00038800010c7983 */ /* 0x000f220000300a00 */
[----:B------:R-:W-:-:S03]  /*29600*/  IMAD.WIDE R206, R4, 0x4, R206 ;  /* 0x0000000404ce7825 */ /* 0x000fc600078e02ce */
        /* <DEDUP_REMOVED lines=13> */
[----:B------:R-:W2:Y:S04]  /*296e0*/  LDL.LU.64 R44, [R1+0x528] ;  /* 0x00052800012c7983 */ /* 0x000ea80000300a00 */
[----:B------:R-:W-:Y:S04]  /*296f0*/  LDGSTS.E [R244+0x42480], desc[UR52][R28.64], P1 ;  /* 0x424800001cf47fae */ /* 0x000fe80008921874 */
[----:B------:R1:W-:Y:S04]  /*29700*/  STL.64 [R1+0x17f0], R28 ;  /* 0x0017f01c01007387 */ /* 0x0003e80000100a00 */
[----:B------:R-:W-:Y:S04]  /*29710*/  LDGSTS.E [R244+0x42880], desc[UR52][R108.64], P1 ;  /* 0x428800006cf47fae */ /* 0x000fe80008921874 */
[----:B------:R-:W-:Y:S04]  /*29720*/  LDGSTS.E [R244+0x42c80], desc[UR52][R6.64], P1 ;  /* 0x42c8000006f47fae */ /* 0x000fe80008921874 */
[----:B-1----:R-:W3:Y:S04]  /*29730*/  LDL.LU.64 R28, [R1+0x3e8] ;  /* 0x0003e800011c7983 */ /* 0x002ee80000300a00 */
[----:B------:R1:W-:Y:S04]  /*29740*/  STL.64 [R1+0x17f8], R108 ;  /* 0x0017f86c01007387 */ /* 0x0003e80000100a00 */
[----:B------:R-:W-:Y:S04]  /*29750*/  LDGSTS.E [R244+0x43080], desc[UR52][R110.64], P1 ;  /* 0x430800006ef47fae */ /* 0x000fe80008921874 */
[----:B------:R-:W-:Y:S04]  /*29760*/  LDGSTS.E [R244+0x43480], desc[UR52][R126.64], P1 ;  /* 0x434800007ef47fae */ /* 0x000fe80008921874 */
[----:B-1----:R-:W4:Y:S04]  /*29770*/  LDL.LU.64 R108, [R1+0x4a8] ;  /* 0x0004a800016c7983 */ /* 0x002f280000300a00 */
[----:B------:R1:W-:Y:S04]  /*29780*/  STL.64 [R1+0x1800], R6 ;  /* 0x0018000601007387 */ /* 0x0003e80000100a00 */
[----:B------:R-:W-:Y:S04]  /*29790*/  LDGSTS.E [R244+0x43880], desc[UR52][R142.64], P1 ;  /* 0x438800008ef47fae */ /* 0x000fe80008921874 */
[----:B------:R-:W-:Y:S04]  /*297a0*/  LDGSTS.E [R244+0x43c80], desc[UR52][R158.64], P1 ;  /* 0x43c800009ef47fae */ /* 0x000fe80008921874 */
[----:B-1----:R-:W2:Y:S04]  /*297b0*/  LDL.LU.64 R6, [R1+0x568] ;  /* 0x0005680001067983 */ /* 0x002ea80000300a00 */
[----:B------:R-:W-:Y:S04]  /*297c0*/  STL.64 [R1+0x1808], R110 ;  /* 0x0018086e01007387 */ /* 0x000fe80000100a00 */
[----:B------:R-:W-:Y:S04]  /*297d0*/  STL.64 [R1+0x1810], R126 ;  /* 0x0018107e01007387 */ /* 0x000fe80000100a00 */
[----:B------:R-:W-:Y:S04]  /*297e0*/  STL.64 [R1+0x1818], R142 ;  /* 0x0018188e01007387 */ /* 0x000fe80000100a00 */
[----:B------:R-:W-:Y:S04]  /*297f0*/  STL.64 [R1+0x1820], R158 ;  /* 0x0018209e01007387 */ /* 0x000fe80000100a00 */
[----:B------:R-:W-:Y:S04]  /*29800*/  LDGSTS.E [R244+0x44080], desc[UR52][R174.64], P1 ;  /* 0x44080000aef47fae */ /* 0x000fe80008921874 */
[----:B------:R-:W-:Y:S04]  /*29810*/  STL.64 [R1+0x1828], R174 ;  /* 0x001828ae01007387 */ /* 0x000fe80000100a00 */
        /* <DEDUP_REMOVED lines=8> */
[----:B-1----:R-:W3:Y:S04]  /*298a0*/  LDL.LU.64 R206, [R1+0x468] ;  /* 0x0004680001ce7983 */ /* 0x002ee80000300a00 */
[----:B------:R-:W-:Y:S04]  /*298b0*/  STL.64 [R1+0x1840], R14 ;  /* 0x0018400e01007387 */ /* 0x000fe80000100a00 */
[----:B------:R-:W-:Y:S04]  /*298c0*/  STL.64 [R1+0x1848], R30 ;  /* 0x0018481e01007387 */ /* 0x000fe80000100a00 */
        /* <DEDUP_REMOVED lines=8> */
[----:B------:R-:W-:Y:S04]  /*29950*/  STL.64 [R1+0x1870], R226 ;  /* 0x001870e201007387 */ /* 0x000fe80000100a00 */
[----:B------:R-:W-:Y:S04]  /*29960*/  LDGSTS.E [R244+0x46880], desc[UR52][R242.64], P1 ;  /* 0x46880000f2f47fae */ /* 0x000fe80008921874 */
[----:B------:R-:W-:Y:S04]  /*29970*/  LDGSTS.E [R244+0x46c80], desc[UR52][R160.64], P1 ;  /* 0x46c80000a0f47fae */ /* 0x000fe80008921874 */
[----:B------:R-:W-:Y:S04]  /*29980*/  LDGSTS.E [R244+0x47080], desc[UR52][R144.64], P1 ;  /* 0x4708000090f47fae */ /* 0x000fe80008921874 */
[----:B------:R-:W3:Y:S04]  /*29990*/  LDL.LU.64 R242, [R1+0x1a80] ;  /* 0x001a800001f27983 */ /* 0x000ee80000300a00 */
[----:B------:R-:W3:Y:S04]  /*299a0*/  LDL.LU.64 R160, [R1+0x1a78] ;  /* 0x001a780001a07983 */ /* 0x000ee80000300a00 */
[----:B------:R-:W3:Y:S04]  /*299b0*/  LDL.LU.64 R144, [R1+0x1a70] ;  /* 0x001a700001907983 */ /* 0x000ee80000300a00 */
[----:B------:R-:W-:Y:S04]  /*299c0*/  LDGSTS.E [R244+0x47480], desc[UR52][R128.64], P1 ;  /* 0x4748000080f47fae */ /* 0x000fe80008921874 */
[----:B------:R-:W-:Y:S04]  /*299d0*/  LDGSTS.E [R244+0x47880], desc[UR52][R112.64], P1 ;  /* 0x4788000070f47fae */ /* 0x000fe80008921874 */
[----:B------:R-:W-:Y:S04]  /*299e0*/  LDGSTS.E [R244+0x47c80], desc[UR52][R240.64], P1 ;  /* 0x47c80000f0f47fae */ /* 0x000fe80008921874 */
[----:B------:R-:W3:Y:S04]  /*299f0*/  LDL.LU.64 R128, [R1+0x1a68] ;  /* 0x001a680001807983 */ /* 0x000ee80000300a00 */
[----:B------:R-:W3:Y:S04]  /*29a00*/  LDL.LU.64 R112, [R1+0x1a60] ;  /* 0x001a600001707983 */ /* 0x000ee80000300a00 */
[----:B------:R-:W3:Y:S04]  /*29a10*/  LDL.LU.64 R240, [R1+0x1a58] ;  /* 0x001a580001f07983 */ /* 0x000ee80000300a00 */
[----:B-1----:R-:W3:Y:S01]  /*29a20*/  LDL.LU.64 R94, [R1+0x4a0] ;  /* 0x0004a000015e7983 */ /* 0x002ee20000300a00 */
[----:B------:R-:W-:-:S03]  /*29a30*/  IMAD.WIDE R230, R4, 0x4, R230 ;  /* 0x0000000404e67825 */ /* 0x000fc600078e02e6 */
[----:B--2---:R-:W-:Y:S04]  /*29a40*/  STL.64 [R1+0x18e0], R6 ;  /* 0x0018e00601007387 */ /* 0x004fe80000100a00 */
[----:B------:R-:W-:Y:S04]  /*29a50*/  STL.64 [R1+0x18c0], R44 ;  /* 0x0018c02c01007387 */ /* 0x000fe80000100a00 */
[----:B----4-:R-:W-:Y:S04]  /*29a60*/  STL.64 [R1+0x1878], R108 ;  /* 0x0018786c01007387 */ /* 0x010fe80000100a00 */
[----:B---3--:R-:W-:Y:S04]  /*29a70*/  STL.64 [R1+0x1880], R206 ;  /* 0x001880ce01007387 */ /* 0x008fe80000100a00 */
[----:B------:R-:W-:Y:S04]  /*29a80*/  STL.64 [R1+0x1888], R190 ;  /* 0x001888be01007387 */ /* 0x000fe80000100a00 */
[----:B------:R-:W-:Y:S04]  /*29a90*/  STL.64 [R1+0x1890], R28 ;  /* 0x0018901c01007387 */ /* 0x000fe80000100a00 */
[----:B------:R-:W-:Y:S04]  /*29aa0*/  STL.64 [R1+0x1898], R12 ;  /* 0x0018980c01007387 */ /* 0x000fe80000100a00 */
        /* <DEDUP_REMOVED lines=14> */
[----:B------:R-:W2:Y:S04]  /*29b90*/  LDL.LU.64 R14, [R1+0x520] ;  /* 0x00052000010e7983 */ /* 0x000ea80000300a00 */
[----:B------:R-:W4:Y:S04]  /*29ba0*/  LDL.LU.64 R174, [R1+0x420] ;  /* 0x0004200001ae7983 */ /* 0x000f280000300a00 */
[----:B------:R-:W4:Y:S04]  /*29bb0*/  LDL.LU.64 R2, [R1+0x3e0] ;  /* 0x0003e00001027983 */ /* 0x000f280000300a00 */
[----:B------:R-:W4:Y:S04]  /*29bc0*/  LDL.LU.64 R204, [R1+0x380] ;  /* 0x0003800001cc7983 */ /* 0x000f280000300a00 */
[----:B------:R-:W-:Y:S04]  /*29bd0*/  LDGSTS.E [R243+0x42d00], desc[UR52][R240.64], P1 ;  /* 0x42d00000f0f37fae */ /* 0x000fe80008921874 */
[----:B------:R-:W-:Y:S04]  /*29be0*/  STL.64 [R1+0x18a0], R240 ;  /* 0x0018a0f001007387 */ /* 0x000fe80000100a00 */
[----:B------:R-:W-:Y:S04]  /*29bf0*/  LDGSTS.E [R243+0x43100], desc[UR52][R112.64], P1 ;  /* 0x4310000070f37fae */ /* 0x000fe80008921874 */
[----:B------:R1:W-:Y:S04]  /*29c00*/  STL.64 [R1+0x18a8], R112 ;  /* 0x0018a87001007387 */ /* 0x0003e80000100a00 */
[----:B------:R-:W-:Y:S04]  /*29c10*/  LDGSTS.E [R243+0x43500], desc[UR52][R128.64], P1 ;  /* 0x4350000080f37fae */ /* 0x000fe80008921874 */
[----:B------:R-:W-:Y:S04]  /*29c20*/  LDGSTS.E [R243+0x43900], desc[UR52][R144.64], P1 ;  /* 0x4390000090f37fae */ /* 0x000fe80008921874 */
[----:B-1----:R-:W3:Y:S04]  /*29c30*/  LDL.LU.64 R112, [R1+0x5a0] ;  /* 0x0005a00001707983 */ /* 0x002ee80000300a00 */
        /* <DEDUP_REMOVED lines=10> */
[----:B-1----:R-:W2:Y:S04]  /*29ce0*/  LDL.LU.64 R192, [R1+0x560] ;  /* 0x0005600001c07983 */ /* 0x002ea80000300a00 */
[----:B------:R-:W-:Y:S04]  /*29cf0*/  STL.64 [R1+0x18e8], R208 ;  /* 0x0018e8d001007387 */ /* 0x000fe80000100a00 */
[----:B------:R-:W-:Y:S04]  /*29d00*/  STL.64 [R1+0x18f0], R16 ;  /* 0x0018f01001007387 */ /* 0x000fe80000100a00 */
[----:B------:R-:W-:Y:S04]  /*29d10*/  LDGSTS.E [R243+0x45100], desc[UR52][R32.64], P1 ;  /* 0x4510000020f37fae */ /* 0x000fe80008921874 */
        /* <DEDUP_REMOVED lines=11> */
[----:B-1----:R-:W4:Y:S04]  /*29dd0*/  LDL.LU.64 R96, [R1+0x5e0] ;  /* 0x0005e00001607983 */ /* 0x002f280000300a00 */
[----:B------:R-:W-:Y:S04]  /*29de0*/  STL.64 [R1+0x1920], R230 ;  /* 0x001920e601007387 */ /* 0x000fe80000100a00 */
[----:B------:R-:W2:Y:S04]  /*29df0*/  LDL.LU.64 R178, [R1+0x1a50] ;  /* 0x001a500001b27983 */ /* 0x000ea80000300a00 */
[----:B------:R-:W-:Y:S04]  /*29e00*/  LDGSTS.E [R243+0x46d00], desc[UR52][R162.64], P1 ;  /* 0x46d00000a2f37fae */ /* 0x000fe80008921874 */
[----:B------:R-:W-:Y:S04]  /*29e10*/  LDGSTS.E [R243+0x47100], desc[UR52][R146.64], P1 ;  /* 0x4710000092f37fae */ /* 0x000fe80008921874 */
[----:B------:R-:W-:Y:S04]  /*29e20*/  LDGSTS.E [R243+0x47500], desc[UR52][R130.64], P1 ;  /* 0x4750000082f37fae */ /* 0x000fe80008921874 */
[----:B------:R-:W2:Y:S04]  /*29e30*/  LDL.LU.64 R162, [R1+0x1a48] ;  /* 0x001a480001a27983 */ /* 0x000ea80000300a00 */
[----:B------:R-:W2:Y:S04]  /*29e40*/  LDL.LU.64 R146, [R1+0x1a40] ;  /* 0x001a400001927983 */ /* 0x000ea80000300a00 */
[----:B------:R-:W2:Y:S04]  /*29e50*/  LDL.LU.64 R130, [R1+0x1a38] ;  /* 0x001a380001827983 */ /* 0x000ea80000300a00 */
[----:B------:R-:W-:Y:S04]  /*29e60*/  LDGSTS.E [R243+0x47900], desc[UR52][R114.64], P1 ;  /* 0x4790000072f37fae */ /* 0x000fe80008921874 */
[----:B------:R-:W-:Y:S04]  /*29e70*/  LDGSTS.E [R243+0x47d00], desc[UR52][R236.64], P1 ;  /* 0x47d00000ecf37fae */ /* 0x000fe80008921874 */
[----:B------:R-:W2:Y:S04]  /*29e80*/  LDL.LU.64 R114, [R1+0x1a30] ;  /* 0x001a300001727983 */ /* 0x000ea80000300a00 */
[----:B------:R-:W2:Y:S01]  /*29e90*/  LDL.LU.64 R236, [R1+0x1a28] ;  /* 0x001a280001ec7983 */ /* 0x000ea20000300a00 */
[----:B------:R-:W-:-:S03]  /*29ea0*/  IMAD.WIDE R234, R4, 0x4, R234 ;  /* 0x0000000404ea7825 */ /* 0x000fc600078e02ea */
[----:B----4-:R-:W-:Y:S04]  /*29eb0*/  LDGSTS.E [R242+0x40180], desc[UR52][R96.64], P1 ;  /* 0x4018000060f27fae */ /* 0x010fe80008921874 */
[----:B---3--:R-:W-:Y:S04]  /*29ec0*/  LDGSTS.E [R242+0x40580], desc[UR52][R112.64], P1 ;  /* 0x4058000070f27fae */ /* 0x008fe80008921874 */
        /* <DEDUP_REMOVED lines=9> */
[----:B------:R-:W-:Y:S04]  /*29f60*/  STL.64 [R1+0x1928], R96 ;  /* 0x0019286001007387 */ /* 0x000fe80000100a00 */
[----:B------:R-:W-:Y:S04]  /*29f70*/  LDGSTS.E [R242+0x42d80], desc[UR52][R236.64], P1 ;  /* 0x42d80000ecf27fae */ /* 0x000fe80008921874 */
[----:B------:R-:W-:Y:S04]  /*29f80*/  LDGSTS.E [R242+0x43180], desc[UR52][R114.64], P1 ;  /* 0x4318000072f27fae */ /* 0x000fe80008921874 */
[----:B------:R-:W-:Y:S04]  /*29f90*/  LDGSTS.E [R242+0x43580], desc[UR52][R130.64], P1 ;  /* 0x4358000082f27fae */ /* 0x000fe80008921874 */
[----:B------:R-:W-:Y:S04]  /*29fa0*/  LDGSTS.E [R242+0x43980], desc[UR52][R146.64], P1 ;  /* 0x4398000092f27fae */ /* 0x000fe80008921874 */
[----:B------:R-:W-:Y:S04]  /*29fb0*/  LDGSTS.E [R242+0x43d80], desc[UR52][R162.64], P1 ;  /* 0x43d80000a2f27fae */ /* 0x000fe80008921874 */
[----:B------:R-:W-:Y:S04]  /*29fc0*/  STL.64 [R1+0x1930], R112 ;  /* 0x0019307001007387 */ /* 0x000fe80000100a00 */
[----:B------:R-:W-:Y:S04]  /*29fd0*/  LDGSTS.E [R242+0x44180], desc[UR52][R178.64], P1 ;  /* 0x44180000b2f27fae */ /* 0x000fe80008921874 */
[----:B------:R-:W-:Y:S04]  /*29fe0*/  STL.64 [R1+0x1938], R192 ;  /* 0x001938c001007387 */ /* 0x000fe80000100a00 */
[----:B------:R-:W-:Y:S04]  /*29ff0*/  LDGSTS.E [R242+0x44580], desc[UR52][R194.64], P1 ;  /* 0x44580000c2f27fae */ /* 0x000fe80008921874 */
[----:B------:R-:W2:Y:S04]  /*2a000*/  LDL.LU.64 R80, [R1+0x5d8] ;  /* 0x0005d80001507983 */ /* 0x000ea80000300a00 */
[----:B------:R-:W-:Y:S04]  /*2a010*/  LDGSTS.E [R242+0x44980], desc[UR52][R210.64], P1 ;  /* 0x44980000d2f27fae */ /* 0x000fe80008921874 */
[----:B------:R-:W3:Y:S04]  /*2a020*/  LDL.LU.64 R240, [R1+0x598] ;  /* 0x0005980001f07983 */ /* 0x000ee80000300a00 */
[----:B------:R-:W-:Y:S04]  /*2a030*/  LDGSTS.E [R242+0x44d80], desc[UR52][R18.64], P1 ;  /* 0x44d8000012f27fae */ /* 0x000fe80008921874 */
[----:B------:R-:W4:Y:S04]  /*2a040*/  LDL.LU.64 R176, [R1+0x558] ;  /* 0x0005580001b07983 */ /* 0x000f280000300a00 */
[----:B------:R-:W-:Y:S04]  /*2a050*/  LDGSTS.E [R242+0x45180], desc[UR52][R34.64], P1 ;  /* 0x4518000022f27fae */ /* 0x000fe80008921874 */
[----:B------:R-:W4:Y:S04]  /*2a060*/  LDL.64 R156, [R1+0x518] ;  /* 0x00051800019c7983 */ /* 0x000f280000100a00 */
[----:B------:R-:W4:Y:S04]  /*2a070*/  LDL.64 R140, [R1+0x458] ;  /* 0x00045800018c7983 */ /* 0x000f280000100a00 */
[----:B------:R-:W4:Y:S04]  /*2a080*/  LDL.64 R124, [R1+0x2a8] ;  /* 0x0002a800017c7983 */ /* 0x000f280000100a00 */
[----:B------:R-:W-:Y:S04]  /*2a090*/  LDGSTS.E [R242+0x45580], desc[UR52][R50.64], P1 ;  /* 0x4558000032f27fae */ /* 0x000fe80008921874 */
[----:B------:R-:W4:Y:S04]  /*2a0a0*/  LDL.LU.64 R28, [R1+0x4d8] ;  /* 0x0004d800011c7983 */ /* 0x000f280000300a00 */
        /* <DEDUP_REMOVED lines=21> */
[----:B------:R-:W-:Y:S01]  /*2a200*/  STL.64 [R1+0x16f0], R242 ;  /* 0x0016f0f201007387 */ /* 0x000fe20000100a00 */
[----:B------:R-:W-:-:S03]  /*2a210*/  IMAD.WIDE R238, R4, 0x4, R238 ;  /* 0x0000000404ee7825 */ /* 0x000fc600078e02ee */
[----:B------:R-:W4:Y:S04]  /*2a220*/  LDL.LU.64 R64, [R1+0x5d0] ;  /* 0x0005d00001407983 */ /* 0x000f280000300a00 */
[----:B------:R-:W4:Y:S04]  /*2a230*/  LDL.LU.64 R12, [R1+0x590] ;  /* 0x00059000010c7983 */ /* 0x000f280000300a00 */
[----:B------:R-:W4:Y:S04]  /*2a240*/  LDL.LU.64 R160, [R1+0x550] ;  /* 0x0005500001a07983 */ /* 0x000f280000300a00 */
[----:B------:R-:W4:Y:S04]  /*2a250*/  LDL.LU.64 R144, [R1+0x510] ;  /* 0x0005100001907983 */ /* 0x000f280000300a00 */
[----:B------:R-:W4:Y:S04]  /*2a260*/  LDL.LU.64 R190, [R1+0x4d0] ;  /* 0x0004d00001be7983 */ /* 0x000f280000300a00 */
[----:B------:R-:W4:Y:S04]  /*2a270*/  LDL.LU.64 R62, [R1+0x490] ;  /* 0x00049000013e7983 */ /* 0x000f280000300a00 */
[----:B--2---:R-:W-:Y:S04]  /*2a280*/  LDGSTS.E [R11+0x40200], desc[UR52][R80.64], P1 ;  /* 0x40200000500b7fae */ /* 0x004fe80008921874 */
[----:B---3--:R-:W-:Y:S04]  /*2a290*/  LDGSTS.E [R11+0x40600], desc[UR52][R240.64], P1 ;  /* 0x40600000f00b7fae */ /* 0x008fe80008921874 */
        /* <DEDUP_REMOVED lines=23> */
[----:B------:R-:W-:Y:S04]  /*2a410*/  LDGSTS.E [R11+0x45e00], desc[UR52][R84.64], P1 ;  /* 0x45e00000540b7fae */ /* 0x000fe80008921874 */
[----:B------:R-:W4:Y:S04]  /*2a420*/  LDL.LU.64 R142, [R1+0x410] ;  /* 0x00041000018e7983 */ /* 0x000f280000300a00 */
[----:B------:R-:W-:Y:S04]  /*2a430*/  LDGSTS.E [R11+0x46200], desc[UR52][R100.64], P1 ;  /* 0x46200000640b7fae */ /* 0x000fe80008921874 */
[----:B------:R-:W3:Y:S04]  /*2a440*/  LDL.LU.64 R92, [R1+0x3d0] ;  /* 0x0003d000015c7983 */ /* 0x000ee80000300a00 */
[----:B------:R-:W-:Y:S04]  /*2a450*/  LDGSTS.E [R11+0x46600], desc[UR52][R238.64], P1 ;  /* 0x46600000ee0b7fae */ /* 0x000fe80008921874 */
[----:B------:R-:W3:Y:S04]  /*2a460*/  LDL.LU.64 R172, [R1+0x370] ;  /* 0x0003700001ac7983 */ /* 0x000ee80000300a00 */
        /* <DEDUP_REMOVED lines=15> */
[----:B------:R-:W-:Y:S04]  /*2a560*/  LDGSTS.E [R10+0x40e80], desc[UR52][R144.64], P1 ;  /* 0x40e80000900a7fae */ /* 0x000fe80008921874 */
[----:B------:R-:W-:Y:S04]  /*2a570*/  LDGSTS.E [R10+0x41280], desc[UR52][R190.64], P1 ;  /* 0x41280000be0a7fae */ /* 0x000fe80008921874 */
[----:B------:R-:W-:Y:S01]  /*2a580*/  LDGSTS.E [R10+0x41680], desc[UR52][R62.64], P1 ;  /* 0x416800003e0a7fae */ /* 0x000fe20008921874 */
[----:B------:R-:W-:-:S03]  /*2a590*/  IMAD.WIDE R198, R4, 0x4, R198 ;  /* 0x0000000404c67825 */ /* 0x000fc600078e02c6 */
[----:B------:R-:W3:Y:S04]  /*2a5a0*/  LDL.64 R110, [R1+0x5c8] ;  /* 0x0005c800016e7983 */ /* 0x000ee80000100a00 */
[----:B------:R-:W3:Y:S04]  /*2a5b0*/  LDL.64 R60, [R1+0x508] ;  /* 0x00050800013c7983 */ /* 0x000ee80000100a00 */
[----:B--2---:R-:W-:Y:S04]  /*2a5c0*/  LDGSTS.E [R10+0x41a80], desc[UR52][R140.64], P1 ;  /* 0x41a800008c0a7fae */ /* 0x004fe80008921874 */
[----:B----4-:R-:W-:Y:S04]  /*2a5d0*/  LDGSTS.E [R10+0x41e80], desc[UR52][R142.64], P1 ;  /* 0x41e800008e0a7fae */ /* 0x010fe80008921874 */
[----:B------:R-:W2:Y:S04]  /*2a5e0*/  LDL.64 R140, [R1+0x448] ;  /* 0x00044800018c7983 */ /* 0x000ea80000100a00 */
[----:B---3--:R-:W-:Y:S04]  /*2a5f0*/  LDGSTS.E [R10+0x42280], desc[UR52][R92.64], P1 ;  /* 0x422800005c0a7fae */ /* 0x008fe80008921874 */
[----:B------:R-:W-:Y:S04]  /*2a600*/  LDGSTS.E [R10+0x42680], desc[UR52][R172.64], P1 ;  /* 0x42680000ac0a7fae */ /* 0x000fe80008921874 */
[----:B------:R-:W-:Y:S04]  /*2a610*/  LDGSTS.E [R10+0x42a80], desc[UR52][R124.64], P1 ;  /* 0x42a800007c0a7fae */ /* 0x000fe80008921874 */
[----:B------:R-:W3:Y:S04]  /*2a620*/  LDL.64 R124, [R1+0x298] ;  /* 0x00029800017c7983 */ /* 0x000ee80000100a00 */
[----:B------:R-:W4:Y:S04]  /*2a630*/  LDL.LU.64 R16, [R1+0x588] ;  /* 0x0005880001107983 */ /* 0x000f280000300a00 */
[----:B------:R-:W2:Y:S04]  /*2a640*/  LDL.LU.64 R44, [R1+0x548] ;  /* 0x00054800012c7983 */ /* 0x000ea80000300a00 */
[----:B------:R-:W3:Y:S04]  /*2a650*/  LDL.LU.64 R206, [R1+0x4c8] ;  /* 0x0004c80001ce7983 */ /* 0x000ee80000300a00 */
[----:B------:R-:W3:Y:S04]  /*2a660*/  LDL.LU.64 R46, [R1+0x488] ;  /* 0x00048800012e7983 */ /* 0x000ee80000300a00 */
        /* <DEDUP_REMOVED lines=20> */
[----:B------:R-:W3:Y:S04]  /*2a7b0*/  LDL.LU.64 R184, [R1+0x19c0] ;  /* 0x0019c00001b87983 */ /* 0x000ee80000300a00 */
[----:B------:R-:W3:Y:S04]  /*2a7c0*/  LDL.LU.64 R168, [R1+0x19b8] ;  /* 0x0019b80001a87983 */ /* 0x000ee80000300a00 */
[----:B------:R-:W4:Y:S04]  /*2a7d0*/  LDL.LU.64 R8, [R1+0x19b0] ;  /* 0x0019b00001087983 */ /* 0x000f280000300a00 */
[----:B------:R-:W-:Y:S04]  /*2a7e0*/  LDGSTS.E [R10+0x47280], desc[UR52][R152.64], P1 ;  /* 0x47280000980a7fae */ /* 0x000fe80008921874 */
[----:B------:R-:W-:Y:S04]  /*2a7f0*/  LDGSTS.E [R10+0x47680], desc[UR52][R136.64], P1 ;  /* 0x47680000880a7fae */ /* 0x000fe80008921874 */
[----:B------:R-:W-:Y:S04]  /*2a800*/  LDGSTS.E [R10+0x47a80], desc[UR52][R120.64], P1 ;  /* 0x47a80000780a7fae */ /* 0x000fe80008921874 */
[----:B------:R-:W3:Y:S04]  /*2a810*/  LDL.LU.64 R152, [R1+0x19a8] ;  /* 0x0019a80001987983 */ /* 0x000ee80000300a00 */
[----:B------:R-:W3:Y:S04]  /*2a820*/  LDL.LU.64 R136, [R1+0x19a0] ;  /* 0x0019a00001887983 */ /* 0x000ee80000300a00 */
[----:B------:R-:W3:Y:S04]  /*2a830*/  LDL.LU.64 R120, [R1+0x1998] ;  /* 0x0019980001787983 */ /* 0x000ee80000300a00 */
[----:B------:R-:W-:Y:S04]  /*2a840*/  LDGSTS.E [R10+0x47e80], desc[UR52][R224.64], P1 ;  /* 0x47e80000e00a7fae */ /* 0x000fe80008921874 */
[----:B------:R-:W3:Y:S01]  /*2a850*/  LDL.LU.64 R224, [R1+0x1990] ;  /* 0x0019900001e07983 */ /* 0x000ee20000300a00 */
[----:B------:R-:W-:-:S03]  /*2a860*/  IMAD.WIDE R200, R4, 0x4, R200 ;  /* 0x0000000404c87825 */ /* 0x000fc600078e02c8 */
[----:B------:R1:W-:Y:S04]  /*2a870*/  STL.64 [R1+0x16e8], R10 ;  /* 0x0016e80a01007387 */ /* 0x0003e80000100a00 */
[----:B-1----:R-:W3:Y:S04]  /*2a880*/  LDL.LU.64 R10, [R1+0x290] ;  /* 0x00029000010a7983 */ /* 0x002ee80000300a00 */
[----:B------:R-:W3:Y:S04]  /*2a890*/  LDL.LU.64 R48, [R1+0x5c0] ;  /* 0x0005c00001307983 */ /* 0x000ee80000300a00 */
[----:B------:R-:W3:Y:S04]  /*2a8a0*/  LDL.LU.64 R208, [R1+0x580] ;  /* 0x0005800001d07983 */ /* 0x000ee80000300a00 */
[----:B------:R-:W3:Y:S04]  /*2a8b0*/  LDL.64 R6, [R1+0x540] ;  /* 0x0005400001067983 */ /* 0x000ee80000100a00 */
[----:B------:R-:W3:Y:S04]  /*2a8c0*/  LDL.LU.64 R128, [R1+0x500] ;  /* 0x0005000001807983 */ /* 0x000ee80000300a00 */
[----:B------:R-:W3:Y:S04]  /*2a8d0*/  LDL.LU.64 R108, [R1+0x4c0] ;  /* 0x0004c000016c7983 */ /* 0x000ee80000300a00 */
[----:B------:R-:W3:Y:S04]  /*2a8e0*/  LDL.LU.64 R30, [R1+0x480] ;  /* 0x00048000011e7983 */ /* 0x000ee80000300a00 */
[----:B----4-:R-:W-:Y:S04]  /*2a8f0*/  LDGSTS.E [R9+0x40300], desc[UR52][R110.64], P1 ;  /* 0x403000006e097fae */ /* 0x010fe80008921874 */
[----:B------:R-:W-:Y:S04]  /*2a900*/  LDGSTS.E [R9+0x40700], desc[UR52][R16.64], P1 ;  /* 0x4070000010097fae */ /* 0x000fe80008921874 */
[----:B--2---:R-:W-:Y:S04]  /*2a910*/  LDGSTS.E [R9+0x40b00], desc[UR52][R44.64], P1 ;  /* 0x40b000002c097fae */ /* 0x004fe80008921874 */
        /* <DEDUP_REMOVED lines=20> */
[----:B------:R-:W-:Y:S04]  /*2aa60*/  LDGSTS.E [R9+0x45b00], desc[UR52][R72.64], P1 ;  /* 0x45b0000048097fae */ /* 0x000fe80008921874 */
[----:B------:R-:W3:Y:S04]  /*2aa70*/  LDL.LU.64 R110, [R1+0x400] ;  /* 0x00040000016e7983 */ /* 0x000ee80000300a00 */
[----:B------:R-:W-:Y:S04]  /*2aa80*/  LDGSTS.E [R9+0x45f00], desc[UR52][R88.64], P1 ;  /* 0x45f0000058097fae */ /* 0x000fe80008921874 */
[----:B------:R-:W4:Y:S04]  /*2aa90*/  LDL.LU.64 R60, [R1+0x3b8] ;  /* 0x0003b800013c7983 */ /* 0x000f280000300a00 */
[----:B------:R-:W-:Y:S04]  /*2aaa0*/  LDGSTS.E [R9+0x46300], desc[UR52][R104.64], P1 ;  /* 0x4630000068097fae */ /* 0x000fe80008921874 */
        /* <DEDUP_REMOVED lines=21> */
[----:B------:R-:W-:Y:S04]  /*2ac00*/  LDGSTS.E [R8+0x40b80], desc[UR52][R6.64], P1 ;  /* 0x40b8000006087fae */ /* 0x000fe80008921874 */
        /* <DEDUP_REMOVED lines=26> */
[----:B------:R1:W-:Y:S04]  /*2adb0*/  LDGSTS.E [R8+0x46b80], desc[UR52][R96.64], P1 ;  /* 0x46b8000060087fae */ /* 0x0003e80008921874 */
[----:B------:R2:W-:Y:S04]  /*2adc0*/  LDGSTS.E [R8+0x46f80], desc[UR52][R32.64], P1 ;  /* 0x46f8000020087fae */ /* 0x0005e80008921874 */
[----:B------:R-:W3:Y:S04]  /*2add0*/  LDL.LU.64 R112, [R1+0xd88] ;  /* 0x000d880001707983 */ /* 0x000ee80000300a00 */
[----:B------:R-:W-:Y:S01]  /*2ade0*/  LDGSTS.E [R8+0x47380], desc[UR52][R226.64], P1 ;  /* 0x47380000e2087fae */ /* 0x000fe20008921874 */
[----:B-1----:R-:W1:Y:S03]  /*2adf0*/  LDC R97, c[0x0][0x230] ;  /* 0x00008c00ff617b82 */ /* 0x002e660000000800 */
[----:B------:R-:W-:Y:S04]  /*2ae00*/  LDGSTS.E [R8+0x47780], desc[UR52][R246.64], P1 ;  /* 0x47780000f6087fae */ /* 0x000fe80008921874 */
[----:B------:R-:W-:Y:S01]  /*2ae10*/  LDGSTS.E [R8+0x47b80], desc[UR52][R248.64], P1 ;  /* 0x47b80000f8087fae */ /* 0x000fe20008921874 */
[C---:B------:R-:W-:Y:S01]  /*2ae20*/  IMAD.WIDE R6, R0.reuse, 0x4, R6 ;  /* 0x0000000400067825 */ /* 0x040fe200078e0206 */
[----:B--2---:R-:W2:Y:S02]  /*2ae30*/  LDC R32, c[0x0][0x230] ;  /* 0x00008c00ff207b82 */ /* 0x004ea40000000800 */
[----:B------:R1:W-:Y:S04]  /*2ae40*/  LDGSTS.E [R8+0x47f80], desc[UR52][R250.64], P1 ;  /* 0x47f80000fa087fae */ /* 0x0003e80008921874 */
[----:B------:R-:W4:Y:S01]  /*2ae50*/  LDL.LU.64 R246, [R1+0x1950] ;  /* 0x0019500001f67983 */ /* 0x000f220000300a00 */
[C---:B------:R-:W-:Y:S01]  /*2ae60*/  IMAD.WIDE R242, R0.reuse, 0x4, R192 ;  /* 0x0000000400f27825 */ /* 0x040fe200078e02c0 */
[----:B------:R-:W2:Y:S02]  /*2ae70*/  LDC R33, c[0x0][0x230] ;  /* 0x00008c00ff217b82 */ /* 0x000ea40000000800 */
[----:B------:R-:W4:Y:S04]  /*2ae80*/  LDL.LU.64 R248, [R1+0x1948] ;  /* 0x0019480001f87983 */ /* 0x000f280000300a00 */
[----:B------:R-:W2:Y:S04]  /*2ae90*/  LDL.LU.64 R250, [R1+0x3b0] ;  /* 0x0003b00001fa7983 */ /* 0x000ea80000300a00 */
[----:B------:R1:W-:Y:S04]  /*2aea0*/  STL.64 [R1+0x16d8], R8 ;  /* 0x0016d80801007387 */ /* 0x0003e80000100a00 */
[----:B------:R-:W4:Y:S04]  /*2aeb0*/  LDL.LU.64 R226, [R1+0x3c0] ;  /* 0x0003c00001e27983 */ /* 0x000f280000300a00 */
[----:B------:R-:W0:Y:S01]  /*2aec0*/  LDGDEPBAR ;  /* 0x00000000000079af */ /* 0x000e220000000000 */
[----:B-1----:R-:W-:Y:S01]  /*2aed0*/  VIADD R8, R97, 0xfffffe5d ;  /* 0xfffffe5d61087836 */ /* 0x002fe20000000000 */
[----:B------:R-:W-:Y:S01]  /*2aee0*/  ISETP.GE.U32.AND P1, PT, R5, 0x7ffffddf, PT ;  /* 0x7ffffddf0500780c */ /* 0x000fe20003f26070 */
[C---:B------:R-:W-:Y:S01]  /*2aef0*/  IMAD.WIDE R96, R0.reuse, 0x4, R230 ;  /* 0x0000000400607825 */ /* 0x040fe200078e02e6 */
[----:B------:R-:W-:Y:S08]  /*2af00*/  BAR.SYNC.DEFER_BLOCKING 0x0 ;  /* 0x0000000000007b1d */ /* 0x000ff00000010000 */
[----:B------:R-:W1:Y:S01]  /*2af10*/  LDC R9, c[0x0][0x230] ;  /* 0x00008c00ff097b82 */ /* 0x000e620000000800 */
[----:B------:R-:W2:Y:S04]  /*2af20*/  LDL.LU.64 R230, [R1+0xd68] ;  /* 0x000d680001e67983 */ /* 0x000ea80000300a00 */
[----:B------:R1:W-:Y:S04]  /*2af30*/  STL.64 [R1+0x2e8], R96 ;  /* 0x0002e86001007387 */ /* 0x0003e80000100a00 */
[----:B------:R4:W-:Y:S04]  /*2af40*/  STL.64 [R1+0x2e0], R6 ;  /* 0x0002e00601007387 */ /* 0x0009e80000100a00 */
[----:B------:R-:W-:Y:S01]  /*2af50*/  @!PT LDS RZ, [RZ] ;  /* 0x00000000fffff984 */ /* 0x000fe20000000800 */
[----:B------:R-:W-:Y:S01]  /*2af60*/  @!PT LDS RZ, [RZ] ;  /* 0x00000000fffff984 */ /* 0x000fe20000000800 */
[----:B------:R-:W-:Y:S01]  /*2af70*/  @!PT LDS RZ, [RZ] ;  /* 0x00000000fffff984 */ /* 0x000fe20000000800 */
[----:B------:R-:W-:Y:S04]  /*2af80*/  LDGSTS.E [R245+-0x10000], desc[UR52][R96.64], !P4 ;  /* 0xf000000060f57fae */ /* 0x000fe8000e121874 */
[----:B------:R4:W-:Y:S04]  /*2af90*/  LDGSTS.E [R245+-0xfffc], desc[UR52][R6.64], !P6 ;  /* 0xf000400006f57fae */ /* 0x0009e8000f121874 */
[----:B------:R2:W-:Y:S04]  /*2afa0*/  LDGSTS.E [R245+-0xfff8], desc[UR52][R242.64], !P0 ;  /* 0xf0008000f2f57fae */ /* 0x0005e8000c121874 */
[----:B-1----:R-:W2:Y:S04]  /*2afb0*/  LDL.LU.64 R96, [R1+0xd60] ;  /* 0x000d600001607983 */ /* 0x002ea80000300a00 */
[----:B------:R-:W2:Y:S01]  /*2afc0*/  LDL.LU.64 R192, [R1+0xd58] ;  /* 0x000d580001c07983 */ /* 0x000ea20000300a00 */
[----:B---3--:R-:W-:-:S03]  /*2afd0*/  IMAD.WIDE R112, R0, 0x4, R112 ;  /* 0x0000000400707825 */ /* 0x008fc600078e0270 */
[----:B------:R2:W-:Y:S01]  /*2afe0*/  STL.64 [R1+0x2d8], R242 ;  /* 0x0002d8f201007387 */ /* 0x0005e20000100a00 */
[----:B----4-:R-:W-:-:S03]  /*2aff0*/  IMAD.WIDE R226, R0, 0x4, R226 ;  /* 0x0000000400e27825 */ /* 0x010fc600078e02e2 */
[----:B------:R1:W-:Y:S01]  /*2b000*/  STL.64 [R1+0x2d0], R112 ;  /* 0x0002d07001007387 */ /* 0x0003e20000100a00 */
[----:B------:R-:W-:Y:S01]  /*2b010*/  ISETP.GE.U32.AND P4, PT, R8, 0x7ffffdde, PT ;  /* 0x7ffffdde0800780c */ /* 0x000fe20003f86070 */
[----:B------:R-:W3:Y:S02]  /*2b020*/  LDC R6, c[0x0][0x230] ;  /* 0x00008c00ff067b82 */ /* 0x000ee40000000800 */
[----:B------:R-:W-:Y:S01]  /*2b030*/  LDGSTS.E [R245+-0xfff4], desc[UR52][R112.64], !P5 ;  /* 0xf000c00070f57fae */ /* 0x000fe2000e921874 */
[----:B--2---:R-:W-:-:S05]  /*2b040*/  IMAD.WIDE R242, R0, 0x4, R250 ;  /* 0x0000000400f27825 */ /* 0x004fca00078e02fa */
[----:B------:R2:W-:Y:S01]  /*2b050*/  LDGSTS.E [R245+-0xc000], desc[UR52][R242.64], !P2 ;  /* 0xf4000000f2f57fae */ /* 0x0005e2000d121874 */
[----:B------:R-:W4:Y:S03]  /*2b060*/  LDC R8, c[0x0][0x230] ;  /* 0x00008c00ff087b82 */ /* 0x000f260000000800 */
[----:B------:R-:W-:Y:S04]  /*2b070*/  LDGSTS.E [R245+-0xbffc], desc[UR52][R226.64], !P1 ;  /* 0xf4004000e2f57fae */ /* 0x000fe8000c921874 */
[----:B-1----:R-:W2:Y:S01]  /*2b080*/  LDL.LU.64 R112, [R1+0xd50] ;  /* 0x000d500001707983 */ /* 0x002ea20000300a00 */
[----:B------:R-:W-:Y:S01]  /*2b090*/  IADD3 R5, R32, -0x1a4, RZ ;  /* 0xfffffe5c20057810 */ /* 0x000fe20007ffe0ff */
[----:B------:R-:W1:Y:S02]  /*2b0a0*/  LDC R7, c[0x0][0x230] ;  /* 0x00008c00ff077b82 */ /* 0x000e640000000800 */
[----:B------:R-:W2:Y:S04]  /*2b0b0*/  LDL.LU.64 R250, [R1+0xd48] ;  /* 0x000d480001fa7983 */ /* 0x000ea80000300a00 */
[----:B------:R-:W-:Y:S01]  /*2b0c0*/  STL.64 [R1+0x1b0], R242 ;  /* 0x0001b0f201007387 */ /* 0x000fe20000100a00 */
[----:B---3--:R-:W-:Y:S01]  /*2b0d0*/  VIADD R6, R6, 0xfffffe3f ;  /* 0xfffffe3f06067836 */ /* 0x008fe20000000000 */
[----:B------:R-:W3:Y:S02]  /*2b0e0*/  LDC R32, c[0x0][0x230] ;  /* 0x00008c00ff207b82 */ /* 0x000ee40000000800 */
[----:B------:R4:W-:Y:S04]  /*2b0f0*/  STL.64 [R1+0x1b8], R226 ;  /* 0x0001b8e201007387 */ /* 0x0009e80000100a00 */
[----:B----4-:R-:W4:Y:S01]  /*2b100*/  LDL.LU.64 R226, [R1+0xd40] ;  /* 0x000d400001e27983 */ /* 0x010f220000300a00 */
[----:B------:R-:W-:Y:S01]  /*2b110*/  ISETP.GE.U32.AND P6, PT, R5, 0x7ffffddd, PT ;  /* 0x7ffffddd0500780c */ /* 0x000fe20003fc6070 */
[----:B------:R-:W-:-:S05]  /*2b120*/  VIADD R5, R8, 0xfffffe3e ;  /* 0xfffffe3e08057836 */ /* 0x000fca0000000000 */
[----:B------:R-:W-:Y:S02]  /*2b130*/  ISETP.GE.U32.AND P5, PT, R5, 0x7ffffdbf, PT ;  /* 0x7ffffdbf0500780c */ /* 0x000fe40003fa6070 */
[----:B------:R-:W1:Y:S01]  /*2b140*/  LDC R5, c[0x0][0x230] ;  /* 0x00008c00ff057b82 */ /* 0x000e620000000800 */
[----:B--2---:R-:W-:Y:S02]  /*2b150*/  IMAD.WIDE R242, R0, 0x4, R230 ;  /* 0x0000000400f27825 */ /* 0x004fe400078e02e6 */
[----:B------:R-:W2:Y:S01]  /*2b160*/  LDL.LU.64 R230, [R1+0xd38] ;  /* 0x000d380001e67983 */ /* 0x000ea20000300a00 */
[----:B------:R-:W-:Y:S01]  /*2b170*/  ISETP.GE.U32.AND P0, PT, R6, 0x7ffffdc0, PT ;  /* 0x7ffffdc00600780c */ /* 0x000fe20003f06070 */
[----:B------:R-:W-:Y:S02]  /*2b180*/  IMAD.WIDE R96, R0, 0x4, R96 ;  /* 0x0000000400607825 */ /* 0x000fe400078e0260 */
[----:B------:R3:W-:Y:S01]  /*2b190*/  STL.64 [R1+0x1c0], R242 ;  /* 0x0001c0f201007387 */ /* 0x0007e20000100a00 */
[----:B------:R-:W2:Y:S01]  /*2b1a0*/  LDC R6, c[0x0][0x230] ;  /* 0x00008c00ff067b82 */ /* 0x000ea20000000800 */
[----:B------:R-:W-:-:S02]  /*2b1b0*/  VIADD R8, R33, 0xfffffe3d ;  /* 0xfffffe3d21087836 */ /* 0x000fc40000000000 */
[----:B------:R3:W-:Y:S04]  /*2b1c0*/  LDGSTS.E [R245+-0xbff8], desc[UR52][R242.64], !P4 ;  /* 0xf4008000f2f57fae */ /* 0x0007e8000e121874 */
[----:B------:R3:W-:Y:S01]  /*2b1d0*/  STL.64 [R1+0x1c8], R96 ;  /* 0x0001c86001007387 */ /* 0x0007e20000100a00 */
[----:B------:R-:W-:Y:S01]  /*2b1e0*/  ISETP.GE.U32.AND P2, PT, R8, 0x7ffffdbe, PT ;  /* 0x7ffffdbe0800780c */ /* 0x000fe20003f46070 */
[----:B------:R-:W2:Y:S02]  /*2b1f0*/  LDC R33, c[0x0][0x230] ;  /* 0x00008c00ff217b82 */ /* 0x000ea40000000800 */
[----:B------:R-:W-:Y:S01]  /*2b200*/  LDGSTS.E [R245+-0xbff4], desc[UR52][R96.64], !P6 ;  /* 0xf400c00060f57fae */ /* 0x000fe2000f121874 */
[----:B---3--:R-:W-:-:S03]  /*2b210*/  IMAD.WIDE R242, R0, 0x4, R192 ;  /* 0x0000000400f27825 */ /* 0x008fc600078e02c0 */
[----:B------:R-:W3:Y:S02]  /*2b220*/  LDL.LU.64 R192, [R1+0xd30] ;  /* 0x000d300001c07983 */ /* 0x000ee40000300a00 */
[----:B------:R-:W3:Y:S02]  /*2b230*/  LDC R8, c[0x0][0x230] ;  /* 0x00008c00ff087b82 */ /* 0x000ee40000000800 */
[----:B------:R1:W-:Y:S04]  /*2b240*/  STL.64 [R1+0x208], R242 ;  /* 0x000208f201007387 */ /* 0x0003e80000100a00 */
[----:B------:R-:W3:Y:S01]  /*2b250*/  LDL.LU.64 R96, [R1+0xd28] ;  /* 0x000d280001607983 */ /* 0x000ee20000300a00 */
[----:B-1----:R-:W-:-:S03]  /*2b260*/  VIADD R5, R5, 0xfffffe3c ;  /* 0xfffffe3c05057836 */ /* 0x002fc60000000000 */
[----:B------:R1:W-:Y:S02]  /*2b270*/  LDGSTS.E [R245+-0x8000], desc[UR52][R242.64], !P0 ;  /* 0xf8000000f2f57fae */ /* 0x0003e4000c121874 */
[----:B------:R-:W-:Y:S01]  /*2b280*/  ISETP.GE.U32.AND P1, PT, R5, 0x7ffffdbd, PT ;  /* 0x7ffffdbd0500780c */ /* 0x000fe20003f26070 */
[----:B-1----:R-:W-:-:S04]  /*2b290*/  IMAD.WIDE R242, R0, 0x4, R112 ;  /* 0x0000000400f27825 */ /* 0x002fc800078e0270 */
[C---:B------:R-:W-:Y:S01]  /*2b2a0*/  IMAD.WIDE R112, R0.reuse, 0x4, R250 ;  /* 0x0000000400707825 */ /* 0x040fe200078e02fa */
[----:B------:R-:W-:Y:S04]  /*2b2b0*/  STL.64 [R1+0x200], R242 ;  /* 0x000200f201007387 */ /* 0x000fe80000100a00 */
[----:B------:R-:W-:Y:S04]  /*2b2c0*/  LDGSTS.E [R245+-0x7ffc], desc[UR52][R242.64], !P5 ;  /* 0xf8004000f2f57fae */ /* 0x000fe8000e921874 */
[----:B------:R-:W3:Y:S04]  /*2b2d0*/  LDL.LU.64 R250, [R1+0xd20] ;  /* 0x000d200001fa7983 */ /* 0x000ee80000300a00 */
[----:B------:R1:W-:Y:S04]  /*2b2e0*/  STL.64 [R1+0x1f8], R112 ;  /* 0x0001f87001007387 */ /* 0x0003e80000100a00 */
[----:B------:R3:W-:Y:S01]  /*2b2f0*/  LDGSTS.E [R245+-0x7ff8], desc[UR52][R112.64], !P2 ;  /* 0xf800800070f57fae */ /* 0x0007e2000d121874 */
[----:B----4-:R-:W-:-:S05]  /*2b300*/  IMAD.WIDE R226, R0, 0x4, R226 ;  /* 0x0000000400e27825 */ /* 0x010fca00078e02e2 */
[----:B------:R-:W-:Y:S04]  /*2b310*/  LDGSTS.E [R245+-0x7ff4], desc[UR52][R226.64], !P1 ;  /* 0xf800c000e2f57fae */ /* 0x000fe8000c921874 */
[----:B-1----:R-:W4:Y:S04]  /*2b320*/  LDL.LU.64 R112, [R1+0xd70] ;  /* 0x000d700001707983 */ /* 0x002f280000300a00 */
[----:B------:R1:W-:Y:S04]  /*2b330*/  STL.64 [R1+0x1f0], R226 ;  /* 0x0001f0e201007387 */ /* 0x0003e80000100a00 */
[----:B-1----:R-:W4:Y:S01]  /*2b340*/  LDL.LU.64 R226, [R1+0xd18] ;  /* 0x000d180001e27983 */ /* 0x002f220000300a00 */
[----:B------:R-:W-:Y:S01]  /*2b350*/  IADD3 R5, R9, -0x1e1, RZ ;  /* 0xfffffe1f09057810 */ /* 0x000fe20007ffe0ff */
[----:B------:R-:W-:Y:S01]  /*2b360*/  VIADD R7, R7, 0xfffffe1e ;  /* 0xfffffe1e07077836 */ /* 0x000fe20000000000 */
[----:B------:R-:W1:Y:S02]  /*2b370*/  LDC R9, c[0x0][0x230] ;  /* 0x00008c00ff097b82 */ /* 0x000e640000000800 */
[----:B------:R-:W-:Y:S01]  /*2b380*/  ISETP.GE.U32.AND P4, PT, R5, 0x7ffffda0, PT ;  /* 0x7ffffda00500780c */ /* 0x000fe20003f86070 */
[----:B------:R-:W-:-:S02]  /*2b390*/  VIADD R5, R32, 0xfffffe1d ;  /* 0xfffffe1d20057836 */ /* 0x000fc40000000000 */
[----:B--2---:R-:W-:Y:S01]  /*2b3a0*/  IMAD.WIDE R230, R0, 0x4, R230 ;  /* 0x0000000400e67825 */ /* 0x004fe200078e02e6 */
[----:B------:R-:W-:Y:S02]  /*2b3b0*/  ISETP.GE.U32.AND P6, PT, R7, 0x7ffffd9f, PT ;  /* 0x7ffffd9f0700780c */ /* 0x000fe40003fc6070 */
[----:B------:R-:W-:Y:S01]  /*2b3c0*/  ISETP.GE.U32.AND P0, PT, R5, 0x7ffffd9e, PT ;  /* 0x7ffffd9e0500780c */ /* 0x000fe20003f06070 */
[----:B------:R-:W-:Y:S01]  /*2b3d0*/  VIADD R6, R6, 0xfffffe1c ;  /* 0xfffffe1c06067836 */ /* 0x000fe20000000000 */
[----:B------:R2:W-:Y:S01]  /*2b3e0*/  STL.64 [R1+0x1e8], R230 ;  /* 0x0001e8e601007387 */ /* 0x0005e20000100a00 */
[C---:B---3--:R-:W-:Y:S01]  /*2b3f0*/  IMAD.WIDE R192, R0.reuse, 0x4, R192 ;  /* 0x0000000400c07825 */ /* 0x048fe200078e02c0 */
[----:B------:R-:W3:Y:S03]  /*2b400*/  LDC R7, c[0x0][0x230] ;  /* 0x00008c00ff077b82 */ /* 0x000ee60000000800 */
[----:B------:R-:W-:Y:S01]  /*2b410*/  LDGSTS.E [R245+-0x4000], desc[UR52][R230.64], !P4 ;  /* 0xfc000000e6f57fae */ /* 0x000fe2000e121874 */
[----:B------:R-:W-:Y:S01]  /*2b420*/  IMAD.WIDE R96, R0, 0x4, R96 ;  /* 0x0000000400607825 */ /* 0x000fe200078e0260 */
[----:B------:R-:W-:-:S02]  /*2b430*/  ISETP.GE.U32.AND P5, PT, R6, 0x7ffffd9d, PT ;  /* 0x7ffffd9d0600780c */ /* 0x000fc40003fa6070 */
[----:B------:R-:W-:Y:S01]  /*2b440*/  LDGSTS.E [R245+-0x3ffc], desc[UR52][R192.64], !P6 ;  /* 0xfc004000c0f57fae */ /* 0x000fe2000f121874 */
[----:B------:R-:W-:Y:S01]  /*2b450*/  VIADD R5, R33, 0xfffffe7b ;  /* 0xfffffe7b21057836 */ /* 0x000fe20000000000 */
[----:B------:R-:W3:Y:S02]  /*2b460*/  LDC R32, c[0x0][0x230] ;  /* 0x00008c00ff207b82 */ /* 0x000ee40000000800 */
[----:B------:R-:W-:Y:S04]  /*2b470*/  LDGSTS.E [R245+-0x3ff8], desc[UR52][R96.64], !P0 ;  /* 0xfc00800060f57fae */ /* 0x000fe8000c121874 */
[----:B--2---:R-:W2:Y:S02]  /*2b480*/  LDL.LU.64 R230, [R1+0xd10] ;  /* 0x000d100001e67983 */ /* 0x004ea40000300a00 */
[----:B------:R-:W2:Y:S02]  /*2b490*/  LDC R6, c[0x0][0x230] ;  /* 0x00008c00ff067b82 */ /* 0x000ea40000000800 */
[----:B------:R-:W2:Y:S01]  /*2b4a0*/  LDL.LU.64 R242, [R1+0xd08] ;  /* 0x000d080001f27983 */ /* 0x000ea20000300a00 */
[----:B------:R-:W-:-:S03]  /*2b4b0*/  ISETP.GE.U32.AND P2, PT, R5, 0x7ffffdfc, PT ;  /* 0x7ffffdfc0500780c */ /* 0x000fc60003f46070 */
[----:B------:R-:W-:Y:S01]  /*2b4c0*/  STL.64 [R1+0x1e0], R192 ;  /* 0x0001e0c001007387 */ /* 0x000fe20000100a00 */
[----:B------:R-:W-:-:S03]  /*2b4d0*/  IMAD.WIDE R250, R0, 0x4, R250 ;  /* 0x0000000400fa7825 */ /* 0x000fc600078e02fa */
[----:B------:R1:W-:Y:S01]  /*2b4e0*/  STL.64 [R1+0x1d8], R96 ;  /* 0x0001d86001007387 */ /* 0x0003e20000100a00 */
[----:B------:R-:W-:Y:S01]  /*2b4f0*/  IADD3 R8, R8, -0x186, RZ ;  /* 0xfffffe7a08087810 */ /* 0x000fe20007ffe0ff */
[----:B------:R-:W2:Y:S02]  /*2b500*/  LDC R33, c[0x0][0x230] ;  /* 0x00008c00ff217b82 */ /* 0x000ea40000000800 */
[----:B------:R3:W-:Y:S04]  /*2b510*/  LDGSTS.E [R245+-0x3ff4], desc[UR52][R250.64], !P5 ;  /* 0xfc00c000faf57fae */ /* 0x0007e8000e921874 */
[----:B-1----:R-:W2:Y:S04]  /*2b520*/  LDL.LU.64 R96, [R1+0xd00] ;  /* 0x000d000001607983 */ /* 0x002ea80000300a00 */
[----:B------:R-:W2:Y:S01]  /*2b530*/  LDL.LU.64 R192, [R1+0xcf8] ;  /* 0x000cf80001c07983 */ /* 0x000ea20000300a00 */
[----:B----4-:R-:W-:-:S03]  /*2b540*/  IMAD.WIDE R112, R0, 0x4, R112 ;  /* 0x0000000400707825 */ /* 0x010fc600078e0270 */
[----:B------:R1:W-:Y:S04]  /*2b550*/  STL.64 [R1+0x1d0], R250 ;  /* 0x0001d0fa01007387 */ /* 0x0003e80000100a00 */
[----:B------:R-:W-:Y:S04]  /*2b560*/  LDGSTS.E [R252+-0x10000], desc[UR52][R112.64], !P2 ;  /* 0xf000000070fc7fae */ /* 0x000fe8000d121874 */
[----:B-1----:R-:W4:Y:S04]  /*2b570*/  LDL.LU.64 R250, [R1+0x1940] ;  /* 0x0019400001fa7983 */ /* 0x002f280000300a00 */
[----:B------:R1:W-:Y:S04]  /*2b580*/  STL.64 [R1+0x2f8], R112 ;  /* 0x0002f87001007387 */ /* 0x0003e80000100a00 */
[----:B------:R3:W-:Y:S04]  /*2b590*/  STL.64 [R1+0x1730], R244 ;  /* 0x001730f401007387 */ /* 0x0007e80000100a00 */
[----:B-1----:R-:W4:Y:S01]  /*2b5a0*/  LDL.LU.64 R112, [R1+0xcf0] ;  /* 0x000cf00001707983 */ /* 0x002f220000300a00 */
[----:B---3--:R-:W-:-:S03]  /*2b5b0*/  IMAD.WIDE R244, R0, 0x4, R226 ;  /* 0x0000000400f47825 */ /* 0x008fc600078e02e2 */
[----:B------:R-:W3:Y:S01]  /*2b5c0*/  LDL.LU.64 R226, [R1+0xce8] ;  /* 0x000ce80001e27983 */ /* 0x000ee20000300a00 */
[----:B------:R-:W-:Y:S01]  /*2b5d0*/  ISETP.GE.U32.AND P1, PT, R8, 0x7ffffdfb, PT ;  /* 0x7ffffdfb0800780c */ /* 0x000fe20003f26070 */
[----:B------:R-:W-:Y:S01]  /*2b5e0*/  VIADD R5, R9, 0xfffffe79 ;  /* 0xfffffe7909057836 */ /* 0x000fe20000000000 */
[----:B------:R-:W1:Y:S04]  /*2b5f0*/  LDC R8, c[0x0][0x230] ;  /* 0x00008c00ff087b82 */ /* 0x000e680000000800 */
[----:B------:R-:W-:Y:S01]  /*2b600*/  ISETP.GE.U32.AND P4, PT, R5, 0x7ffffdfa, PT ;  /* 0x7ffffdfa0500780c */ /* 0x000fe20003f86070 */
[----:B------:R-:W-:Y:S02]  /*2b610*/  VIADD R7, R7, 0xfffffe78 ;  /* 0xfffffe7807077836 */ /* 0x000fe40000000000 */
[----:B------:R-:W-:Y:S01]  /*2b620*/  VIADD R5, R32, 0xfffffe5b ;  /* 0xfffffe5b20057836 */ /* 0x000fe20000000000 */
[----:B------:R2:W-:Y:S02]  /*2b630*/  STL.64 [R1+0x2f0], R244 ;  /* 0x0002f0f401007387 */ /* 0x0005e40000100a00 */
[----:B--2---:R-:W-:Y:S01]  /*2b640*/  IMAD.WIDE R230, R0, 0x4, R230 ;  /* 0x0000000400e67825 */ /* 0x004fe200078e02e6 */
[----:B------:R-:W-:Y:S01]  /*2b650*/  ISETP.GE.U32.AND P6, PT, R7, 0x7ffffdf9, PT ;  /* 0x7ffffdf90700780c */ /* 0x000fe20003fc6070 */
[----:B------:R-:W2:Y:S01]  /*2b660*/  LDC R9, c[0x0][0x230] ;  /* 0x00008c00ff097b82 */ /* 0x000ea20000000800 */
[----:B------:R1:W-:Y:S01]  /*2b670*/  LDGSTS.E [R252+-0xfffc], desc[UR52][R244.64], !P1 ;  /* 0xf0004000f4fc7fae */ /* 0x0003e2000c921874 */
[----:B------:R-:W-:Y:S01]  /*2b680*/  ISETP.GE.U32.AND P0, PT, R5, 0x7ffffddc, PT ;  /* 0x7ffffddc0500780c */ /* 0x000fe20003f06070 */
[----:B------:R-:W-:-:S02]  /*2b690*/  VIADD R6, R6, 0xfffffe5a ;  /* 0xfffffe5a06067836 */ /* 0x000fc40000000000 */
[----:B------:R1:W-:Y:S03]  /*2b6a0*/  STL.64 [R1+0x210], R230 ;  /* 0x000210e601007387 */ /* 0x0003e60000100a00 */
[----:B------:R-:W2:Y:S01]  /*2b6b0*/  LDC R7, c[0x0][0x230] ;  /* 0x00008c00ff077b82 */ /* 0x000ea20000000800 */
[----:B------:R-:W-:Y:S01]  /*2b6c0*/  LDGSTS.E [R252+-0xfff8], desc[UR52][R230.64], !P4 ;  /* 0xf0008000e6fc7fae */ /* 0x000fe2000e121874 */
[----:B-1----:R-:W-:Y:S01]  /*2b6d0*/  IMAD.WIDE R244, R0, 0x4, R242 ;  /* 0x0000000400f47825 */ /* 0x002fe200078e02f2 */
[----:B------:R-:W-:-:S05]  /*2b6e0*/  ISETP.GE.U32.AND P5, PT, R6, 0x7ffffddb, PT ;  /* 0x7ffffddb0600780c */ /* 0x000fca0003fa6070 */
[----:B------:R-:W1:Y:S01]  /*2b6f0*/  LDC R5, c[0x0][0x230] ;  /* 0x00008c00ff057b82 */ /* 0x000e620000000800 */
[----:B------:R4:W-:Y:S04]  /*2b700*/  LDGSTS.E [R252+-0xfff4], desc[UR52][R244.64], !P6 ;  /* 0xf000c000f4fc7fae */ /* 0x0009e8000f121874 */
[----:B------:R-:W2:Y:S03]  /*2b710*/  LDL.LU.64 R230, [R1+0xce0] ;  /* 0x000ce00001e67983 */ /* 0x000ea60000300a00 */
[----:B------:R-:W2:Y:S01]  /*2b720*/  LDC R32, c[0x0][0x230] ;  /* 0x00008c00ff207b82 */ /* 0x000ea20000000800 */
[----:B------:R-:W-:Y:S04]  /*2b730*/  STL.64 [R1+0x218], R244 ;  /* 0x000218f401007387 */ /* 0x000fe80000100a00 */
[----:B------:R-:W2:Y:S01]  /*2b740*/  LDL.LU.64 R242, [R1+0xcd8] ;  /* 0x000cd80001f27983 */ /* 0x000ea20000300a00 */
[----:B------:R-:W-:-:S02]  /*2b750*/  IMAD.WIDE R96, R0, 0x4, R96 ;  /* 0x0000000400607825 */ /* 0x000fc400078e0260 */
[----:B------:R-:W2:Y:S02]  /*2b760*/  LDC R6, c[0x0][0x230] ;  /* 0x00008c00ff067b82 */ /* 0x000ea40000000800 */
[C---:B------:R-:W-:Y:S01]  /*2b770*/  IMAD.WIDE R192, R0.reuse, 0x4, R192 ;  /* 0x0000000400c07825 */ /* 0x040fe200078e02c0 */
[----:B------:R1:W-:Y:S04]  /*2b780*/  STL.64 [R1+0x220], R96 ;  /* 0x0002206001007387 */ /* 0x0003e80000100a00 */
[----:B------:R-:W-:Y:S04]  /*2b790*/  LDGSTS.E [R252+-0xc000], desc[UR52][R96.64], !P0 ;  /* 0xf400000060fc7fae */ /* 0x000fe8000c121874 */
[----:B------:R-:W-:Y:S04]  /*2b7a0*/  LDGSTS.E [R252+-0xbffc], desc[UR52][R192.64], !P5 ;  /* 0xf4004000c0fc7fae */ /* 0x000fe8000e921874 */
[----:B-1----:R-:W2:Y:S04]  /*2b7b0*/  LDL.LU.64 R96, [R1+0xcd0] ;  /* 0x000cd00001607983 */ /* 0x002ea80000300a00 */
[----:B------:R1:W-:Y:S04]  /*2b7c0*/  STL.64 [R1+0x228], R192 ;  /* 0x000228c001007387 */ /* 0x0003e80000100a00 */
[----:B-1----:R-:W2:Y:S01]  /*2b7d0*/  LDL.LU.64 R192, [R1+0xcc8] ;  /* 0x000cc80001c07983 */ /* 0x002ea20000300a00 */
[----:B----4-:R-:W-:-:S04]  /*2b7e0*/  IMAD.WIDE R244, R0, 0x4, R112 ;  /* 0x0000000400f47825 */ /* 0x010fc800078e0270 */
[----:B---3--:R-:W-:Y:S01]  /*2b7f0*/  IMAD.WIDE R112, R0, 0x4, R226 ;  /* 0x0000000400707825 */ /* 0x008fe200078e02e2 */
[----:B------:R1:W-:Y:S04]  /*2b800*/  STL.64 [R1+0x230], R244 ;  /* 0x000230f401007387 */ /* 0x0003e80000100a00 */
[----:B------:R-:W3:Y:S01]  /*2b810*/  LDL.LU.64 R226, [R1+0xcc0] ;  /* 0x000cc00001e27983 */ /* 0x000ee20000300a00 */
[----:B------:R-:W-:-:S04]  /*2b820*/  IADD3 R5, R5, -0x1a7, RZ ;  /* 0xfffffe5905057810 */ /* 0x000fc80007ffe0ff */
[----:B------:R-:W-:Y:S01]  /*2b830*/  ISETP.GE.U32.AND P2, PT, R5, 0x7ffffdda, PT ;  /* 0x7ffffdda0500780c */ /* 0x000fe20003f46070 */
[----:B--2---:R-:W-:Y:S02]  /*2b840*/  VIADD R5, R9, 0xfffffe58 ;  /* 0xfffffe5809057836 */ /* 0x004fe40000000000 */
[----:B------:R-:W-:Y:S01]  /*2b850*/  VIADD R8, R8, 0xfffffe3b ;  /* 0xfffffe3b08087836 */ /* 0x000fe20000000000 */
[----:B------:R2:W-:Y:S01]  /*2b860*/  STL.64 [R1+0x238], R112 ;  /* 0x0002387001007387 */ /* 0x0005e20000100a00 */
[----:B------:R-:W-:Y:S01]  /*2b870*/  VIADD R7, R7, 0xfffffe39 ;  /* 0xfffffe3907077836 */ /* 0x000fe20000000000 */
[----:B------:R-:W-:Y:S01]  /*2b880*/  ISETP.GE.U32.AND P1, PT, R5, 0x7ffffdd9, PT ;  /* 0x7ffffdd90500780c */ /* 0x000fe20003f26070 */
[----:B------:R-:W-:Y:S01]  /*2b890*/  VIADD R5, R33, 0xfffffe3a ;  /* 0xfffffe3a21057836 */ /* 0x000fe20000000000 */
[----:B------:R-:W-:Y:S01]  /*2b8a0*/  ISETP.GE.U32.AND P4, PT, R8, 0x7ffffdbc, PT ;  /* 0x7ffffdbc0800780c */ /* 0x000fe20003f86070 */
[----:B------:R-:W4:Y:S03]  /*2b8b0*/  LDC R9, c[0x0][0x230] ;  /* 0x00008c00ff097b82 */ /* 0x000f260000000800 */
[----:B------:R-:W-:Y:S01]  /*2b8c0*/  ISETP.GE.U32.AND P6, PT, R5, 0x7ffffdbb, PT ;  /* 0x7ffffdbb0500780c */ /* 0x000fe20003fc6070 */
[----:B------:R1:W-:Y:S01]  /*2b8d0*/  LDGSTS.E [R252+-0xbff8], desc[UR52][R244.64], !P2 ;  /* 0xf4008000f4fc7fae */ /* 0x0003e2000d121874 */
[----:B------:R-:W-:-:S02]  /*2b8e0*/  ISETP.GE.U32.AND P0, PT, R7, 0x7ffffdba, PT ;  /* 0x7ffffdba0700780c */ /* 0x000fc40003f06070 */
[----:B------:R-:W-:Y:S01]  /*2b8f0*/  IADD3 R5, R32, -0x1c8, RZ ;  /* 0xfffffe3820057810 */ /* 0x000fe20007ffe0ff */
[----:B------:R-:W4:Y:S02]  /*2b900*/  LDC R33, c[0x0][0x230] ;  /* 0x00008c00ff217b82 */ /* 0x000f240000000800 */
[----:B------:R-:W-:Y:S06]  /*2b910*/  LDGSTS.E [R252+-0xbff4], desc[UR52][R112.64], !P1 ;  /* 0xf400c00070fc7fae */ /* 0x000fec000c921874 */
[----:B------:R-:W4:Y:S01]  /*2b920*/  LDC R8, c[0x0][0x230] ;  /* 0x00008c00ff087b82 */ /* 0x000f220000000800 */
[C---:B-1----:R-:W-:Y:S01]  /*2b930*/  IMAD.WIDE R244, R0.reuse, 0x4, R230 ;  /* 0x0000000400f47825 */ /* 0x042fe200078e02e6 */
[----:B--2---:R-:W2:Y:S06]  /*2b940*/  LDL.LU.64 R112, [R1+0xcb8] ;  /* 0x000cb80001707983 */ /* 0x004eac0000300a00 */
[----:B------:R-:W1:Y:S01]  /*2b950*/  LDC R7, c[0x0][0x230] ;  /* 0x00008c00ff077b82 */ /* 0x000e620000000800 */
[----:B------:R-:W-:Y:S01]  /*2b960*/  IMAD.WIDE R242, R0, 0x4, R242 ;  /* 0x0000000400f27825 */ /* 0x000fe200078e02f2 */
[----:B------:R-:W2:Y:S01]  /*2b970*/  LDL.LU.64 R230, [R1+0xcb0] ;  /* 0x000cb00001e67983 */ /* 0x000ea20000300a00 */
[----:B------:R-:W-:-:S03]  /*2b980*/  ISETP.GE.U32.AND P5, PT, R5, 0x7ffffdb9, PT ;  /* 0x7ffffdb90500780c */ /* 0x000fc60003fa6070 */
[----:B------:R-:W-:Y:S01]  /*2b990*/  STL.64 [R1+0x278], R244 ;  /* 0x000278f401007387 */ /* 0x000fe20000100a00 */
[----:B------:R-:W-:Y:S01]  /*2b9a0*/  VIADD R6, R6, 0xfffffe1b ;  /* 0xfffffe1b06067836 */ /* 0x000fe20000000000 */
[----:B------:R-:W2:Y:S02]  /*2b9b0*/  LDC R32, c[0x0][0x230] ;  /* 0x00008c00ff207b82 */ /* 0x000ea40000000800 */
[----:B------:R4:W-:Y:S04]  /*2b9c0*/  LDGSTS.E [R252+-0x8000], desc[UR52][R244.64], !P4 ;  /* 0xf8000000f4fc7fae */ /* 0x0009e8000e121874 */
[----:B------:R4:W-:Y:S04]  /*2b9d0*/  STL.64 [R1+0x270], R242 ;  /* 0x000270f201007387 */ /* 0x0009e80000100a00 */
[----:B------:R-:W-:Y:S04]  /*2b9e0*/  LDGSTS.E [R252+-0x7ffc], desc[UR52][R242.64], !P6 ;  /* 0xf8004000f2fc7fae */ /* 0x000fe8000f121874 */
[----:B----4-:R-:W4:Y:S01]  /*2b9f0*/  LDL.LU.64 R242, [R1+0xca8] ;  /* 0x000ca80001f27983 */ /* 0x010f220000300a00 */
[----:B------:R-:W-:-:S03]  /*2ba00*/  IMAD.WIDE R244, R0, 0x4, R96 ;  /* 0x0000000400f47825 */ /* 0x000fc600078e0260 */
[----:B------:R-:W4:Y:S04]  /*2ba10*/  LDL.LU.64 R96, [R1+0xca0] ;  /* 0x000ca00001607983 */ /* 0x000f280000300a00 */
[----:B------:R3:W-:Y:S04]  /*2ba20*/  STL.64 [R1+0x268], R244 ;  /* 0x000268f401007387 */ /* 0x0007e80000100a00 */
[----:B------:R3:W-:Y:S01]  /*2ba30*/  LDGSTS.E [R252+-0x7ff8], desc[UR52][R244.64], !P0 ;  /* 0xf8008000f4fc7fae */ /* 0x0007e2000c121874 */
[----:B------:R-:W-:-:S05]  /*2ba40*/  IMAD.WIDE R192, R0, 0x4, R192 ;  /* 0x0000000400c07825 */ /* 0x000fca00078e02c0 */
[----:B------:R1:W-:Y:S04]  /*2ba50*/  STL.64 [R1+0x260], R192 ;  /* 0x000260c001007387 */ /* 0x0003e80000100a00 */
[----:B------:R-:W-:Y:S01]  /*2ba60*/  LDGSTS.E [R252+-0x7ff4], desc[UR52][R192.64], !P5 ;  /* 0xf800c000c0fc7fae */ /* 0x000fe2000e921874 */
[----:B---3--:R-:W-:-:S03]  /*2ba70*/  IMAD.WIDE R244, R0, 0x4, R226 ;  /* 0x0000000400f47825 */ /* 0x008fc600078e02e2 */
[----:B-1----:R-:W3:Y:S04]  /*2ba80*/  LDL.LU.64 R192, [R1+0xc98] ;  /* 0x000c980001c07983 */ /* 0x002ee80000300a00 */
[----:B------:R-:W3:Y:S01]  /*2ba90*/  LDL.LU.64 R226, [R1+0xc90] ;  /* 0x000c900001e27983 */ /* 0x000ee20000300a00 */
[----:B------:R-:W-:Y:S01]  /*2baa0*/  VIADD R5, R9, 0xfffffe1a ;  /* 0xfffffe1a09057836 */ /* 0x000fe20000000000 */
[----:B------:R-:W-:Y:S01]  /*2bab0*/  ISETP.GE.U32.AND P2, PT, R6, 0x7ffffd9c, PT ;  /* 0x7ffffd9c0600780c */ /* 0x000fe20003f46070 */
[----:B------:R-:W1:Y:S03]  /*2bac0*/  LDC R9, c[0x0][0x230] ;  /* 0x00008c00ff097b82 */ /* 0x000e660000000800 */
[----:B------:R-:W-:Y:S01]  /*2bad0*/  ISETP.GE.U32.AND P1, PT, R5, 0x7ffffd9b, PT ;  /* 0x7ffffd9b0500780c */ /* 0x000fe20003f26070 */
[----:B------:R-:W-:-:S02]  /*2bae0*/  VIADD R5, R33, 0xfffffe18 ;  /* 0xfffffe1821057836 */ /* 0x000fc40000000000 */
[----:B------:R-:W-:Y:S01]  /*2baf0*/  VIADD R8, R8, 0xfffffe19 ;  /* 0xfffffe1908087836 */ /* 0x000fe20000000000 */
[----:B------:R2:W-:Y:S01]  /*2bb00*/  STL.64 [R1+0x258], R244 ;  /* 0x000258f401007387 */ /* 0x0005e20000100a00 */
[----:B------:R-:W-:Y:S01]  /*2bb10*/  IADD3 R7, R7, -0x189, RZ ;  /* 0xfffffe7707077810 */ /* 0x000fe20007ffe0ff */
[----:B------:R-:W3:Y:S01]  /*2bb20*/  LDC R6, c[0x0][0x230] ;  /* 0x00008c00ff067b82 */ /* 0x000ee20000000800 */
[----:B------:R-:W-:Y:S02]  /*2bb30*/  ISETP.GE.U32.AND P6, PT, R5, 0x7ffffd99, PT ;  /* 0x7ffffd990500780c */ /* 0x000fe40003fc6070 */
[----:B------:R2:W-:Y:S05]  /*2bb40*/  LDGSTS.E [R252+-0x4000], desc[UR52][R244.64], !P2 ;  /* 0xfc000000f4fc7fae */ /* 0x0005ea000d121874 */
[----:B------:R-:W1:Y:S01]  /*2bb50*/  LDC R5, c[0x0][0x230] ;  /* 0x00008c00ff057b82 */ /* 0x000e620000000800 */
[----:B------:R-:W-:Y:S01]  /*2bb60*/  ISETP.GE.U32.AND P4, PT, R8, 0x7ffffd9a, PT ;  /* 0x7ffffd9a0800780c */ /* 0x000fe20003f86070 */
[----:B--2---:R-:W-:Y:S01]  /*2bb70*/  IMAD.WIDE R112, R0, 0x4, R112 ;  /* 0x0000000400707825 */ /* 0x004fe200078e0270 */
[----:B------:R-:W-:-:S03]  /*2bb80*/  ISETP.GE.U32.AND P0, PT, R7, 0x7ffffdf8, PT ;  /* 0x7ffffdf80700780c */ /* 0x000fc60003f06070 */
[----:B------:R-:W-:Y:S01]  /*2bb90*/  IMAD.WIDE R244, R0, 0x4, R230 ;  /* 0x0000000400f47825 */ /* 0x000fe200078e02e6 */
[----:B------:R2:W-:Y:S01]  /*2bba0*/  STL.64 [R1+0x250], R112 ;  /* 0x0002507001007387 */ /* 0x0005e20000100a00 */
[----:B------:R-:W3:Y:S03]  /*2bbb0*/  LDC R8, c[0x0][0x230] ;  /* 0x00008c00ff087b82 */ /* 0x000ee60000000800 */
[----:B------:R-:W3:Y:S04]  /*2bbc0*/  LDL.LU.64 R230, [R1+0xc88] ;  /* 0x000c880001e67983 */ /* 0x000ee80000300a00 */
[----:B------:R-:W-:Y:S01]  /*2bbd0*/  LDGSTS.E [R252+-0x3ffc], desc[UR52][R112.64], !P1 ;  /* 0xfc00400070fc7fae */ /* 0x000fe2000c921874 */
[----:B------:R-:W3:Y:S03]  /*2bbe0*/  LDC R33, c[0x0][0x230] ;  /* 0x00008c00ff217b82 */ /* 0x000ee60000000800 */
[----:B------:R-:W-:Y:S01]  /*2bbf0*/  STL.64 [R1+0x248], R244 ;  /* 0x000248f401007387 */ /* 0x000fe20000100a00 */
[----:B-1----:R-:W-:-:S03]  /*2bc00*/  VIADD R5, R5, 0xfffffe76 ;  /* 0xfffffe7605057836 */ /* 0x002fc60000000000 */
[----:B------:R3:W-:Y:S01]  /*2bc10*/  LDGSTS.E [R252+-0x3ff8], desc[UR52][R244.64], !P4 ;  /* 0xfc008000f4fc7fae */ /* 0x0007e2000e121874 */
[----:B----4-:R-:W-:-:S03]  /*2bc20*/  IMAD.WIDE R242, R0, 0x4, R242 ;  /* 0x0000000400f27825 */ /* 0x010fc600078e02f2 */
[----:B--2---:R-:W2:Y:S01]  /*2bc30*/  LDL.LU.64 R112, [R1+0xc80] ;  /* 0x000c800001707983 */ /* 0x004ea20000300a00 */
[----:B------:R-:W-:Y:S01]  /*2bc40*/  ISETP.GE.U32.AND P5, PT, R5, 0x7ffffdf7, PT ;  /* 0x7ffffdf70500780c */ /* 0x000fe20003fa6070 */
[----:B------:R-:W1:Y:S02]  /*2bc50*/  LDC R7, c[0x0][0x230] ;  /* 0x00008c00ff077b82 */ /* 0x000e640000000800 */
[----:B------:R4:W-:Y:S01]  /*2bc60*/  STL.64 [R1+0x240], R242 ;  /* 0x000240f201007387 */ /* 0x0009e20000100a00 */
[----:B------:R-:W-:-:S03]  /*2bc70*/  VIADD R5, R9, 0xfffffe75 ;  /* 0xfffffe7509057836 */ /* 0x000fc60000000000 */
[----:B------:R-:W-:Y:S02]  /*2bc80*/  LDGSTS.E [R252+-0x3ff4], desc[UR52][R242.64], !P6 ;  /* 0xfc00c000f2fc7fae */ /* 0x000fe4000f121874 */
[----:B------:R-:W-:Y:S01]  /*2bc90*/  ISETP.GE.U32.AND P2, PT, R5, 0x7ffffdf6, PT ;  /* 0x7ffffdf60500780c */ /* 0x000fe20003f46070 */
[C---:B------:R-:W-:Y:S01]  /*2bca0*/  IMAD.WIDE R96, R0.reuse, 0x4, R96 ;  /* 0x0000000400607825 */ /* 0x040fe200078e0260 */
[----:B----4-:R-:W4:Y:S01]  /*2bcb0*/  LDL.LU.64 R242, [R1+0xc78] ;  /* 0x000c780001f27983 */ /* 0x010f220000300a00 */
[----:B------:R-:W2:Y:S03]  /*2bcc0*/  LDC R9, c[0x0][0x230] ;  /* 0x00008c00ff097b82 */ /* 0x000ea60000000800 */
[----:B------:R1:W-:Y:S04]  /*2bcd0*/  STL.64 [R1+0xca0], R96 ;  /* 0x000ca06001007387 */ /* 0x0003e80000100a00 */
[----:B------:R-:W-:Y:S04]  /*2bce0*/  LDGSTS.E [R251+-0x10000], desc[UR52][R96.64], !P0 ;  /* 0xf000000060fb7fae */ /* 0x000fe8000c121874 */
[----:B-1----:R-:W4:Y:S01]  /*2bcf0*/  LDL.LU.64 R96, [R1+0xc70] ;  /* 0x000c700001607983 */ /* 0x002f220000300a00 */
[----:B---3--:R-:W-:-:S04]  /*2bd00*/  IMAD.WIDE R244, R0, 0x4, R192 ;  /* 0x0000000400f47825 */ /* 0x008fc800078e02c0 */
[----:B------:R-:W-:Y:S01]  /*2bd10*/  IMAD.WIDE R192, R0, 0x4, R226 ;  /* 0x0000000400c07825 */ /* 0x000fe200078e02e2 */
[----:B------:R-:W-:Y:S04]  /*2bd20*/  STL.64 [R1+0xc98], R244 ;  /* 0x000c98f401007387 */ /* 0x000fe80000100a00 */
[----:B------:R-:W3:Y:S04]  /*2bd30*/  LDL.LU.64 R226, [R1+0xc68] ;  /* 0x000c680001e27983 */ /* 0x000ee80000300a00 */
[----:B------:R1:W-:Y:S04]  /*2bd40*/  LDGSTS.E [R251+-0xfffc], desc[UR52][R244.64], !P5 ;  /* 0xf0004000f4fb7fae */ /* 0x0003e8000e921874 */
[----:B------:R1:W-:Y:S04]  /*2bd50*/  STL.64 [R1+0xc90], R192 ;  /* 0x000c90c001007387 */ /* 0x0003e80000100a00 */
[----:B------:R-:W-:Y:S04]  /*2bd60*/  LDGSTS.E [R251+-0xfff8], desc[UR52][R192.64], !P2 ;  /* 0xf0008000c0fb7fae */ /* 0x000fe8000d121874 */
[----:B-1----:R-:W3:Y:S01]  /*2bd70*/  LDL.LU.64 R192, [R1+0xc60] ;  /* 0x000c600001c07983 */ /* 0x002ee20000300a00 */
[----:B------:R-:W-:-:S02]  /*2bd80*/  VIADD R6, R6, 0xfffffe74 ;  /* 0xfffffe7406067836 */ /* 0x000fc40000000000 */
[----:B------:R-:W-:Y:S01]  /*2bd90*/  VIADD R5, R32, 0xfffffe57 ;  /* 0xfffffe5720057836 */ /* 0x000fe20000000000 */
[----:B------:R-:W-:Y:S01]  /*2bda0*/  IADD3 R8, R8, -0x1aa, RZ ;  /* 0xfffffe5608087810 */ /* 0x000fe20007ffe0ff */
[----:B------:R-:W-:Y:S01]  /*2bdb0*/  IMAD.WIDE R244, R0, 0x4, R230 ;  /* 0x0000000400f47825 */ /* 0x000fe200078e02e6 */
[----:B------:R-:W-:Y:S01]  /*2bdc0*/  ISETP.GE.U32.AND P1, PT, R6, 0x7ffffdf5, PT ;  /* 0x7ffffdf50600780c */ /* 0x000fe20003f26070 */
[----:B------:R-:W3:Y:S01]  /*2bdd0*/  LDL.LU.64 R230, [R1+0xc58] ;  /* 0x000c580001e67983 */ /* 0x000ee20000300a00 */
[----:B------:R-:W-:Y:S01]  /*2bde0*/  ISETP.GE.U32.AND P4, PT, R5, 0x7ffffdd8, PT ;  /* 0x7ffffdd80500780c */ /* 0x000fe20003f86070 */
[----:B------:R-:W-:Y:S01]  /*2bdf0*/  VIADD R5, R33, 0xfffffe55 ;  /* 0xfffffe5521057836 */ /* 0x000fe20000000000 */
[----:B------:R-:W-:Y:S01]  /*2be00*/  ISETP.GE.U32.AND P6, PT, R8, 0x7ffffdd7, PT ;  /* 0x7ffffdd70800780c */ /* 0x000fe20003fc6070 */
[----:B------:R-:W-:Y:S01]  /*2be10*/  STL.64 [R1+0xc88], R244 ;  /* 0x000c88f401007387 */ /* 0x000fe20000100a00 */
[----:B------:R-:W-:Y:S01]  /*2be20*/  VIADD R7, R7, 0xfffffe54 ;  /* 0xfffffe5407077836 */ /* 0x000fe20000000000 */
[----:B------:R-:W1:Y:S01]  /*2be30*/  LDC R32, c[0x0][0x230] ;  /* 0x00008c00ff207b82 */ /* 0x000e620000000800 */
[----:B------:R-:W-:-:S05]  /*2be40*/  ISETP.GE.U32.AND P0, PT, R5, 0x7ffffdd6, PT ;  /* 0x7ffffdd60500780c */ /* 0x000fca0003f06070 */
[----:B------:R4:W-:Y:S01]  /*2be50*/  LDGSTS.E [R251+-0xfff4], desc[UR52][R244.64], !P1 ;  /* 0xf000c000f4fb7fae */ /* 0x0009e2000c921874 */
[C---:B--2---:R-:W-:Y:S01]  /*2be60*/  IMAD.WIDE R112, R0.reuse, 0x4, R112 ;  /* 0x0000000400707825 */ /* 0x044fe200078e0270 */
[----:B------:R-:W2:Y:S04]  /*2be70*/  LDC R6, c[0x0][0x230] ;  /* 0x00008c00ff067b82 */ /* 0x000ea80000000800 */
[----:B------:R1:W-:Y:S04]  /*2be80*/  STL.64 [R1+0x310], R112 ;  /* 0x0003107001007387 */ /* 0x0003e80000100a00 */
[----:B------:R-:W-:Y:S01]  /*2be90*/  LDGSTS.E [R251+-0xc000], desc[UR52][R112.64], !P4 ;  /* 0xf400000070fb7fae */ /* 0x000fe2000e121874 */
[----:B------:R-:W-:Y:S01]  /*2bea0*/  VIADD R5, R9, 0xfffffe37 ;  /* 0xfffffe3709057836 */ /* 0x000fe20000000000 */
[----:B------:R-:W-:Y:S01]  /*2beb0*/  ISETP.GE.U32.AND P5, PT, R7, 0x7ffffdd5, PT ;  /* 0x7ffffdd50700780c */ /* 0x000fe20003fa6070 */
[----:B------:R-:W2:Y:S08]  /*2bec0*/  LDC R8, c[0x0][0x230] ;  /* 0x00008c00ff087b82 */ /* 0x000eb00000000800 */
[----:B------:R-:W2:Y:S01]  /*2bed0*/  LDC R33, c[0x0][0x230] ;  /* 0x00008c00ff217b82 */ /* 0x000ea20000000800 */
[----:B-1----:R-:W2:Y:S01]  /*2bee0*/  LDL.LU.64 R112, [R1+0xc50] ;  /* 0x000c500001707983 */ /* 0x002ea20000300a00 */
[----:B------:R-:W-:Y:S01]  /*2bef0*/  ISETP.GE.U32.AND P2, PT, R5, 0x7ffffdb8, PT ;  /* 0x7ffffdb80500780c */ /* 0x000fe20003f46070 */
[----:B----4-:R-:W-:-:S05]  /*2bf00*/  IMAD.WIDE R244, R0, 0x4, R242 ;  /* 0x0000000400f47825 */ /* 0x010fca00078e02f2 */
[----:B------:R-:W1:Y:S01]  /*2bf10*/  LDC R9, c[0x0][0x230] ;  /* 0x00008c00ff097b82 */ /* 0x000e620000000800 */
[----:B------:R-:W4:Y:S04]  /*2bf20*/  LDL.LU.64 R242, [R1+0xc48] ;  /* 0x000c480001f27983 */ /* 0x000f280000300a00 */
[----:B------:R-:W-:Y:S01]  /*2bf30*/  STL.64 [R1+0xbc0], R244 ;  /* 0x000bc0f401007387 */ /* 0x000fe20000100a00 */
[----:B------:R-:W-:-:S03]  /*2bf40*/  IMAD.WIDE R96, R0, 0x4, R96 ;  /* 0x0000000400607825 */ /* 0x000fc600078e0260 */
[----:B------:R3:W-:Y:S01]  /*2bf50*/  LDGSTS.E [R251+-0xbffc], desc[UR52][R244.64], !P6 ;  /* 0xf4004000f4fb7fae */ /* 0x0007e2000f121874 */
[----:B------:R-:W4:Y:S03]  /*2bf60*/  LDC R7, c[0x0][0x230] ;  /* 0x00008c00ff077b82 */ /* 0x000f260000000800 */
[----:B------:R1:W-:Y:S04]  /*2bf70*/  STL.64 [R1+0x320], R96 ;  /* 0x0003206001007387 */ /* 0x0003e80000100a00 */
[----:B------:R-:W-:Y:S04]  /*2bf80*/  LDGSTS.E [R251+-0xbff8], desc[UR52][R96.64], !P0 ;  /* 0xf400800060fb7fae */ /* 0x000fe8000c121874 */
[----:B-1----:R-:W4:Y:S01]  /*2bf90*/  LDL.LU.64 R96, [R1+0xc40] ;  /* 0x000c400001607983 */ /* 0x002f220000300a00 */
[----:B---3--:R-:W-:-:S03]  /*2bfa0*/  IMAD.WIDE R244, R0, 0x4, R226 ;  /* 0x0000000400f47825 */ /* 0x008fc600078e02e2 */
[----:B------:R-:W3:Y:S04]  /*2bfb0*/  LDL.LU.64 R226, [R1+0xc38] ;  /* 0x000c380001e27983 */ /* 0x000ee80000300a00 */
[----:B------:R-:W-:Y:S04]  /*2bfc0*/  STL.64 [R1+0xbb8], R244 ;  /* 0x000bb8f401007387 */ /* 0x000fe80000100a00 */
[----:B------:R1:W-:Y:S01]  /*2bfd0*/  LDGSTS.E [R251+-0xbff4], desc[UR52][R244.64], !P5 ;  /* 0xf400c000f4fb7fae */ /* 0x0003e2000e921874 */
[----:B------:R-:W-:-:S05]  /*2bfe0*/  IMAD.WIDE R192, R0, 0x4, R192 ;  /* 0x0000000400c07825 */ /* 0x000fca00078e02c0 */
[----:B------:R1:W-:Y:S04]  /*2bff0*/  STL.64 [R1+0x2b0], R192 ;  /* 0x0002b0c001007387 */ /* 0x0003e80000100a00 */
[----:B------:R-:W-:Y:S04]  /*2c000*/  LDGSTS.E [R251+-0x8000], desc[UR52][R192.64], !P2 ;  /* 0xf8000000c0fb7fae */ /* 0x000fe8000d121874 */
[----:B-1----:R-:W3:Y:S01]  /*2c010*/  LDL.LU.64 R192, [R1+0xc30] ;  /* 0x000c300001c07983 */ /* 0x002ee20000300a00 */
[----:B------:R-:W-:Y:S01]  /*2c020*/  IADD3 R5, R32, -0x1cb, RZ ;  /* 0xfffffe3520057810 */ /* 0x000fe20007ffe0ff */
[----:B--2---:R-:W-:Y:S01]  /*2c030*/  VIADD R6, R6, 0xfffffe36 ;  /* 0xfffffe3606067836 */ /* 0x004fe20000000000 */
[----:B------:R-:W1:Y:S02]  /*2c040*/  LDC R32, c[0x0][0x230] ;  /* 0x00008c00ff207b82 */ /* 0x000e640000000800 */
[----:B------:R-:W-:-:S06]  /*2c050*/  ISETP.GE.U32.AND P4, PT, R5, 0x7ffffdb6, PT ;  /* 0x7ffffdb60500780c */ /* 0x000fcc0003f86070 */
[----:B------:R-:W2:Y:S01]  /*2c060*/  LDC R5, c[0x0][0x230] ;  /* 0x00008c00ff057b82 */ /* 0x000ea20000000800 */
[----:B------:R-:W-:Y:S01]  /*2c070*/  VIADD R8, R8, 0xfffffe34 ;  /* 0xfffffe3408087836 */ /* 0x000fe20000000000 */
[----:B------:R-:W-:Y:S01]  /*2c080*/  ISETP.GE.U32.AND P1, PT, R6, 0x7ffffdb7, PT ;  /* 0x7ffffdb70600780c */ /* 0x000fe20003f26070 */
[----:B------:R-:W-:-:S03]  /*2c090*/  IMAD.WIDE R244, R0, 0x4, R230 ;  /* 0x0000000400f47825 */ /* 0x000fc600078e02e6 */
[----:B------:R-:W-:Y:S02]  /*2c0a0*/  ISETP.GE.U32.AND P6, PT, R8, 0x7ffffdb5, PT ;  /* 0x7ffffdb50800780c */ /* 0x000fe40003fc6070 */
[----:B------:R-:W-:Y:S01]  /*2c0b0*/  STL.64 [R1+0x2c0], R244 ;  /* 0x0002c0f401007387 */ /* 0x000fe20000100a00 */
[----:B------:R-:W1:Y:S03]  /*2c0c0*/  LDC R6, c[0x0][0x230] ;  /* 0x00008c00ff067b82 */ /* 0x000e660000000800 */
[----:B------:R-:W3:Y:S01]  /*2c0d0*/  LDL.LU.64 R230, [R1+0xc28] ;  /* 0x000c280001e67983 */ /* 0x000ee20000300a00 */
[----:B------:R-:W-:-:S03]  /*2c0e0*/  IMAD.WIDE R112, R0, 0x4, R112 ;  /* 0x0000000400707825 */ /* 0x000fc600078e0270 */
[----:B------:R1:W-:Y:S01]  /*2c0f0*/  LDGSTS.E [R251+-0x7ffc], desc[UR52][R244.64], !P1 ;  /* 0xf8004000f4fb7fae */ /* 0x0003e2000c921874 */
[----:B------:R-:W3:Y:S01]  /*2c100*/  LDC R8, c[0x0][0x230] ;  /* 0x00008c00ff087b82 */ /* 0x000ee20000000800 */
[----:B--2---:R-:W-:Y:S02]  /*2c110*/  VIADD R5, R5, 0xfffffe17 ;  /* 0xfffffe1705057836 */ /* 0x004fe40000000000 */
[----:B------:R2:W-:Y:S03]  /*2c120*/  STL.64 [R1+0x330], R112 ;  /* 0x0003307001007387 */ /* 0x0005e60000100a00 */
[----:B------:R-:W-:Y:S01]  /*2c130*/  ISETP.GE.U32.AND P0, PT, R5, 0x7ffffd98, PT ;  /* 0x7ffffd980500780c */ /* 0x000fe20003f06070 */
[----:B------:R-:W-:Y:S01]  /*2c140*/  VIADD R5, R9, 0xfffffe16 ;  /* 0xfffffe1609057836 */ /* 0x000fe20000000000 */
[----:B------:R-:W-:Y:S01]  /*2c150*/  LDGSTS.E [R251+-0x7ff8], desc[UR52][R112.64], !P4 ;  /* 0xf800800070fb7fae */ /* 0x000fe2000e121874 */
[----:B----4-:R-:W-:-:S03]  /*2c160*/  IMAD.WIDE R242, R0, 0x4, R242 ;  /* 0x0000000400f27825 */ /* 0x010fc600078e02f2 */
[----:B--2---:R-:W2:Y:S01]  /*2c170*/  LDL.LU.64 R112, [R1+0xc20] ;  /* 0x000c200001707983 */ /* 0x004ea20000300a00 */
[----:B------:R-:W-:Y:S01]  /*2c180*/  ISETP.GE.U32.AND P5, PT, R5, 0x7ffffd97, PT ;  /* 0x7ffffd970500780c */ /* 0x000fe20003fa6070 */
[----:B------:R-:W4:Y:S02]  /*2c190*/  LDC R9, c[0x0][0x230] ;  /* 0x00008c00ff097b82 */ /* 0x000f240000000800 */
[----:B------:R1:W-:Y:S04]  /*2c1a0*/  STL.64 [R1+0x338], R242 ;  /* 0x000338f201007387 */ /* 0x0003e80000100a00 */
[----:B------:R-:W-:Y:S04]  /*2c1b0*/  LDGSTS.E [R251+-0x7ff4], desc[UR52][R242.64], !P6 ;  /* 0xf800c000f2fb7fae */ /* 0x000fe8000f121874 */
[----:B-1----:R-:W4:Y:S01]  /*2c1c0*/  LDL.LU.64 R242, [R1+0xc18] ;  /* 0x000c180001f27983 */ /* 0x002f220000300a00 */
[----:B------:R-:W-:-:S04]  /*2c1d0*/  IMAD.WIDE R244, R0, 0x4, R96 ;  /* 0x0000000400f47825 */ /* 0x000fc800078e0260 */
[C---:B---3--:R-:W-:Y:S01]  /*2c1e0*/  IMAD.WIDE R96, R0.reuse, 0x4, R226 ;  /* 0x0000000400607825 */ /* 0x048fe200078e02e2 */
[----:B------:R-:W-:Y:S04]  /*2c1f0*/  STL.64 [R1+0x358], R244 ;  /* 0x000358f401007387 */ /* 0x000fe80000100a00 */
[----:B------:R-:W3:Y:S04]  /*2c200*/  LDL.LU.64 R226, [R1+0xc10] ;  /* 0x000c100001e27983 */ /* 0x000ee80000300a00 */
[----:B------:R1:W-:Y:S04]  /*2c210*/  LDGSTS.E [R251+-0x4000], desc[UR52][R244.64], !P0 ;  /* 0xfc000000f4fb7fae */ /* 0x0003e8000c121874 */
[----:B------:R1:W-:Y:S04]  /*2c220*/  STL.64 [R1+0x350], R96 ;  /* 0x0003506001007387 */ /* 0x0003e80000100a00 */
[----:B------:R-:W-:Y:S04]  /*2c230*/  LDGSTS.E [R251+-0x3ffc], desc[UR52][R96.64], !P5 ;  /* 0xfc00400060fb7fae */ /* 0x000fe8000e921874 */
[----:B-1----:R-:W3:Y:S01]  /*2c240*/  LDL.LU.64 R96, [R1+0xc08] ;  /* 0x000c080001607983 */ /* 0x002ee20000300a00 */
[----:B------:R-:W-:-:S03]  /*2c250*/  IMAD.WIDE R244, R0, 0x4, R192 ;  /* 0x0000000400f47825 */ /* 0x000fc600078e02c0 */
[----:B------:R-:W3:Y:S01]  /*2c260*/  LDL.LU.64 R192, [R1+0x8b0] ;  /* 0x0008b00001c07983 */ /* 0x000ee20000300a00 */
[----:B------:R-:W-:Y:S01]  /*2c270*/  VIADD R7, R7, 0xfffffe15 ;  /* 0xfffffe1507077836 */ /* 0x000fe20000000000 */
[----:B------:R-:W-:Y:S01]  /*2c280*/  IADD3 R5, R33, -0x1ec, RZ ;  /* 0xfffffe1421057810 */ /* 0x000fe20007ffe0ff */
[----:B------:R-:W-:Y:S01]  /*2c290*/  VIADD R6, R6, 0xfffffe73 ;  /* 0xfffffe7306067836 */ /* 0x000fe20000000000 */
[----:B------:R-:W-:Y:S01]  /*2c2a0*/  STL.64 [R1+0x348], R244 ;  /* 0x000348f401007387 */ /* 0x000fe20000100a00 */
[----:B------:R-:W-:Y:S01]  /*2c2b0*/  VIADD R8, R8, 0xfffffe71 ;  /* 0xfffffe7108087836 */ /* 0x000fe20000000000 */
[----:B------:R-:W-:Y:S01]  /*2c2c0*/  ISETP.GE.U32.AND P2, PT, R7, 0x7ffffd96, PT ;  /* 0x7ffffd960700780c */ /* 0x000fe20003f46070 */
[----:B------:R-:W1:Y:S01]  /*2c2d0*/  LDC R33, c[0x0][0x230] ;  /* 0x00008c00ff217b82 */ /* 0x000e620000000800 */
[----:B------:R-:W-:Y:S01]  /*2c2e0*/  ISETP.GE.U32.AND P1, PT, R5, 0x7ffffd95, PT ;  /* 0x7ffffd950500780c */ /* 0x000fe20003f26070 */
[----:B------:R-:W-:Y:S01]  /*2c2f0*/  VIADD R5, R32, 0xfffffe72 ;  /* 0xfffffe7220057836 */ /* 0x000fe20000000000 */
[----:B------:R-:W-:-:S04]  /*2c300*/  ISETP.GE.U32.AND P4, PT, R6, 0x7ffffdf4, PT ;  /* 0x7ffffdf40600780c */ /* 0x000fc80003f86070 */
[----:B------:R-:W-:Y:S01]  /*2c310*/  ISETP.GE.U32.AND P6, PT, R5, 0x7ffffdf3, PT ;  /* 0x7ffffdf30500780c */ /* 0x000fe20003fc6070 */
[----:B------:R-:W1:Y:S04]  /*2c320*/  LDC R7, c[0x0][0x230] ;  /* 0x00008c00ff077b82 */ /* 0x000e680000000800 */
[----:B------:R2:W-:Y:S01]  /*2c330*/  LDGSTS.E [R251+-0x3ff8], desc[UR52][R244.64], !P2 ;  /* 0xfc008000f4fb7fae */ /* 0x0005e2000d121874 */
[----:B------:R-:W-:Y:S01]  /*2c340*/  IMAD.WIDE R230, R0, 0x4, R230 ;  /* 0x0000000400e67825 */ /* 0x000fe200078e02e6 */
[----:B------:R-:W-:Y:S02]  /*2c350*/  ISETP.GE.U32.AND P0, PT, R8, 0x7ffffdf2, PT ;  /* 0x7ffffdf20800780c */ /* 0x000fe40003f06070 */
[----:B------:R-:W1:Y:S02]  /*2c360*/  LDC R6, c[0x0][0x230] ;  /* 0x00008c00ff067b82 */ /* 0x000e640000000800 */
[----:B------:R4:W-:Y:S04]  /*2c370*/  STL.64 [R1+0x340], R230 ;  /* 0x000340e601007387 */ /* 0x0009e80000100a00 */
[----:B------:R-:W-:Y:S01]  /*2c380*/  LDGSTS.E [R251+-0x3ff4], desc[UR52][R230.64], !P1 ;  /* 0xfc00c000e6fb7fae */ /* 0x000fe2000c921874 */
[----:B----4-:R-:W-:-:S03]  /*2c390*/  IMAD.WIDE R242, R0, 0x4, R242 ;  /* 0x0000000400f27825 */ /* 0x010fc600078e02f2 */
[----:B------:R-:W4:Y:S01]  /*2c3a0*/  LDL.LU.64 R230, [R1+0x8a0] ;  /* 0x0008a00001e67983 */ /* 0x000f220000300a00 */
[----:B------:R-:W4:Y:S01]  /*2c3b0*/  LDC R32, c[0x0][0x230] ;  /* 0x00008c00ff207b82 */ /* 0x000f220000000800 */
[C---:B--2---:R-:W-:Y:S02]  /*2c3c0*/  IMAD.WIDE R244, R0.reuse, 0x4, R112 ;  /* 0x0000000400f47825 */ /* 0x044fe400078e0270 */
[----:B------:R-:W2:Y:S04]  /*2c3d0*/  LDL.LU.64 R112, [R1+0x898] ;  /* 0x0008980001707983 */ /* 0x000ea80000300a00 */
[----:B------:R1:W-:Y:S01]  /*2c3e0*/  STL.64 [R1+0xc60], R244 ;  /* 0x000c60f401007387 */ /* 0x0003e20000100a00 */
[----:B---3--:R-:W-:-:S03]  /*2c3f0*/  IMAD.WIDE R96, R0, 0x4, R96 ;  /* 0x0000000400607825 */ /* 0x008fc600078e0260 */
[----:B------:R1:W-:Y:S01]  /*2c400*/  LDGSTS.E [R250+-0x10000], desc[UR52][R244.64], !P4 ;  /* 0xf0000000f4fa7fae */ /* 0x0003e2000e121874 */
[----:B------:R-:W-:-:S03]  /*2c410*/  VIADD R5, R9, 0xfffffe70 ;  /* 0xfffffe7009057836 */ /* 0x000fc60000000000 */
[----:B------:R3:W-:Y:S01]  /*2c420*/  STL.64 [R1+0xc58], R242 ;  /* 0x000c58f201007387 */ /* 0x0007e20000100a00 */
[----:B------:R-:W2:Y:S03]  /*2c430*/  LDC R9, c[0x0][0x230] ;  /* 0x00008c00ff097b82 */ /* 0x000ea60000000800 */
[----:B------:R-:W-:Y:S01]  /*2c440*/  LDGSTS.E [R250+-0xfffc], desc[UR52][R242.64], !P6 ;  /* 0xf0004000f2fa7fae */ /* 0x000fe2000f121874 */
[----:B-1----:R-:W-:Y:S01]  /*2c450*/  IMAD.WIDE R244, R0, 0x4, R226 ;  /* 0x0000000400f47825 */ /* 0x002fe200078e02e2 */
[----:B------:R-:W-:-:S03]  /*2c460*/  IADD3 R7, R7, -0x1ad, RZ ;  /* 0xfffffe5307077810 */ /* 0x000fc60007ffe0ff */
[----:B------:R-:W1:Y:S01]  /*2c470*/  LDC R8, c[0x0][0x230] ;  /* 0x00008c00ff087b82 */ /* 0x000e620000000800 */
[----:B------:R3:W-:Y:S04]  /*2c480*/  LDGSTS.E [R250+-0xfff8], desc[UR52][R244.64], !P0 ;  /* 0xf0008000f4fa7fae */ /* 0x0007e8000c121874 */
[----:B---3--:R-:W3:Y:S04]  /*2c490*/  LDL.LU.64 R242, [R1+0x890] ;  /* 0x0008900001f27983 */ /* 0x008ee80000300a00 */
[----:B------:R-:W3:Y:S04]  /*2c4a0*/  LDL.LU.64 R226, [R1+0x888] ;  /* 0x0008880001e27983 */ /* 0x000ee80000300a00 */
[----:B------:R1:W-:Y:S04]  /*2c4b0*/  STL.64 [R1+0xc50], R244 ;  /* 0x000c50f401007387 */ /* 0x0003e80000100a00 */
[----:B------:R1:W-:Y:S02]  /*2c4c0*/  STL.64 [R1+0xc48], R96 ;  /* 0x000c486001007387 */ /* 0x0003e40000100a00 */
[----:B-1----:R-:W-:-:S02]  /*2c4d0*/  IMAD.WIDE R244, R0, 0x4, R192 ;  /* 0x0000000400f47825 */ /* 0x002fc400078e02c0 */
[----:B------:R-:W3:Y:S01]  /*2c4e0*/  LDL.LU.64 R192, [R1+0x878] ;  /* 0x0008780001c07983 */ /* 0x000ee20000300a00 */
[----:B------:R-:W-:Y:S01]  /*2c4f0*/  ISETP.GE.U32.AND P5, PT, R5, 0x7ffffdf1, PT ;  /* 0x7ffffdf10500780c */ /* 0x000fe20003fa6070 */
[----:B------:R-:W-:Y:S02]  /*2c500*/  VIADD R5, R33, 0xfffffe52 ;  /* 0xfffffe5221057836 */ /* 0x000fe40000000000 */
[----:B------:R-:W-:Y:S01]  /*2c510*/  VIADD R6, R6, 0xfffffe51 ;  /* 0xfffffe5106067836 */ /* 0x000fe20000000000 */
[----:B------:R-:W-:Y:S01]  /*2c520*/  ISETP.GE.U32.AND P2, PT, R7, 0x7ffffdd4, PT ;  /* 0x7ffffdd40700780c */ /* 0x000fe20003f46070 */
[----:B------:R-:W-:Y:S01]  /*2c530*/  STL.64 [R1+0xbb0], R244 ;  /* 0x000bb0f401007387 */ /* 0x000fe20000100a00 */
[----:B------:R-:W-:Y:S01]  /*2c540*/  ISETP.GE.U32.AND P1, PT, R5, 0x7ffffdd3, PT ;  /* 0x7ffffdd30500780c */ /* 0x000fe20003f26070 */
[----:B------:R-:W1:Y:S06]  /*2c550*/  LDC R7, c[0x0][0x230] ;  /* 0x00008c00ff077b82 */ /* 0x000e6c0000000800 */
[----:B------:R-:W-:Y:S02]  /*2c560*/  LDGSTS.E [R250+-0xfff4], desc[UR52][R96.64], !P5 ;  /* 0xf000c00060fa7fae */ /* 0x000fe4000e921874 */
[----:B------:R-:W1:Y:S01]  /*2c570*/  LDC R5, c[0x0][0x230] ;  /* 0x00008c00ff057b82 */ /* 0x000e620000000800 */
[----:B------:R-:W-:Y:S01]  /*2c580*/  ISETP.GE.U32.AND P4, PT, R6, 0x7ffffdd2, PT ;  /* 0x7ffffdd20600780c */ /* 0x000fe20003f86070 */
[----:B------:R3:W-:Y:S06]  /*2c590*/  LDGSTS.E [R250+-0xc000], desc[UR52][R244.64], !P2 ;  /* 0xf4000000f4fa7fae */ /* 0x0007ec000d121874 */
[----:B------:R-:W3:Y:S01]  /*2c5a0*/  LDC R33, c[0x0][0x230] ;  /* 0x00008c00ff217b82 */ /* 0x000ee20000000800 */
[----:B------:R-:W3:Y:S01]  /*2c5b0*/  LDL.LU.64 R96, [R1+0x870] ;  /* 0x0008700001607983 */ /* 0x000ee20000300a00 */
[----:B----4-:R-:W-:-:S04]  /*2c5c0*/  IMAD.WIDE R230, R0, 0x4, R230 ;  /* 0x0000000400e67825 */ /* 0x010fc800078e02e6 */
[----:B--2---:R-:W-:-:S04]  /*2c5d0*/  IMAD.WIDE R112, R0, 0x4, R112 ;  /* 0x0000000400707825 */ /* 0x004fc800078e0270 */
[----:B-1----:R-:W-:Y:S01]  /*2c5e0*/  VIADD R5, R5, 0xfffffe50 ;  /* 0xfffffe5005057836 */ /* 0x002fe20000000000 */
[----:B------:R1:W-:Y:S01]  /*2c5f0*/  STL.64 [R1+0xba8], R230 ;  /* 0x000ba8e601007387 */ /* 0x0003e20000100a00 */
[----:B------:R-:W-:Y:S01]  /*2c600*/  IADD3 R8, R8, -0x1ce, RZ ;  /* 0xfffffe3208087810 */ /* 0x000fe20007ffe0ff */
[----:B------:R-:W2:Y:S02]  /*2c610*/  LDC R6, c[0x0][0x230] ;  /* 0x00008c00ff067b82 */ /* 0x000ea40000000800 */
[----:B------:R-:W-:Y:S01]  /*2c620*/  ISETP.GE.U32.AND P6, PT, R5, 0x7ffffdd1, PT ;  /* 0x7ffffdd10500780c */ /* 0x000fe20003fc6070 */
[----:B------:R-:W-:Y:S01]  /*2c630*/  VIADD R5, R9, 0xfffffe33 ;  /* 0xfffffe3309057836 */ /* 0x000fe20000000000 */
[----:B------:R-:W-:Y:S04]  /*2c640*/  LDGSTS.E [R250+-0xbffc], desc[UR52][R230.64], !P1 ;  /* 0xf4004000e6fa7fae */ /* 0x000fe8000c921874 */
[----:B------:R-:W-:Y:S01]  /*2c650*/  LDGSTS.E [R250+-0xbff8], desc[UR52][R112.64], !P4 ;  /* 0xf400800070fa7fae */ /* 0x000fe2000e121874 */
[----:B------:R-:W-:Y:S01]  /*2c660*/  ISETP.GE.U32.AND P0, PT, R5, 0x7ffffdb4, PT ;  /* 0x7ffffdb40500780c */ /* 0x000fe20003f06070 */
[----:B------:R-:W4:Y:S02]  /*2c670*/  LDC R9, c[0x0][0x230] ;  /* 0x00008c00ff097b82 */ /* 0x000f240000000800 */
[----:B-1----:R-:W4:Y:S04]  /*2c680*/  LDL.LU.64 R230, [R1+0x860] ;  /* 0x0008600001e67983 */ /* 0x002f280000300a00 */
[----:B------:R1:W-:Y:S04]  /*2c690*/  STL.64 [R1+0xba0], R112 ;  /* 0x000ba07001007387 */ /* 0x0003e80000100a00 */
[----:B-1----:R-:W4:Y:S01]  /*2c6a0*/  LDL.LU.64 R112, [R1+0x858] ;  /* 0x0008580001707983 */ /* 0x002f220000300a00 */
[----:B---3--:R-:W-:-:S04]  /*2c6b0*/  IMAD.WIDE R244, R0, 0x4, R242 ;  /* 0x0000000400f47825 */ /* 0x008fc800078e02f2 */
[C---:B------:R-:W-:Y:S01]  /*2c6c0*/  IMAD.WIDE R242, R0.reuse, 0x4, R226 ;  /* 0x0000000400f27825 */ /* 0x040fe200078e02e2 */
[----:B------:R1:W-:Y:S04]  /*2c6d0*/  STL.64 [R1+0xb98], R244 ;  /* 0x000b98f401007387 */ /* 0x0003e80000100a00 */
[----:B------:R-:W3:Y:S04]  /*2c6e0*/  LDL.LU.64 R226, [R1+0x850] ;  /* 0x0008500001e27983 */ /* 0x000ee80000300a00 */
[----:B------:R1:W-:Y:S04]  /*2c6f0*/  LDGSTS.E [R250+-0xbff4], desc[UR52][R244.64], !P6 ;  /* 0xf400c000f4fa7fae */ /* 0x0003e8000f121874 */
[----:B------:R2:W-:Y:S04]  /*2c700*/  STL.64 [R1+0xb10], R242 ;  /* 0x000b10f201007387 */ /* 0x0005e80000100a00 */
[----:B------:R-:W-:Y:S01]  /*2c710*/  LDGSTS.E [R250+-0x8000], desc[UR52][R242.64], !P0 ;  /* 0xf8000000f2fa7fae */ /* 0x000fe2000c121874 */
[----:B-1----:R-:W-:-:S03]  /*2c720*/  IMAD.WIDE R244, R0, 0x4, R192 ;  /* 0x0000000400f47825 */ /* 0x002fc600078e02c0 */
[----:B--2---:R-:W2:Y:S04]  /*2c730*/  LDL.LU.64 R242, [R1+0x840] ;  /* 0x0008400001f27983 */ /* 0x004ea80000300a00 */
[----:B------:R-:W2:Y:S01]  /*2c740*/  LDL.LU.64 R192, [R1+0x838] ;  /* 0x0008380001c07983 */ /* 0x000ea20000300a00 */
[----:B------:R-:W-:Y:S01]  /*2c750*/  VIADD R5, R32, 0xfffffe31 ;  /* 0xfffffe3120057836 */ /* 0x000fe20000000000 */
[----:B------:R-:W-:Y:S01]  /*2c760*/  ISETP.GE.U32.AND P5, PT, R8, 0x7ffffdb3, PT ;  /* 0x7ffffdb30800780c */ /* 0x000fe20003fa6070 */
[----:B------:R-:W-:Y:S01]  /*2c770*/  VIADD R7, R7, 0xfffffe30 ;  /* 0xfffffe3007077836 */ /* 0x000fe20000000000 */
[----:B------:R-:W-:Y:S01]  /*2c780*/  STL.64 [R1+0xb08], R244 ;  /* 0x000b08f401007387 */ /* 0x000fe20000100a00 */
[----:B------:R-:W-:Y:S01]  /*2c790*/  IMAD.WIDE R96, R0, 0x4, R96 ;  /* 0x0000000400607825 */ /* 0x000fe200078e0260 */
[----:B------:R-:W-:Y:S01]  /*2c7a0*/  ISETP.GE.U32.AND P2, PT, R5, 0x7ffffdb2, PT ;  /* 0x7ffffdb20500780c */ /* 0x000fe20003f46070 */
[----:B------:R-:W1:Y:S02]  /*2c7b0*/  LDC R32, c[0x0][0x230] ;  /* 0x00008c00ff207b82 */ /* 0x000e640000000800 */
[----:B------:R-:W-:Y:S01]  /*2c7c0*/  VIADD R5, R33, 0xfffffe13 ;  /* 0xfffffe1321057836 */ /* 0x000fe20000000000 */
[----:B------:R-:W-:-:S05]  /*2c7d0*/  ISETP.GE.U32.AND P1, PT, R7, 0x7ffffdb1, PT ;  /* 0x7ffffdb10700780c */ /* 0x000fca0003f26070 */
[----:B------:R1:W-:Y:S01]  /*2c7e0*/  LDGSTS.E [R250+-0x7ffc], desc[UR52][R244.64], !P5 ;  /* 0xf8004000f4fa7fae */ /* 0x0003e2000e921874 */
[----:B------:R-:W-:-:S03]  /*2c7f0*/  ISETP.GE.U32.AND P4, PT, R5, 0x7ffffd94, PT ;  /* 0x7ffffd940500780c */ /* 0x000fc60003f86070 */
[----:B------:R4:W-:Y:S01]  /*2c800*/  STL.64 [R1+0xb00], R96 ;  /* 0x000b006001007387 */ /* 0x0009e20000100a00 */
[----:B------:R-:W-:Y:S01]  /*2c810*/  VIADD R6, R6, 0xfffffe12 ;  /* 0xfffffe1206067836 */ /* 0x000fe20000000000 */
[----:B------:R-:W2:Y:S02]  /*2c820*/  LDC R8, c[0x0][0x230] ;  /* 0x00008c00ff087b82 */ /* 0x000ea40000000800 */
[----:B------:R-:W-:Y:S01]  /*2c830*/  LDGSTS.E [R250+-0x7ff8], desc[UR52][R96.64], !P2 ;  /* 0xf800800060fa7fae */ /* 0x000fe2000d121874 */
[----:B----4-:R-:W-:-:S05]  /*2c840*/  IADD3 R5, R9, -0x1ef, RZ ;  /* 0xfffffe1109057810 */ /* 0x010fca0007ffe0ff */
[----:B------:R-:W4:Y:S01]  /*2c850*/  LDC R7, c[0x0][0x230] ;  /* 0x00008c00ff077b82 */ /* 0x000f220000000800 */
[----:B------:R-:W4:Y:S01]  /*2c860*/  LDL.LU.64 R96, [R1+0x828] ;  /* 0x0008280001607983 */ /* 0x000f220000300a00 */
[----:B------:R-:W-:-:S06]  /*2c870*/  ISETP.GE.U32.AND P6, PT, R6, 0x7ffffd93, PT ;  /* 0x7ffffd930600780c */ /* 0x000fcc0003fc6070 */
[----:B------:R-:W4:Y:S01]  /*2c880*/  LDC R9, c[0x0][0x230] ;  /* 0x00008c00ff097b82 */ /* 0x000f220000000800 */
[----:B------:R-:W-:-:S07]  /*2c890*/  ISETP.GE.U32.AND P0, PT, R5, 0x7ffffd92, PT ;  /* 0x7ffffd920500780c */ /* 0x000fce0003f06070 */
[----:B------:R-:W4:Y:S01]  /*2c8a0*/  LDC R33, c[0x0][0x230] ;  /* 0x00008c00ff217b82 */ /* 0x000f220000000800 */
[----:B-1----:R-:W-:-:S07]  /*2c8b0*/  IMAD.WIDE R244, R0, 0x4, R230 ;  /* 0x0000000400f47825 */ /* 0x002fce00078e02e6 */
[----:B------:R-:W1:Y:S01]  /*2c8c0*/  LDC R6, c[0x0][0x230] ;  /* 0x00008c00ff067b82 */ /* 0x000e620000000800 */
[----:B------:R-:W4:Y:S04]  /*2c8d0*/  LDL.LU.64 R230, [R1+0x820] ;  /* 0x0008200001e67983 */ /* 0x000f280000300a00 */
[----:B------:R-:W-:Y:S04]  /*2c8e0*/  STL.64 [R1+0xaf8], R244 ;  /* 0x000af8f401007387 */ /* 0x000fe80000100a00 */
[----:B------:R3:W-:Y:S01]  /*2c8f0*/  LDGSTS.E [R250+-0x7ff4], desc[UR52][R244.64], !P1 ;  /* 0xf800c000f4fa7fae */ /* 0x0007e2000c921874 */
[----:B------:R-:W-:-:S05]  /*2c900*/  IMAD.WIDE R112, R0, 0x4, R112 ;  /* 0x0000000400707825 */ /* 0x000fca00078e0270 */
[----:B------:R1:W-:Y:S04]  /*2c910*/  STL.64 [R1+0xa78], R112 ;  /* 0x000a787001007387 */ /* 0x0003e80000100a00 */
[----:B------:R-:W-:Y:S04]  /*2c920*/  LDGSTS.E [R250+-0x4000], desc[UR52][R112.64], !P4 ;  /* 0xfc00000070fa7fae */ /* 0x000fe8000e121874 */
[----:B-1----:R-:W4:Y:S01]  /*2c930*/  LDL.LU.64 R112, [R1+0x818] ;  /* 0x0008180001707983 */ /* 0x002f220000300a00 */
[----:B---3--:R-:W-:-:S05]  /*2c940*/  IMAD.WIDE R244, R0, 0x4, R226 ;  /* 0x0000000400f47825 */ /* 0x008fca00078e02e2 */
[----:B------:R-:W-:Y:S04]  /*2c950*/  STL.64 [R1+0xa70], R244 ;  /* 0x000a70f401007387 */ /* 0x000fe80000100a00 */
[----:B------:R-:W3:Y:S04]  /*2c960*/  LDL.LU.64 R226, [R1+0x808] ;  /* 0x0008080001e27983 */ /* 0x000ee80000300a00 */
[----:B------:R1:W-:Y:S01]  /*2c970*/  LDGSTS.E [R250+-0x3ffc], desc[UR52][R244.64], !P6 ;  /* 0xfc004000f4fa7fae */ /* 0x0003e2000f121874 */
[----:B--2---:R-:W-:-:S04]  /*2c980*/  IMAD.WIDE R242, R0, 0x4, R242 ;  /* 0x0000000400f27825 */ /* 0x004fc800078e02f2 */
[----:B------:R-:W-:Y:S01]  /*2c990*/  IMAD.WIDE R192, R0, 0x4, R192 ;  /* 0x0000000400c07825 */ /* 0x000fe200078e02c0 */
[----:B------:R2:W-:Y:S04]  /*2c9a0*/  STL.64 [R1+0xa68], R242 ;  /* 0x000a68f201007387 */ /* 0x0005e80000100a00 */
[----:B------:R-:W-:Y:S04]  /*2c9b0*/  LDGSTS.E [R250+-0x3ff8], desc[UR52][R242.64], !P0 ;  /* 0xfc008000f2fa7fae */ /* 0x000fe8000c121874 */
[----:B------:R1:W-:Y:S04]  /*2c9c0*/  STL.64 [R1+0xa60], R192 ;  /* 0x000a60c001007387 */ /* 0x0003e80000100a00 */
[----:B--2---:R-:W2:Y:S01]  /*2c9d0*/  LDL.LU.64 R242, [R1+0x800] ;  /* 0x0008000001f27983 */ /* 0x004ea20000300a00 */
[----:B------:R-:W-:-:S02]  /*2c9e0*/  VIADD R5, R32, 0xfffffe6f ;  /* 0xfffffe6f20057836 */ /* 0x000fc40000000000 */
[----:B------:R-:W-:Y:S01]  /*2c9f0*/  VIADD R8, R8, 0xfffffe10 ;  /* 0xfffffe1008087836 */ /* 0x000fe20000000000 */
[----:B------:R-:W2:Y:S02]  /*2ca00*/  LDC R32, c[0x0][0x230] ;  /* 0x00008c00ff207b82 */ /* 0x000ea40000000800 */
[----:B------:R-:W-:-:S06]  /*2ca10*/  ISETP.GE.U32.AND P2, PT, R5, 0x7ffffdf0, PT ;  /* 0x7ffffdf00500780c */ /* 0x000fcc0003f46070 */
[----:B------:R-:W1:Y:S01]  /*2ca20*/  LDC R5, c[0x0][0x230] ;  /* 0x00008c00ff057b82 */ /* 0x000e620000000800 */
[----:B------:R-:W-:Y:S01]  /*2ca30*/  ISETP.GE.U32.AND P5, PT, R8, 0x7ffffd91, PT ;  /* 0x7ffffd910800780c */ /* 0x000fe20003fa6070 */
[----:B----4-:R-:W-:-:S05]  /*2ca40*/  VIADD R7, R7, 0xfffffe6e ;  /* 0xfffffe6e07077836 */ /* 0x010fca0000000000 */
[----:B------:R-:W-:Y:S01]  /*2ca50*/  ISETP.GE.U32.AND P1, PT, R7, 0x7ffffdef, PT ;  /* 0x7ffffdef0700780c */ /* 0x000fe20003f26070 */
[----:B------:R-:W-:Y:S01]  /*2ca60*/  IMAD.WIDE R96, R0, 0x4, R96 ;  /* 0x0000000400607825 */ /* 0x000fe200078e0260 */
[----:B------:R-:W4:Y:S05]  /*2ca70*/  LDC R8, c[0x0][0x230] ;  /* 0x00008c00ff087b82 */ /* 0x000f2a0000000800 */
[----:B------:R4:W-:Y:S01]  /*2ca80*/  LDGSTS.E [R250+-0x3ff4], desc[UR52][R192.64], !P5 ;  /* 0xfc00c000c0fa7fae */ /* 0x0009e2000e921874 */
[----:B------:R-:W-:Y:S02]  /*2ca90*/  VIADD R6, R6, 0xfffffe4f ;  /* 0xfffffe4f06067836 */ /* 0x000fe40000000000 */
[----:B------:R-:W4:Y:S01]  /*2caa0*/  LDC R7, c[0x0][0x230] ;  /* 0x00008c00ff077b82 */ /* 0x000f220000000800 */
[----:B------:R-:W-:Y:S01]  /*2cab0*/  LDGSTS.E [R249+-0x10000], desc[UR52][R96.64], !P2 ;  /* 0xf000000060f97fae */ /* 0x000fe2000d121874 */
[----:B-1----:R-:W-:-:S03]  /*2cac0*/  VIADD R5, R5, 0xfffffe6d ;  /* 0xfffffe6d05057836 */ /* 0x002fc60000000000 */
[----:B------:R-:W2:Y:S02]  /*2cad0*/  LDL.LU.64 R192, [R1+0x7f0] ;  /* 0x0007f00001c07983 */ /* 0x000ea40000300a00 */
[----:B------:R-:W-:Y:S02]  /*2cae0*/  ISETP.GE.U32.AND P4, PT, R5, 0x7ffffdee, PT ;  /* 0x7ffffdee0500780c */ /* 0x000fe40003f86070 */
[----:B------:R-:W-:Y:S01]  /*2caf0*/  STL.64 [R1+0x16b0], R250 ;  /* 0x0016b0fa01007387 */ /* 0x000fe20000100a00 */
[----:B------:R-:W-:Y:S01]  /*2cb00*/  IADD3 R5, R9, -0x194, RZ ;  /* 0xfffffe6c09057810 */ /* 0x000fe20007ffe0ff */
[----:B------:R-:W-:Y:S02]  /*2cb10*/  IMAD.WIDE R244, R0, 0x4, R230 ;  /* 0x0000000400f47825 */ /* 0x000fe400078e02e6 */
[----:B------:R1:W-:Y:S01]  /*2cb20*/  STL.64 [R1+0xc40], R96 ;  /* 0x000c406001007387 */ /* 0x0003e20000100a00 */
[----:B------:R-:W-:Y:S01]  /*2cb30*/  ISETP.GE.U32.AND P6, PT, R5, 0x7ffffded, PT ;  /* 0x7ffffded0500780c */ /* 0x000fe20003fc6070 */
[----:B------:R-:W2:Y:S02]  /*2cb40*/  LDC R9, c[0x0][0x230] ;  /* 0x00008c00ff097b82 */ /* 0x000ea40000000800 */
[----:B------:R-:W2:Y:S04]  /*2cb50*/  LDL.LU.64 R230, [R1+0x7e8] ;  /* 0x0007e80001e67983 */ /* 0x000ea80000300a00 */
[----:B------:R1:W-:Y:S01]  /*2cb60*/  STL.64 [R1+0xc38], R244 ;  /* 0x000c38f401007387 */ /* 0x0003e20000100a00 */
[----:B------:R-:W-:Y:S01]  /*2cb70*/  ISETP.GE.U32.AND P0, PT, R6, 0x7ffffdd0, PT ;  /* 0x7ffffdd00600780c */ /* 0x000fe20003f06070 */
[----:B----4-:R-:W-:Y:S01]  /*2cb80*/  VIADD R8, R8, 0xfffffe4d ;  /* 0xfffffe4d08087836 */ /* 0x010fe20000000000 */
[----:B------:R-:W-:Y:S01]  /*2cb90*/  IADD3 R7, R7, -0x1d1, RZ ;  /* 0xfffffe2f07077810 */ /* 0x000fe20007ffe0ff */
[----:B-1----:R-:W4:Y:S01]  /*2cba0*/  LDL.LU.64 R96, [R1+0x7e0] ;  /* 0x0007e00001607983 */ /* 0x002f220000300a00 */
[----:B------:R-:W1:Y:S03]  /*2cbb0*/  LDC R250, c[0x0][0x230] ;  /* 0x00008c00fffa7b82 */ /* 0x000e660000000800 */
[----:B------:R1:W-:Y:S01]  /*2cbc0*/  LDGSTS.E [R249+-0xfffc], desc[UR52][R244.64], !P1 ;  /* 0xf0004000f4f97fae */ /* 0x0003e2000c921874 */
[----:B------:R-:W-:Y:S01]  /*2cbd0*/  VIADD R5, R33, 0xfffffe4e ;  /* 0xfffffe4e21057836 */ /* 0x000fe20000000000 */
[----:B------:R-:W-:-:S03]  /*2cbe0*/  ISETP.GE.U32.AND P2, PT, R8, 0x7ffffdce, PT ;  /* 0x7ffffdce0800780c */ /* 0x000fc60003f46070 */
[----:B------:R-:W4:Y:S01]  /*2cbf0*/  LDC R6, c[0x0][0x230] ;  /* 0x00008c00ff067b82 */ /* 0x000f220000000800 */
[----:B-1----:R-:W-:Y:S01]  /*2cc00*/  IMAD.WIDE R244, R0, 0x4, R112 ;  /* 0x0000000400f47825 */ /* 0x002fe200078e0270 */
[----:B------:R-:W-:-:S06]  /*2cc10*/  ISETP.GE.U32.AND P5, PT, R5, 0x7ffffdcf, PT ;  /* 0x7ffffdcf0500780c */ /* 0x000fcc0003fa6070 */
[----:B------:R-:W1:Y:S01]  /*2cc20*/  LDC R33, c[0x0][0x230] ;  /* 0x00008c00ff217b82 */ /* 0x000e620000000800 */
[----:B------:R-:W-:Y:S04]  /*2cc30*/  STL.64 [R1+0xc30], R244 ;  /* 0x000c30f401007387 */ /* 0x000fe80000100a00 */
[----:B------:R2:W-:Y:S03]  /*2cc40*/  LDGSTS.E [R249+-0xfff8], desc[UR52][R244.64], !P4 ;  /* 0xf0008000f4f97fae */ /* 0x0005e6000e121874 */
[----:B------:R-:W1:Y:S01]  /*2cc50*/  LDC R8, c[0x0][0x230] ;  /* 0x00008c00ff087b82 */ /* 0x000e620000000800 */
[C---:B---3--:R-:W-:Y:S02]  /*2cc60*/  IMAD.WIDE R112, R0.reuse, 0x4, R226 ;  /* 0x0000000400707825 */ /* 0x048fe400078e02e2 */
[----:B------:R-:W3:Y:S04]  /*2cc70*/  LDL.LU.64 R226, [R1+0x7d0] ;  /* 0x0007d00001e27983 */ /* 0x000ee80000300a00 */
[----:B------:R1:W-:Y:S04]  /*2cc80*/  STL.64 [R1+0xc28], R112 ;  /* 0x000c287001007387 */ /* 0x0003e80000100a00 */
[----:B------:R-:W-:Y:S04]  /*2cc90*/  LDGSTS.E [R249+-0xfff4], desc[UR52][R112.64], !P6 ;  /* 0xf000c00070f97fae */ /* 0x000fe8000f121874 */
[----:B-1----:R-:W3:Y:S01]  /*2cca0*/  LDL.LU.64 R112, [R1+0x7c8] ;  /* 0x0007c80001707983 */ /* 0x002ee20000300a00 */
[----:B--2---:R-:W-:-:S03]  /*2ccb0*/  IMAD.WIDE R244, R0, 0x4, R242 ;  /* 0x0000000400f47825 */ /* 0x004fc600078e02f2 */
[----:B------:R-:W2:Y:S01]  /*2ccc0*/  LDL.LU.64 R242, [R1+0x7b8] ;  /* 0x0007b80001f27983 */ /* 0x000ea20000300a00 */
[----:B------:R-:W-:-:S03]  /*2ccd0*/  VIADD R5, R32, 0xfffffe4c ;  /* 0xfffffe4c20057836 */ /* 0x000fc60000000000 */
[----:B------:R-:W-:Y:S01]  /*2cce0*/  STL.64 [R1+0xb90], R244 ;  /* 0x000b90f401007387 */ /* 0x000fe20000100a00 */
[----:B------:R-:W-:Y:S01]  /*2ccf0*/  ISETP.GE.U32.AND P4, PT, R7, 0x7ffffdb0, PT ;  /* 0x7ffffdb00700780c */ /* 0x000fe20003f86070 */
[C---:B------:R-:W-:Y:S01]  /*2cd00*/  IMAD.WIDE R192, R0.reuse, 0x4, R192 ;  /* 0x0000000400c07825 */ /* 0x040fe200078e02c0 */
[----:B------:R-:W-:Y:S01]  /*2cd10*/  ISETP.GE.U32.AND P1, PT, R5, 0x7ffffdcd, PT ;  /* 0x7ffffdcd0500780c */ /* 0x000fe20003f26070 */
[----:B------:R1:W-:Y:S01]  /*2cd20*/  LDGSTS.E [R249+-0xc000], desc[UR52][R244.64], !P0 ;  /* 0xf4000000f4f97fae */ /* 0x0003e2000c121874 */
[----:B------:R-:W2:Y:S03]  /*2cd30*/  LDC R7, c[0x0][0x230] ;  /* 0x00008c00ff077b82 */ /* 0x000ea60000000800 */
[----:B------:R1:W-:Y:S04]  /*2cd40*/  STL.64 [R1+0xb88], R192 ;  /* 0x000b88c001007387 */ /* 0x0003e80000100a00 */
[----:B------:R-:W-:Y:S01]  /*2cd50*/  LDGSTS.E [R249+-0xbffc], desc[UR52][R192.64], !P5 ;  /* 0xf4004000c0f97fae */ /* 0x000fe2000e921874 */
[----:B----4-:R-:W-:-:S03]  /*2cd60*/  IMAD.WIDE R96, R0, 0x4, R96 ;  /* 0x0000000400607825 */ /* 0x010fc600078e0260 */
[----:B-1----:R-:W4:Y:S01]  /*2cd70*/  LDL.LU.64 R192, [R1+0x7b0] ;  /* 0x0007b00001c07983 */ /* 0x002f220000300a00 */
[----:B------:R-:W1:Y:S01]  /*2cd80*/  LDC R32, c[0x0][0x230] ;  /* 0x00008c00ff207b82 */ /* 0x000e620000000800 */
[C---:B------:R-:W-:Y:S02]  /*2cd90*/  IMAD.WIDE R244, R0.reuse, 0x4, R230 ;  /* 0x0000000400f47825 */ /* 0x040fe400078e02e6 */
[----:B------:R-:W4:Y:S04]  /*2cda0*/  LDL.LU.64 R230, [R1+0x7a8] ;  /* 0x0007a80001e67983 */ /* 0x000f280000300a00 */
[----:B------:R-:W-:Y:S04]  /*2cdb0*/  STL.64 [R1+0xb80], R244 ;  /* 0x000b80f401007387 */ /* 0x000fe80000100a00 */
[----:B------:R3:W-:Y:S04]  /*2cdc0*/  LDGSTS.E [R249+-0xbff8], desc[UR52][R244.64], !P2 ;  /* 0xf4008000f4f97fae */ /* 0x0007e8000d121874 */
[----:B------:R1:W-:Y:S04]  /*2cdd0*/  STL.64 [R1+0xb78], R96 ;  /* 0x000b786001007387 */ /* 0x0003e80000100a00 */
[----:B------:R-:W-:Y:S04]  /*2cde0*/  LDGSTS.E [R249+-0xbff4], desc[UR52][R96.64], !P1 ;  /* 0xf400c00060f97fae */ /* 0x000fe8000c921874 */
[----:B-1----:R-:W4:Y:S01]  /*2cdf0*/  LDL.LU.64 R96, [R1+0x798] ;  /* 0x0007980001607983 */ /* 0x002f220000300a00 */
[----:B---3--:R-:W-:-:S03]  /*2ce00*/  IMAD.WIDE R244, R0, 0x4, R226 ;  /* 0x0000000400f47825 */ /* 0x008fc600078e02e2 */
[----:B------:R-:W3:Y:S04]  /*2ce10*/  LDL.LU.64 R226, [R1+0x790] ;  /* 0x0007900001e27983 */ /* 0x000ee80000300a00 */
[----:B------:R2:W-:Y:S04]  /*2ce20*/  STL.64 [R1+0xaf0], R244 ;  /* 0x000af0f401007387 */ /* 0x0005e80000100a00 */
[----:B------:R2:W-:Y:S01]  /*2ce30*/  LDGSTS.E [R249+-0x8000], desc[UR52][R244.64], !P4 ;  /* 0xf8000000f4f97fae */ /* 0x0005e2000e121874 */
[----:B------:R-:W-:-:S05]  /*2ce40*/  IMAD.WIDE R112, R0, 0x4, R112 ;  /* 0x0000000400707825 */ /* 0x000fca00078e0270 */
[----:B------:R1:W-:Y:S01]  /*2ce50*/  STL.64 [R1+0xae8], R112 ;  /* 0x000ae87001007387 */ /* 0x0003e20000100a00 */
[----:B--2---:R-:W-:-:S03]  /*2ce60*/  IMAD.WIDE R244, R0, 0x4, R242 ;  /* 0x0000000400f47825 */ /* 0x004fc600078e02f2 */
[----:B------:R-:W2:Y:S01]  /*2ce70*/  LDL.LU.64 R242, [R1+0x780] ;  /* 0x0007800001f27983 */ /* 0x000ea20000300a00 */
[----:B------:R-:W-:Y:S02]  /*2ce80*/  VIADD R5, R9, 0xfffffe2e ;  /* 0xfffffe2e09057836 */ /* 0x000fe40000000000 */
[----:B------:R-:W1:Y:S01]  /*2ce90*/  LDC R9, c[0x0][0x230] ;  /* 0x00008c00ff097b82 */ /* 0x000e620000000800 */
[----:B------:R-:W-:Y:S02]  /*2cea0*/  VIADD R6, R6, 0xfffffe2d ;  /* 0xfffffe2d06067836 */ /* 0x000fe40000000000 */
[----:B------:R-:W-:Y:S01]  /*2ceb0*/  ISETP.GE.U32.AND P6, PT, R5, 0x7ffffdaf, PT ;  /* 0x7ffffdaf0500780c */ /* 0x000fe20003fc6070 */
[----:B------:R-:W-:Y:S02]  /*2cec0*/  VIADD R5, R33, 0xfffffe2c ;  /* 0xfffffe2c21057836 */ /* 0x000fe40000000000 */
[----:B------:R-:W-:Y:S01]  /*2ced0*/  ISETP.GE.U32.AND P0, PT, R6, 0x7ffffdae, PT ;  /* 0x7ffffdae0600780c */ /* 0x000fe20003f06070 */
[----:B------:R-:W-:Y:S01]  /*2cee0*/  VIADD R8, R8, 0xfffffe0f ;  /* 0xfffffe0f08087836 */ /* 0x000fe20000000000 */
[----:B------:R4:W-:Y:S01]  /*2cef0*/  STL.64 [R1+0xae0], R244 ;  /* 0x000ae0f401007387 */ /* 0x0009e20000100a00 */
[----:B------:R-:W-:Y:S01]  /*2cf00*/  ISETP.GE.U32.AND P5, PT, R5, 0x7ffffdad, PT ;  /* 0x7ffffdad0500780c */ /* 0x000fe20003fa6070 */
[----:B------:R-:W4:Y:S01]  /*2cf10*/  LDC R6, c[0x0][0x230] ;  /* 0x00008c00ff067b82 */ /* 0x000f220000000800 */
[----:B------:R-:W-:-:S02]  /*2cf20*/  IADD3 R5, R250, -0x1f2, RZ ;  /* 0xfffffe0efa057810 */ /* 0x000fc40007ffe0ff */
[----:B------:R-:W-:Y:S02]  /*2cf30*/  ISETP.GE.U32.AND P2, PT, R8, 0x7ffffd90, PT ;  /* 0x7ffffd900800780c */ /* 0x000fe40003f46070 */
[----:B------:R-:W-:Y:S01]  /*2cf40*/  ISETP.GE.U32.AND P1, PT, R5, 0x7ffffd8f, PT ;  /* 0x7ffffd8f0500780c */ /* 0x000fe20003f26070 */
[----:B------:R-:W-:Y:S02]  /*2cf50*/  LDGSTS.E [R249+-0x7ffc], desc[UR52][R112.64], !P6 ;  /* 0xf800400070f97fae */ /* 0x000fe4000f121874 */
[----:B------:R-:W2:Y:S02]  /*2cf60*/  LDC R33, c[0x0][0x230] ;  /* 0x00008c00ff217b82 */ /* 0x000ea40000000800 */
[----:B------:R4:W-:Y:S01]  /*2cf70*/  LDGSTS.E [R249+-0x7ff8], desc[UR52][R244.64], !P0 ;  /* 0xf8008000f4f97fae */ /* 0x0009e2000c121874 */
[----:B-1----:R-:W-:-:S05]  /*2cf80*/  VIADD R5, R9, 0xfffffe0d ;  /* 0xfffffe0d09057836 */ /* 0x002fca0000000000 */
[----:B------:R-:W1:Y:S01]  /*2cf90*/  LDC R8, c[0x0][0x230] ;  /* 0x00008c00ff087b82 */ /* 0x000e620000000800 */
[----:B------:R-:W2:Y:S01]  /*2cfa0*/  LDL.LU.64 R112, [R1+0x778] ;  /* 0x0007780001707983 */ /* 0x000ea20000300a00 */
[----:B------:R-:W-:Y:S01]  /*2cfb0*/  ISETP.GE.U32.AND P4, PT, R5, 0x7ffffd8e, PT ;  /* 0x7ffffd8e0500780c */ /* 0x000fe20003f86070 */
[----:B----4-:R-:W-:-:S05]  /*2cfc0*/  IMAD.WIDE R192, R0, 0x4, R192 ;  /* 0x0000000400c07825 */ /* 0x010fca00078e02c0 */
[----:B------:R-:W4:Y:S01]  /*2cfd0*/  LDC R9, c[0x0][0x230] ;  /* 0x00008c00ff097b82 */ /* 0x000f220000000800 */
[----:B------:R-:W-:Y:S01]  /*2cfe0*/  IMAD.WIDE R244, R0, 0x4, R230 ;  /* 0x0000000400f47825 */ /* 0x000fe200078e02e6 */
[----:B------:R1:W-:Y:S03]  /*2cff0*/  STL.64 [R1+0xad8], R192 ;  /* 0x000ad8c001007387 */ /* 0x0003e60000100a00 */
[----:B------:R-:W-:Y:S01]  /*2d000*/  VIADD R7, R7, 0xfffffe0c ;  /* 0xfffffe0c07077836 */ /* 0x000fe20000000000 */
[----:B------:R-:W4:Y:S01]  /*2d010*/  LDL.LU.64 R230, [R1+0x770] ;  /* 0x0007700001e67983 */ /* 0x000f220000300a00 */
[----:B------:R-:W-:Y:S01]  /*2d020*/  VIADD R6, R6, 0xfffffe6a ;  /* 0xfffffe6a06067836 */ /* 0x000fe20000000000 */
[----:B------:R-:W4:Y:S02]  /*2d030*/  LDC R250, c[0x0][0x230] ;  /* 0x00008c00fffa7b82 */ /* 0x000f240000000800 */
[----:B------:R-:W-:Y:S04]  /*2d040*/  LDGSTS.E [R249+-0x7ff4], desc[UR52][R192.64], !P5 ;  /* 0xf800c000c0f97fae */ /* 0x000fe8000e921874 */
[----:B------:R1:W-:Y:S04]  /*2d050*/  STL.64 [R1+0xa58], R244 ;  /* 0x000a58f401007387 */ /* 0x0003e80000100a00 */
[----:B------:R1:W-:Y:S04]  /*2d060*/  LDGSTS.E [R249+-0x4000], desc[UR52][R244.64], !P2 ;  /* 0xfc000000f4f97fae */ /* 0x0003e8000d121874 */
[----:B-1----:R-:W4:Y:S01]  /*2d070*/  LDL.LU.64 R192, [R1+0x768] ;  /* 0x0007680001c07983 */ /* 0x002f220000300a00 */
[----:B------:R-:W-:-:S05]  /*2d080*/  IMAD.WIDE R244, R0, 0x4, R96 ;  /* 0x0000000400f47825 */ /* 0x000fca00078e0260 */
[----:B------:R-:W-:Y:S04]  /*2d090*/  STL.64 [R1+0xa50], R244 ;  /* 0x000a50f401007387 */ /* 0x000fe80000100a00 */
[----:B------:R2:W-:Y:S01]  /*2d0a0*/  LDGSTS.E [R249+-0x3ffc], desc[UR52][R244.64], !P1 ;  /* 0xfc004000f4f97fae */ /* 0x0005e2000c921874 */
[----:B---3--:R-:W-:-:S03]  /*2d0b0*/  IMAD.WIDE R96, R0, 0x4, R226 ;  /* 0x0000000400607825 */ /* 0x008fc600078e02e2 */
[----:B------:R-:W3:Y:S04]  /*2d0c0*/  LDL.LU.64 R226, [R1+0x760] ;  /* 0x0007600001e27983 */ /* 0x000ee80000300a00 */
[----:B------:R1:W-:Y:S04]  /*2d0d0*/  STL.64 [R1+0xa48], R96 ;  /* 0x000a486001007387 */ /* 0x0003e80000100a00 */
[----:B------:R-:W-:Y:S04]  /*2d0e0*/  LDGSTS.E [R249+-0x3ff8], desc[UR52][R96.64], !P4 ;  /* 0xfc00800060f97fae */ /* 0x000fe8000e121874 */
[----:B-1----:R-:W3:Y:S01]  /*2d0f0*/  LDL.LU.64 R96, [R1+0x758] ;  /* 0x0007580001607983 */ /* 0x002ee20000300a00 */
[----:B--2---:R-:W-:-:S03]  /*2d100*/  IMAD.WIDE R244, R0, 0x4, R242 ;  /* 0x0000000400f47825 */ /* 0x004fc600078e02f2 */
[----:B------:R-:W2:Y:S01]  /*2d110*/  LDL.LU.64 R242, [R1+0x750] ;  /* 0x0007500001f27983 */ /* 0x000ea20000300a00 */
[----:B------:R-:W-:Y:S01]  /*2d120*/  VIADD R5, R32, 0xfffffe6b ;  /* 0xfffffe6b20057836 */ /* 0x000fe20000000000 */
[----:B------:R-:W-:Y:S02]  /*2d130*/  ISETP.GE.U32.AND P6, PT, R7, 0x7ffffd8d, PT ;  /* 0x7ffffd8d0700780c */ /* 0x000fe40003fc6070 */
[----:B------:R-:W-:Y:S01]  /*2d140*/  ISETP.GE.U32.AND P5, PT, R6, 0x7ffffdeb, PT ;  /* 0x7ffffdeb0600780c */ /* 0x000fe20003fa6070 */
[----:B------:R-:W-:Y:S01]  /*2d150*/  STL.64 [R1+0xa40], R244 ;  /* 0x000a40f401007387 */ /* 0x000fe20000100a00 */
[----:B------:R-:W-:Y:S01]  /*2d160*/  ISETP.GE.U32.AND P0, PT, R5, 0x7ffffdec, PT ;  /* 0x7ffffdec0500780c */ /* 0x000fe20003f06070 */
[----:B------:R-:W-:Y:S01]  /*2d170*/  VIADD R8, R8, 0xfffffe68 ;  /* 0xfffffe6808087836 */ /* 0x000fe20000000000 */
[----:B------:R-:W-:Y:S01]  /*2d180*/  IADD3 R5, R33, -0x197, RZ ;  /* 0xfffffe6921057810 */ /* 0x000fe20007ffe0ff */
[----:B------:R-:W1:Y:S03]  /*2d190*/  LDC R7, c[0x0][0x230] ;  /* 0x00008c00ff077b82 */ /* 0x000e660000000800 */
[----:B------:R-:W-:-:S03]  /*2d1a0*/  ISETP.GE.U32.AND P2, PT, R5, 0x7ffffdea, PT ;  /* 0x7ffffdea0500780c */ /* 0x000fc60003f46070 */
[----:B------:R4:W-:Y:S01]  /*2d1b0*/  LDGSTS.E [R249+-0x3ff4], desc[UR52][R244.64], !P6 ;  /* 0xfc00c000f4f97fae */ /* 0x0009e2000f121874 */
[----:B------:R-:W-:Y:S01]  /*2d1c0*/  ISETP.GE.U32.AND P1, PT, R8, 0x7ffffde9, PT ;  /* 0x7ffffde90800780c */ /* 0x000fe20003f26070 */
[----:B------:R-:W1:Y:S08]  /*2d1d0*/  LDC R32, c[0x0][0x230] ;  /* 0x00008c00ff207b82 */ /* 0x000e700000000800 */
[----:B------:R-:W1:Y:S01]  /*2d1e0*/  LDC R6, c[0x0][0x230] ;  /* 0x00008c00ff067b82 */ /* 0x000e620000000800 */
[----:B------:R-:W-:-:S07]  /*2d1f0*/  IMAD.WIDE R112, R0, 0x4, R112 ;  /* 0x0000000400707825 */ /* 0x000fce00078e0270 */
[----:B------:R-:W1:Y:S01]  /*2d200*/  LDC R8, c[0x0][0x230] ;  /* 0x00008c00ff087b82 */ /* 0x000e620000000800 */
[----:B------:R1:W-:Y:S04]  /*2d210*/  STL.64 [R1+0xc20], R112 ;  /* 0x000c207001007387 */ /* 0x0003e80000100a00 */
[----:B------:R-:W-:Y:S03]  /*2d220*/  LDGSTS.E [R248+-0x10000], desc[UR52][R112.64], !P0 ;  /* 0xf000000070f87fae */ /* 0x000fe6000c121874 */
[----:B------:R-:W2:Y:S01]  /*2d230*/  LDC R33, c[0x0][0x230] ;  /* 0x00008c00ff217b82 */ /* 0x000ea20000000800 */
[----:B-1----:R-:W2:Y:S01]  /*2d240*/  LDL.LU.64 R112, [R1+0x748] ;  /* 0x0007480001707983 */ /* 0x002ea20000300a00 */
[----:B----4-:R-:W-:-:S03]  /*2d250*/  IMAD.WIDE R244, R0, 0x4, R230 ;  /* 0x0000000400f47825 */ /* 0x010fc600078e02e6 */
[----:B------:R-:W4:Y:S04]  /*2d260*/  LDL.LU.64 R230, [R1+0x740] ;  /* 0x0007400001e67983 */ /* 0x000f280000300a00 */
[----:B------:R-:W-:Y:S04]  /*2d270*/  STL.64 [R1+0xc18], R244 ;  /* 0x000c18f401007387 */ /* 0x000fe80000100a00 */
[----:B------:R3:W-:Y:S01]  /*2d280*/  LDGSTS.E [R248+-0xfffc], desc[UR52][R244.64], !P5 ;  /* 0xf0004000f4f87fae */ /* 0x0007e2000e921874 */
[----:B------:R-:W-:-:S05]  /*2d290*/  IMAD.WIDE R192, R0, 0x4, R192 ;  /* 0x0000000400c07825 */ /* 0x000fca00078e02c0 */
        /* <DEDUP_REMOVED lines=12> */
[----:B------:R-:W-:Y:S01]  /*2d360*/  VIADD R7, R7, 0xfffffe4a ;  /* 0xfffffe4a07077836 */ /* 0x000fe20000000000 */
[----:B------:R-:W-:Y:S01]  /*2d370*/  IADD3 R6, R6, -0x1b8, RZ ;  /* 0xfffffe4806067810 */ /* 0x000fe20007ffe0ff */
[----:B------:R-:W-:Y:S01]  /*2d380*/  STL.64 [R1+0xb68], R244 ;  /* 0x000b68f401007387 */ /* 0x000fe20000100a00 */
[----:B------:R-:W-:Y:S01]  /*2d390*/  ISETP.GE.U32.AND P4, PT, R5, 0x7ffffdcc, PT ;  /* 0x7ffffdcc0500780c */ /* 0x000fe20003f86070 */
[----:B------:R-:W-:Y:S01]  /*2d3a0*/  VIADD R5, R32, 0xfffffe49 ;  /* 0xfffffe4920057836 */ /* 0x000fe20000000000 */
[----:B------:R-:W-:Y:S01]  /*2d3b0*/  ISETP.GE.U32.AND P6, PT, R7, 0x7ffffdcb, PT ;  /* 0x7ffffdcb0700780c */ /* 0x000fe20003fc6070 */
[----:B------:R-:W1:Y:S01]  /*2d3c0*/  LDC R9, c[0x0][0x230] ;  /* 0x00008c00ff097b82 */ /* 0x000e620000000800 */
[----:B------:R-:W-:-:S02]  /*2d3d0*/  ISETP.GE.U32.AND P5, PT, R6, 0x7ffffdc9, PT ;  /* 0x7ffffdc90600780c */ /* 0x000fc40003fa6070 */
[----:B------:R-:W-:Y:S01]  /*2d3e0*/  ISETP.GE.U32.AND P0, PT, R5, 0x7ffffdca, PT ;  /* 0x7ffffdca0500780c */ /* 0x000fe20003f06070 */
[----:B------:R-:W-:-:S04]  /*2d3f0*/  VIADD R5, R250, 0xfffffe2b ;  /* 0xfffffe2bfa057836 */ /* 0x000fc80000000000 */
[----:B------:R-:W2:Y:S01]  /*2d400*/  LDC R7, c[0x0][0x230] ;  /* 0x00008c00ff077b82 */ /* 0x000ea20000000800 */
[----:B------:R-:W-:Y:S01]  /*2d410*/  ISETP.GE.U32.AND P2, PT, R5, 0x7ffffdac, PT ;  /* 0x7ffffdac0500780c */ /* 0x000fe20003f46070 */
[----:B------:R-:W-:Y:S01]  /*2d420*/  VIADD R5, R8, 0xfffffe2a ;  /* 0xfffffe2a08057836 */ /* 0x000fe20000000000 */
[----:B------:R-:W-:Y:S04]  /*2d430*/  LDGSTS.E [R248+-0xc000], desc[UR52][R96.64], !P4 ;  /* 0xf400000060f87fae */ /* 0x000fe8000e121874 */
[----:B------:R4:W-:Y:S01]  /*2d440*/  LDGSTS.E [R248+-0xbffc], desc[UR52][R244.64], !P6 ;  /* 0xf4004000f4f87fae */ /* 0x0009e2000f121874 */
[----:B------:R-:W-:Y:S01]  /*2d450*/  ISETP.GE.U32.AND P1, PT, R5, 0x7ffffdab, PT ;  /* 0x7ffffdab0500780c */ /* 0x000fe20003f26070 */
[----:B------:R-:W2:Y:S02]  /*2d460*/  LDC R32, c[0x0][0x230] ;  /* 0x00008c00ff207b82 */ /* 0x000ea40000000800 */
[----:B-1----:R-:W2:Y:S06]  /*2d470*/  LDL.LU.64 R96, [R1+0x720] ;  /* 0x0007200001607983 */ /* 0x002eac0000300a00 */
[----:B------:R-:W1:Y:S01]  /*2d480*/  LDC R6, c[0x0][0x230] ;  /* 0x00008c00ff067b82 */ /* 0x000e620000000800 */
[----:B------:R-:W-:-:S07]  /*2d490*/  IMAD.WIDE R112, R0, 0x4, R112 ;  /* 0x0000000400707825 */ /* 0x000fce00078e0270 */
[----:B------:R-:W1:Y:S01]  /*2d4a0*/  LDC R8, c[0x0][0x230] ;  /* 0x00008c00ff087b82 */ /* 0x000e620000000800 */
[----:B------:R1:W-:Y:S04]  /*2d4b0*/  STL.64 [R1+0xb60], R112 ;  /* 0x000b607001007387 */ /* 0x0003e80000100a00 */
[----:B------:R-:W-:Y:S01]  /*2d4c0*/  LDGSTS.E [R248+-0xbff8], desc[UR52][R112.64], !P0 ;  /* 0xf400800070f87fae */ /* 0x000fe2000c121874 */
[----:B------:R-:W-:Y:S02]  /*2d4d0*/  VIADD R9, R9, 0xfffffe29 ;  /* 0xfffffe2909097836 */ /* 0x000fe40000000000 */
[----:B------:R-:W2:Y:S01]  /*2d4e0*/  LDC R250, c[0x0][0x230] ;  /* 0x00008c00fffa7b82 */ /* 0x000ea20000000800 */
[----:B-1----:R-:W2:Y:S01]  /*2d4f0*/  LDL.LU.64 R112, [R1+0x718] ;  /* 0x0007180001707983 */ /* 0x002ea20000300a00 */
[----:B----4-:R-:W-:-:S05]  /*2d500*/  IMAD.WIDE R244, R0, 0x4, R230 ;  /* 0x0000000400f47825 */ /* 0x010fca00078e02e6 */
[----:B------:R1:W-:Y:S04]  /*2d510*/  STL.64 [R1+0xb58], R244 ;  /* 0x000b58f401007387 */ /* 0x0003e80000100a00 */
[----:B------:R1:W-:Y:S04]  /*2d520*/  LDGSTS.E [R248+-0xbff4], desc[UR52][R244.64], !P5 ;  /* 0xf400c000f4f87fae */ /* 0x0003e8000e921874 */
[----:B------:R-:W4:Y:S01]  /*2d530*/  LDL.LU.64 R230, [R1+0x710] ;  /* 0x0007100001e67983 */ /* 0x000f220000300a00 */
[----:B-1----:R-:W-:-:S05]  /*2d540*/  IMAD.WIDE R244, R0, 0x4, R192 ;  /* 0x0000000400f47825 */ /* 0x002fca00078e02c0 */
[----:B------:R-:W-:Y:S01]  /*2d550*/  STL.64 [R1+0xad0], R244 ;  /* 0x000ad0f401007387 */ /* 0x000fe20000100a00 */
[----:B---3--:R-:W-:-:S03]  /*2d560*/  IMAD.WIDE R192, R0, 0x4, R226 ;  /* 0x0000000400c07825 */ /* 0x008fc600078e02e2 */
[----:B------:R-:W3:Y:S04]  /*2d570*/  LDL.LU.64 R226, [R1+0x708] ;  /* 0x0007080001e27983 */ /* 0x000ee80000300a00 */
[----:B------:R2:W-:Y:S04]  /*2d580*/  LDGSTS.E [R248+-0x8000], desc[UR52][R244.64], !P2 ;  /* 0xf8000000f4f87fae */ /* 0x0005e8000d121874 */
[----:B------:R1:W-:Y:S04]  /*2d590*/  STL.64 [R1+0xac8], R192 ;  /* 0x000ac8c001007387 */ /* 0x0003e80000100a00 */
[----:B------:R-:W-:Y:S04]  /*2d5a0*/  LDGSTS.E [R248+-0x7ffc], desc[UR52][R192.64], !P1 ;  /* 0xf8004000c0f87fae */ /* 0x000fe8000c921874 */
[----:B-1----:R-:W3:Y:S01]  /*2d5b0*/  LDL.LU.64 R192, [R1+0x700] ;  /* 0x0007000001c07983 */ /* 0x002ee20000300a00 */
[----:B--2---:R-:W-:-:S03]  /*2d5c0*/  IMAD.WIDE R244, R0, 0x4, R242 ;  /* 0x0000000400f47825 */ /* 0x004fc600078e02f2 */
[----:B------:R-:W2:Y:S01]  /*2d5d0*/  LDL.LU.64 R242, [R1+0x6f8] ;  /* 0x0006f80001f27983 */ /* 0x000ea20000300a00 */
[----:B------:R-:W-:Y:S01]  /*2d5e0*/  VIADD R5, R33, 0xfffffe28 ;  /* 0xfffffe2821057836 */ /* 0x000fe20000000000 */
[----:B------:R-:W-:Y:S02]  /*2d5f0*/  ISETP.GE.U32.AND P4, PT, R9, 0x7ffffdaa, PT ;  /* 0x7ffffdaa0900780c */ /* 0x000fe40003f86070 */
[----:B------:R-:W-:Y:S01]  /*2d600*/  IADD3 R7, R7, -0x1f5, RZ ;  /* 0xfffffe0b07077810 */ /* 0x000fe20007ffe0ff */
[----:B------:R-:W-:Y:S01]  /*2d610*/  VIADD R6, R6, 0xfffffe09 ;  /* 0xfffffe0906067836 */ /* 0x000fe20000000000 */
[----:B------:R-:W-:Y:S01]  /*2d620*/  ISETP.GE.U32.AND P6, PT, R5, 0x7ffffda9, PT ;  /* 0x7ffffda90500780c */ /* 0x000fe20003fc6070 */
[----:B------:R-:W-:Y:S01]  /*2d630*/  VIADD R5, R32, 0xfffffe0a ;  /* 0xfffffe0a20057836 */ /* 0x000fe20000000000 */
[----:B------:R-:W-:Y:S01]  /*2d640*/  ISETP.GE.U32.AND P0, PT, R7, 0x7ffffd8c, PT ;  /* 0x7ffffd8c0700780c */ /* 0x000fe20003f06070 */
[----:B------:R-:W-:Y:S01]  /*2d650*/  STL.64 [R1+0xac0], R244 ;  /* 0x000ac0f401007387 */ /* 0x000fe20000100a00 */
[----:B------:R-:W-:Y:S01]  /*2d660*/  ISETP.GE.U32.AND P2, PT, R6, 0x7ffffd8a, PT ;  /* 0x7ffffd8a0600780c */ /* 0x000fe20003f46070 */
[----:B------:R-:W1:Y:S01]  /*2d670*/  LDC R9, c[0x0][0x230] ;  /* 0x00008c00ff097b82 */ /* 0x000e620000000800 */
[----:B------:R-:W-:-:S03]  /*2d680*/  ISETP.GE.U32.AND P5, PT, R5, 0x7ffffd8b, PT ;  /* 0x7ffffd8b0500780c */ /* 0x000fc60003fa6070 */
[----:B------:R1:W-:Y:S01]  /*2d690*/  LDGSTS.E [R248+-0x7ff8], desc[UR52][R244.64], !P4 ;  /* 0xf8008000f4f87fae */ /* 0x0003e2000e121874 */
[----:B------:R-:W-:-:S03]  /*2d6a0*/  VIADD R5, R8, 0xfffffe08 ;  /* 0xfffffe0808057836 */ /* 0x000fc60000000000 */
[----:B------:R-:W2:Y:S01]  /*2d6b0*/  LDC R33, c[0x0][0x230] ;  /* 0x00008c00ff217b82 */ /* 0x000ea20000000800 */
[----:B------:R-:W-:-:S07]  /*2d6c0*/  IMAD.WIDE R96, R0, 0x4, R96 ;  /* 0x0000000400607825 */ /* 0x000fce00078e0260 */
[----:B------:R-:W2:Y:S01]  /*2d6d0*/  LDC R7, c[0x0][0x230] ;  /* 0x00008c00ff077b82 */ /* 0x000ea20000000800 */
[----:B------:R1:W-:Y:S04]  /*2d6e0*/  STL.64 [R1+0xab8], R96 ;  /* 0x000ab86001007387 */ /* 0x0003e80000100a00 */
[----:B------:R-:W-:Y:S01]  /*2d6f0*/  LDGSTS.E [R248+-0x7ff4], desc[UR52][R96.64], !P6 ;  /* 0xf800c00060f87fae */ /* 0x000fe2000f121874 */
[----:B------:R-:W-:Y:S02]  /*2d700*/  ISETP.GE.U32.AND P1, PT, R5, 0x7ffffd89, PT ;  /* 0x7ffffd890500780c */ /* 0x000fe40003f26070 */
[----:B------:R-:W2:Y:S08]  /*2d710*/  LDC R8, c[0x0][0x230] ;  /* 0x00008c00ff087b82 */ /* 0x000eb00000000800 */
[----:B------:R-:W2:Y:S01]  /*2d720*/  LDC R6, c[0x0][0x230] ;  /* 0x00008c00ff067b82 */ /* 0x000ea20000000800 */
[----:B-1----:R-:W2:Y:S07]  /*2d730*/  LDL.LU.64 R96, [R1+0x6f0] ;  /* 0x0006f00001607983 */ /* 0x002eae0000300a00 */
[----:B------:R-:W1:Y:S01]  /*2d740*/  LDC R32, c[0x0][0x230] ;  /* 0x00008c00ff207b82 */ /* 0x000e620000000800 */
[----:B------:R-:W-:-:S02]  /*2d750*/  IMAD.WIDE R244, R0, 0x4, R112 ;  /* 0x0000000400f47825 */ /* 0x000fc400078e0270 */
[----:B------:R-:W2:Y:S04]  /*2d760*/  LDL.LU.64 R112, [R1+0x6e8] ;  /* 0x0006e80001707983 */ /* 0x000ea80000300a00 */
[----:B------:R-:W-:Y:S04]  /*2d770*/  STL.64 [R1+0x740], R244 ;  /* 0x000740f401007387 */ /* 0x000fe80000100a00 */
[----:B------:R3:W-:Y:S01]  /*2d780*/  LDGSTS.E [R248+-0x4000], desc[UR52][R244.64], !P0 ;  /* 0xfc000000f4f87fae */ /* 0x0007e2000c121874 */
[----:B----4-:R-:W-:-:S05]  /*2d790*/  IMAD.WIDE R230, R0, 0x4, R230 ;  /* 0x0000000400e67825 */ /* 0x010fca00078e02e6 */
[----:B------:R4:W-:Y:S04]  /*2d7a0*/  STL.64 [R1+0x710], R230 ;  /* 0x000710e601007387 */ /* 0x0009e80000100a00 */
[----:B------:R-:W-:Y:S04]  /*2d7b0*/  LDGSTS.E [R248+-0x3ffc], desc[UR52][R230.64], !P5 ;  /* 0xfc004000e6f87fae */ /* 0x000fe8000e921874 */
[----:B----4-:R-:W4:Y:S01]  /*2d7c0*/  LDL.LU.64 R230, [R1+0x6e0] ;  /* 0x0006e00001e67983 */ /* 0x010f220000300a00 */
[----:B---3--:R-:W-:-:S05]  /*2d7d0*/  IMAD.WIDE R244, R0, 0x4, R226 ;  /* 0x0000000400f47825 */ /* 0x008fca00078e02e2 */
[----:B------:R2:W-:Y:S04]  /*2d7e0*/  STL.64 [R1+0x3a0], R244 ;  /* 0x0003a0f401007387 */ /* 0x0005e80000100a00 */
[----:B------:R-:W3:Y:S04]  /*2d7f0*/  LDL.LU.64 R226, [R1+0x6d8] ;  /* 0x0006d80001e27983 */ /* 0x000ee80000300a00 */
[----:B------:R2:W-:Y:S01]  /*2d800*/  LDGSTS.E [R248+-0x3ff8], desc[UR52][R244.64], !P2 ;  /* 0xfc008000f4f87fae */ /* 0x0005e2000d121874 */
[----:B------:R-:W-:-:S05]  /*2d810*/  IMAD.WIDE R192, R0, 0x4, R192 ;  /* 0x0000000400c07825 */ /* 0x000fca00078e02c0 */
[----:B------:R1:W-:Y:S04]  /*2d820*/  STL.64 [R1+0x390], R192 ;  /* 0x000390c001007387 */ /* 0x0003e80000100a00 */
[----:B------:R1:W-:Y:S01]  /*2d830*/  LDGSTS.E [R248+-0x3ff4], desc[UR52][R192.64], !P1 ;  /* 0xfc00c000c0f87fae */ /* 0x0003e2000c921874 */
[----:B--2---:R-:W-:-:S03]  /*2d840*/  IMAD.WIDE R244, R0, 0x4, R242 ;  /* 0x0000000400f47825 */ /* 0x004fc600078e02f2 */
[----:B------:R-:W2:Y:S04]  /*2d850*/  LDL.LU.64 R242, [R1+0x6d0] ;  /* 0x0006d00001f27983 */ /* 0x000ea80000300a00 */
[----:B------:R-:W-:Y:S04]  /*2d860*/  STL.64 [R1+0xc00], R244 ;  /* 0x000c00f401007387 */ /* 0x000fe80000100a00 */
[----:B------:R1:W-:Y:S04]  /*2d870*/  STL.64 [R1+0x16b8], R248 ;  /* 0x0016b8f801007387 */ /* 0x0003e80000100a00 */
[----:B-1----:R-:W4:Y:S01]  /*2d880*/  LDL.LU.64 R192, [R1+0x6c8] ;  /* 0x0006c80001c07983 */ /* 0x002f220000300a00 */
[----:B------:R-:W-:Y:S01]  /*2d890*/  VIADD R9, R9, 0xfffffe67 ;  /* 0xfffffe6709097836 */ /* 0x000fe20000000000 */
[----:B------:R-:W-:Y:S01]  /*2d8a0*/  IADD3 R5, R33, -0x19a, RZ ;  /* 0xfffffe6621057810 */ /* 0x000fe20007ffe0ff */
[----:B------:R-:W-:Y:S01]  /*2d8b0*/  VIADD R7, R7, 0xfffffe65 ;  /* 0xfffffe6507077836 */ /* 0x000fe20000000000 */
[----:B------:R-:W1:Y:S02]  /*2d8c0*/  LDC R33, c[0x0][0x230] ;  /* 0x00008c00ff217b82 */ /* 0x000e640000000800 */
[----:B------:R-:W-:-:S02]  /*2d8d0*/  ISETP.GE.U32.AND P4, PT, R9, 0x7ffffde8, PT ;  /* 0x7ffffde80900780c */ /* 0x000fc40003f86070 */
[----:B------:R-:W-:Y:S01]  /*2d8e0*/  ISETP.GE.U32.AND P6, PT, R5, 0x7ffffde7, PT ;  /* 0x7ffffde70500780c */ /* 0x000fe20003fc6070 */
[----:B------:R-:W-:Y:S01]  /*2d8f0*/  VIADD R5, R250, 0xfffffe64 ;  /* 0xfffffe64fa057836 */ /* 0x000fe20000000000 */
[----:B------:R-:W-:Y:S01]  /*2d900*/  ISETP.GE.U32.AND P0, PT, R7, 0x7ffffde6, PT ;  /* 0x7ffffde60700780c */ /* 0x000fe20003f06070 */
[----:B------:R-:W-:Y:S01]  /*2d910*/  VIADD R6, R6, 0xfffffe46 ;  /* 0xfffffe4606067836 */ /* 0x000fe20000000000 */
[----:B------:R-:W1:Y:S02]  /*2d920*/  LDC R9, c[0x0][0x230] ;  /* 0x00008c00ff097b82 */ /* 0x000e640000000800 */
[----:B------:R-:W-:Y:S01]  /*2d930*/  ISETP.GE.U32.AND P5, PT, R5, 0x7ffffde5, PT ;  /* 0x7ffffde50500780c */ /* 0x000fe20003fa6070 */
[----:B------:R-:W-:-:S04]  /*2d940*/  VIADD R5, R8, 0xfffffe47 ;  /* 0xfffffe4708057836 */ /* 0x000fc80000000000 */
[----:B------:R1:W-:Y:S01]  /*2d950*/  LDGSTS.E [R247+-0x10000], desc[UR52][R244.64], !P4 ;  /* 0xf0000000f4f77fae */ /* 0x0003e2000e121874 */
[----:B------:R-:W-:Y:S01]  /*2d960*/  ISETP.GE.U32.AND P2, PT, R5, 0x7ffffdc8, PT ;  /* 0x7ffffdc80500780c */ /* 0x000fe20003f46070 */
[----:B------:R-:W3:Y:S01]  /*2d970*/  LDC R8, c[0x0][0x230] ;  /* 0x00008c00ff087b82 */ /* 0x000ee20000000800 */
[----:B------:R-:W-:-:S07]  /*2d980*/  ISETP.GE.U32.AND P1, PT, R6, 0x7ffffdc7, PT ;  /* 0x7ffffdc70600780c */ /* 0x000fce0003f26070 */
[----:B------:R-:W3:Y:S08]  /*2d990*/  LDC R7, c[0x0][0x230] ;  /* 0x00008c00ff077b82 */ /* 0x000ef00000000800 */
[----:B------:R-:W3:Y:S01]  /*2d9a0*/  LDC R248, c[0x0][0x230] ;  /* 0x00008c00fff87b82 */ /* 0x000ee20000000800 */
[----:B------:R-:W-:-:S05]  /*2d9b0*/  IMAD.WIDE R96, R0, 0x4, R96 ;  /* 0x0000000400607825 */ /* 0x000fca00078e0260 */
[----:B------:R4:W-:Y:S01]  /*2d9c0*/  STL.64 [R1+0xbf8], R96 ;  /* 0x000bf86001007387 */ /* 0x0009e20000100a00 */
[----:B-1----:R-:W-:-:S03]  /*2d9d0*/  IMAD.WIDE R244, R0, 0x4, R112 ;  /* 0x0000000400f47825 */ /* 0x002fc600078e0270 */
[----:B------:R-:W-:Y:S01]  /*2d9e0*/  LDGSTS.E [R247+-0xfffc], desc[UR52][R96.64], !P6 ;  /* 0xf000400060f77fae */ /* 0x000fe2000f121874 */
[----:B--2---:R-:W-:-:S03]  /*2d9f0*/  IMAD.WIDE R242, R0, 0x4, R242 ;  /* 0x0000000400f27825 */ /* 0x004fc600078e02f2 */
[----:B------:R-:W2:Y:S01]  /*2da00*/  LDL.LU.64 R112, [R1+0x6c0] ;  /* 0x0006c00001707983 */ /* 0x000ea20000300a00 */
[----:B----4-:R-:W-:-:S03]  /*2da10*/  IMAD.WIDE R192, R0, 0x4, R192 ;  /* 0x0000000400c07825 */ /* 0x010fc600078e02c0 */
[----:B------:R1:W-:Y:S01]  /*2da20*/  STL.64 [R1+0xbf0], R244 ;  /* 0x000bf0f401007387 */ /* 0x0003e20000100a00 */
[----:B------:R-:W-:Y:S01]  /*2da30*/  IADD3 R5, R32, -0x1bb, RZ ;  /* 0xfffffe4520057810 */ /* 0x000fe20007ffe0ff */
[----:B------:R-:W4:Y:S02]  /*2da40*/  LDC R6, c[0x0][0x230] ;  /* 0x00008c00ff067b82 */ /* 0x000f240000000800 */
[----:B------:R-:W2:Y:S04]  /*2da50*/  LDL.LU.64 R96, [R1+0x6b8] ;  /* 0x0006b80001607983 */ /* 0x000ea80000300a00 */
[----:B------:R1:W-:Y:S02]  /*2da60*/  LDGSTS.E [R247+-0xfff8], desc[UR52][R244.64], !P0 ;  /* 0xf0008000f4f77fae */ /* 0x0003e4000c121874 */
[----:B------:R-:W4:Y:S01]  /*2da70*/  LDC R32, c[0x0][0x230] ;  /* 0x00008c00ff207b82 */ /* 0x000f220000000800 */
[----:B-1----:R-:W-:-:S04]  /*2da80*/  IMAD.WIDE R244, R0, 0x4, R230 ;  /* 0x0000000400f47825 */ /* 0x002fc800078e02e6 */
[----:B---3--:R-:W-:Y:S01]  /*2da90*/  IMAD.WIDE R230, R0, 0x4, R226 ;  /* 0x0000000400e67825 */ /* 0x008fe200078e02e2 */
[----:B------:R-:W-:Y:S04]  /*2daa0*/  STL.64 [R1+0xbe8], R244 ;  /* 0x000be8f401007387 */ /* 0x000fe80000100a00 */
[----:B------:R-:W3:Y:S04]  /*2dab0*/  LDL.LU.64 R226, [R1+0x6b0] ;  /* 0x0006b00001e27983 */ /* 0x000ee80000300a00 */
[----:B------:R-:W-:Y:S04]  /*2dac0*/  LDGSTS.E [R247+-0xfff4], desc[UR52][R244.64], !P5 ;  /* 0xf000c000f4f77fae */ /* 0x000fe8000e921874 */
[----:B------:R1:W-:Y:S04]  /*2dad0*/  STL.64 [R1+0xb50], R230 ;  /* 0x000b50e601007387 */ /* 0x0003e80000100a00 */
[----:B------:R3:W-:Y:S04]  /*2dae0*/  LDGSTS.E [R247+-0xc000], desc[UR52][R230.64], !P2 ;  /* 0xf4000000e6f77fae */ /* 0x0007e8000d121874 */
[----:B------:R3:W-:Y:S04]  /*2daf0*/  LDGSTS.E [R247+-0xbffc], desc[UR52][R242.64], !P1 ;  /* 0xf4004000f2f77fae */ /* 0x0007e8000c921874 */
[----:B-1----:R-:W3:Y:S04]  /*2db00*/  LDL.LU.64 R230, [R1+0x6a8] ;  /* 0x0006a80001e67983 */ /* 0x002ee80000300a00 */
[----:B------:R-:W3:Y:S04]  /*2db10*/  LDL.LU.64 R244, [R1+0x6a0] ;  /* 0x0006a00001f47983 */ /* 0x000ee80000300a00 */
[----:B------:R1:W-:Y:S04]  /*2db20*/  STL.64 [R1+0xb48], R242 ;  /* 0x000b48f201007387 */ /* 0x0003e80000100a00 */
[----:B------:R4:W-:Y:S04]  /*2db30*/  STL.64 [R1+0xb40], R192 ;  /* 0x000b40c001007387 */ /* 0x0009e80000100a00 */
[----:B-1----:R-:W3:Y:S01]  /*2db40*/  LDL.LU.64 R242, [R1+0x698] ;  /* 0x0006980001f27983 */ /* 0x002ee20000300a00 */
[----:B------:R-:W-:Y:S01]  /*2db50*/  ISETP.GE.U32.AND P4, PT, R5, 0x7ffffdc6, PT ;  /* 0x7ffffdc60500780c */ /* 0x000fe20003f86070 */
[----:B------:R-:W-:-:S02]  /*2db60*/  VIADD R9, R9, 0xfffffe44 ;  /* 0xfffffe4409097836 */ /* 0x000fc40000000000 */
[----:B------:R-:W-:Y:S02]  /*2db70*/  VIADD R5, R33, 0xfffffe27 ;  /* 0xfffffe2721057836 */ /* 0x000fe40000000000 */
[----:B------:R-:W1:Y:S01]  /*2db80*/  LDC R33, c[0x0][0x230] ;  /* 0x00008c00ff217b82 */ /* 0x000e620000000800 */
[----:B------:R-:W-:Y:S02]  /*2db90*/  ISETP.GE.U32.AND P6, PT, R9, 0x7ffffdc5, PT ;  /* 0x7ffffdc50900780c */ /* 0x000fe40003fc6070 */
[----:B------:R-:W-:Y:S01]  /*2dba0*/  ISETP.GE.U32.AND P0, PT, R5, 0x7ffffda8, PT ;  /* 0x7ffffda80500780c */ /* 0x000fe20003f06070 */
[----:B------:R-:W-:Y:S02]  /*2dbb0*/  VIADD R5, R8, 0xfffffe25 ;  /* 0xfffffe2508057836 */ /* 0x000fe40000000000 */
[----:B------:R-:W-:Y:S02]  /*2dbc0*/  VIADD R7, R7, 0xfffffe26 ;  /* 0xfffffe2607077836 */ /* 0x000fe40000000000 */
[----:B------:R-:W3:Y:S01]  /*2dbd0*/  LDC R8, c[0x0][0x230] ;  /* 0x00008c00ff087b82 */ /* 0x000ee20000000800 */
[----:B------:R-:W-:Y:S01]  /*2dbe0*/  ISETP.GE.U32.AND P2, PT, R5, 0x7ffffda6, PT ;  /* 0x7ffffda60500780c */ /* 0x000fe20003f46070 */
[----:B----4-:R-:W-:Y:S01]  /*2dbf0*/  VIADD R5, R32, 0xfffffe07 ;  /* 0xfffffe0720057836 */ /* 0x010fe20000000000 */
[----:B------:R-:W-:Y:S01]  /*2dc00*/  ISETP.GE.U32.AND P5, PT, R7, 0x7ffffda7, PT ;  /* 0x7ffffda70700780c */ /* 0x000fe20003fa6070 */
[----:B------:R-:W-:Y:S04]  /*2dc10*/  LDGSTS.E [R247+-0xbff8], desc[UR52][R192.64], !P4 ;  /* 0xf4008000c0f77fae */ /* 0x000fe8000e121874 */
[----:B------:R-:W4:Y:S01]  /*2dc20*/  LDC R32, c[0x0][0x230] ;  /* 0x00008c00ff207b82 */ /* 0x000f220000000800 */
[----:B------:R-:W-:-:S02]  /*2dc30*/  IADD3 R6, R6, -0x1dc, RZ ;  /* 0xfffffe2406067810 */ /* 0x000fc40007ffe0ff */
[----:B------:R-:W-:Y:S01]  /*2dc40*/  ISETP.GE.U32.AND P4, PT, R5, 0x7ffffd88, PT ;  /* 0x7ffffd880500780c */ /* 0x000fe20003f86070 */
[----:B------:R-:W4:Y:S01]  /*2dc50*/  LDL.LU.64 R192, [R1+0x690] ;  /* 0x0006900001c07983 */ /* 0x000f220000300a00 */
[----:B------:R-:W-:Y:S01]  /*2dc60*/  VIADD R5, R248, 0xfffffe05 ;  /* 0xfffffe05f8057836 */ /* 0x000fe20000000000 */
[----:B------:R-:W-:Y:S02]  /*2dc70*/  ISETP.GE.U32.AND P1, PT, R6, 0x7ffffda5, PT ;  /* 0x7ffffda50600780c */ /* 0x000fe40003f26070 */
[----:B------:R-:W3:Y:S08]  /*2dc80*/  LDC R9, c[0x0][0x230] ;  /* 0x00008c00ff097b82 */ /* 0x000ef00000000800 */
[----:B------:R-:W3:Y:S08]  /*2dc90*/  LDC R7, c[0x0][0x230] ;  /* 0x00008c00ff077b82 */ /* 0x000ef00000000800 */
[----:B------:R-:W3:Y:S01]  /*2dca0*/  LDC R6, c[0x0][0x230] ;  /* 0x00008c00ff067b82 */ /* 0x000ee20000000800 */
[----:B--2---:R-:W-:-:S05]  /*2dcb0*/  IMAD.WIDE R112, R0, 0x4, R112 ;  /* 0x0000000400707825 */ /* 0x004fca00078e0270 */
[----:B------:R2:W-:Y:S04]  /*2dcc0*/  STL.64 [R1+0xb38], R112 ;  /* 0x000b387001007387 */ /* 0x0005e80000100a00 */
[----:B------:R-:W-:Y:S01]  /*2dcd0*/  LDGSTS.E [R247+-0xbff4], desc[UR52][R112.64], !P6 ;  /* 0xf400c00070f77fae */ /* 0x000fe2000f121874 */
[----:B------:R-:W-:-:S05]  /*2dce0*/  IMAD.WIDE R96, R0, 0x4, R96 ;  /* 0x0000000400607825 */ /* 0x000fca00078e0260 */
[----:B------:R3:W-:Y:S04]  /*2dcf0*/  STL.64 [R1+0xab0], R96 ;  /* 0x000ab06001007387 */ /* 0x0007e80000100a00 */
[----:B--2---:R-:W2:Y:S04]  /*2dd00*/  LDL.LU.64 R112, [R1+0x688] ;  /* 0x0006880001707983 */ /* 0x004ea80000300a00 */
[----:B------:R-:W-:Y:S01]  /*2dd10*/  LDGSTS.E [R247+-0x8000], desc[UR52][R96.64], !P0 ;  /* 0xf800000060f77fae */ /* 0x000fe2000c121874 */
[----:B------:R-:W-:Y:S01]  /*2dd20*/  ISETP.GE.U32.AND P0, PT, R5, 0x7ffffd86, PT ;  /* 0x7ffffd860500780c */ /* 0x000fe20003f06070 */
[----:B-1----:R-:W-:-:S02]  /*2dd30*/  VIADD R5, R33, 0xfffffe04 ;  /* 0xfffffe0421057836 */ /* 0x002fc40000000000 */
[C---:B---3--:R-:W-:Y:S01]  /*2dd40*/  IMAD.WIDE R248, R0.reuse, 0x4, R226 ;  /* 0x0000000400f87825 */ /* 0x048fe200078e02e2 */
[----:B------:R-:W3:Y:S03]  /*2dd50*/  LDL.LU.64 R96, [R1+0x680] ;  /* 0x0006800001607983 */ /* 0x000ee60000300a00 */
[C---:B------:R-:W-:Y:S01]  /*2dd60*/  IMAD.WIDE R230, R0.reuse, 0x4, R230 ;  /* 0x0000000400e67825 */ /* 0x040fe200078e02e6 */
[----:B------:R1:W-:Y:S03]  /*2dd70*/  STL.64 [R1+0xaa8], R248 ;  /* 0x000aa8f801007387 */ /* 0x0003e60000100a00 */
[----:B------:R-:W-:Y:S01]  /*2dd80*/  IMAD.WIDE R242, R0, 0x4, R242 ;  /* 0x0000000400f27825 */ /* 0x000fe200078e02f2 */
[----:B------:R1:W-:Y:S01]  /*2dd90*/  LDGSTS.E [R247+-0x7ffc], desc[UR52][R248.64], !P5 ;  /* 0xf8004000f8f77fae */ /* 0x0003e2000e921874 */
[----:B------:R-:W-:Y:S01]  /*2dda0*/  ISETP.GE.U32.AND P5, PT, R5, 0x7ffffd85, PT ;  /* 0x7ffffd850500780c */ /* 0x000fe20003fa6070 */
[----:B------:R-:W3:Y:S02]  /*2ddb0*/  LDC R227, c[0x0][0x230] ;  /* 0x00008c00ffe37b82 */ /* 0x000ee40000000800 */
[----:B------:R1:W-:Y:S01]  /*2ddc0*/  STL.64 [R1+0xaa0], R230 ;  /* 0x000aa0e601007387 */ /* 0x0003e20000100a00 */
[----:B------:R-:W-:-:S03]  /*2ddd0*/  VIADD R5, R8, 0xfffffe62 ;  /* 0xfffffe6208057836 */ /* 0x000fc60000000000 */
[----:B------:R-:W-:Y:S01]  /*2dde0*/  LDGSTS.E [R247+-0x7ff8], desc[UR52][R230.64], !P2 ;  /* 0xf8008000e6f77fae */ /* 0x000fe2000d121874 */
[----:B------:R-:W-:Y:S01]  /*2ddf0*/  VIADD R9, R9, 0xfffffe06 ;  /* 0xfffffe0609097836 */ /* 0x000fe20000000000 */
[----:B------:R-:W-:Y:S01]  /*2de00*/  IADD3 R7, R7, -0x19d, RZ ;  /* 0xfffffe6307077810 */ /* 0x000fe20007ffe0ff */
[----:B------:R-:W-:Y:S01]  /*2de10*/  VIADD R6, R6, 0xfffffe61 ;  /* 0xfffffe6106067836 */ /* 0x000fe20000000000 */
[----:B------:R-:W3:Y:S01]  /*2de20*/  LDC R8, c[0x0][0x230] ;  /* 0x00008c00ff087b82 */ /* 0x000ee20000000800 */
[----:B-1----:R-:W-:-:S05]  /*2de30*/  IMAD.WIDE R248, R0, 0x4, R244 ;  /* 0x0000000400f87825 */ /* 0x002fca00078e02f4 */
[----:B------:R-:W-:Y:S02]  /*2de40*/  LDGSTS.E [R247+-0x7ff4], desc[UR52][R248.64], !P1 ;  /* 0xf800c000f8f77fae */ /* 0x000fe4000c921874 */
[----:B------:R-:W1:Y:S02]  /*2de50*/  LDC R226, c[0x0][0x230] ;  /* 0x00008c00ffe27b82 */ /* 0x000e640000000800 */
[----:B------:R-:W3:Y:S04]  /*2de60*/  LDL.LU.64 R230, [R1+0x678] ;  /* 0x0006780001e67983 */ /* 0x000ee80000300a00 */
[----:B------:R-:W-:Y:S04]  /*2de70*/  STL.64 [R1+0x750], R248 ;  /* 0x000750f801007387 */ /* 0x000fe80000100a00 */
[----:B------:R-:W3:Y:S01]  /*2de80*/  LDL.LU.64 R244, [R1+0x670] ;  /* 0x0006700001f47983 */ /* 0x000ee20000300a00 */
[----:B------:R-:W-:Y:S01]  /*2de90*/  ISETP.GE.U32.AND P1, PT, R5, 0x7ffffde3, PT ;  /* 0x7ffffde30500780c */ /* 0x000fe20003f26070 */
[----:B----4-:R-:W-:-:S02]  /*2dea0*/  VIADD R5, R32, 0xfffffe60 ;  /* 0xfffffe6020057836 */ /* 0x010fc40000000000 */
[----:B------:R4:W-:Y:S04]  /*2deb0*/  STL.64 [R1+0x720], R242 ;  /* 0x000720f201007387 */ /* 0x0009e80000100a00 */
[----:B------:R-:W3:Y:S01]  /*2dec0*/  LDL.LU.64 R32, [R1+0x668] ;  /* 0x0006680001207983 */ /* 0x000ee20000300a00 */
[----:B------:R-:W-:Y:S01]  /*2ded0*/  ISETP.GE.U32.AND P6, PT, R9, 0x7ffffd87, PT ;  /* 0x7ffffd870900780c */ /* 0x000fe20003fc6070 */
[----:B------:R-:W-:Y:S01]  /*2dee0*/  IMAD.WIDE R192, R0, 0x4, R192 ;  /* 0x0000000400c07825 */ /* 0x000fe200078e02c0 */
[----:B------:R-:W-:Y:S01]  /*2def0*/  ISETP.GE.U32.AND P2, PT, R7, 0x7ffffde4, PT ;  /* 0x7ffffde40700780c */ /* 0x000fe20003f46070 */
[----:B------:R-:W-:Y:S01]  /*2df00*/  LDGSTS.E [R247+-0x4000], desc[UR52][R242.64], !P4 ;  /* 0xfc000000f2f77fae */ /* 0x000fe2000e121874 */
[----:B------:R-:W1:Y:S01]  /*2df10*/  LDC R7, c[0x0][0x230] ;  /* 0x00008c00ff077b82 */ /* 0x000e620000000800 */
[----:B------:R-:W-:-:S02]  /*2df20*/  ISETP.GE.U32.AND P4, PT, R6, 0x7ffffde2, PT ;  /* 0x7ffffde20600780c */ /* 0x000fc40003f86070 */
[----:B------:R2:W-:Y:S05]  /*2df30*/  STL.64 [R1+0x730], R192 ;  /* 0x000730c001007387 */ /* 0x0005ea0000100a00 */
[----:B------:R-:W3:Y:S01]  /*2df40*/  LDC R6, c[0x0][0x230] ;  /* 0x00008c00ff067b82 */ /* 0x000ee20000000800 */
[----:B------:R2:W-:Y:S04]  /*2df50*/  LDGSTS.E [R247+-0x3ffc], desc[UR52][R192.64], !P6 ;  /* 0xfc004000c0f77fae */ /* 0x0005e8000f121874 */
[----:B----4-:R-:W4:Y:S03]  /*2df60*/  LDL.LU.64 R242, [R1+0x660] ;  /* 0x0006600001f27983 */ /* 0x010f260000300a00 */
[----:B------:R-:W3:Y:S01]  /*2df70*/  LDC R9, c[0x0][0x230] ;  /* 0x00008c00ff097b82 */ /* 0x000ee20000000800 */
[----:B-1----:R-:W-:-:S02]  /*2df80*/  VIADD R7, R7, 0xfffffe41 ;  /* 0xfffffe4107077836 */ /* 0x002fc40000000000 */
[----:B--2---:R-:W-:-:S05]  /*2df90*/  IMAD.WIDE R192, R0, 0x4, R112 ;  /* 0x0000000400c07825 */ /* 0x004fca00078e0270 */
[----:B------:R1:W-:Y:S04]  /*2dfa0*/  STL.64 [R1+0x3c0], R192 ;  /* 0x0003c0c001007387 */ /* 0x0003e80000100a00 */
[----:B------:R1:W-:Y:S01]  /*2dfb0*/  LDGSTS.E [R247+-0x3ff8], desc[UR52][R192.64], !P0 ;  /* 0xfc008000c0f77fae */ /* 0x0003e2000c121874 */
[----:B---3--:R-:W-:-:S03]  /*2dfc0*/  IMAD.WIDE R112, R0, 0x4, R96 ;  /* 0x0000000400707825 */ /* 0x008fc600078e0260 */
[----:B------:R-:W2:Y:S01]  /*2dfd0*/  LDL.LU.64 R96, [R1+0x658] ;  /* 0x0006580001607983 */ /* 0x000ea20000300a00 */
[----:B-1----:R-:W-:Y:S01]  /*2dfe0*/  VIADD R193, R6, 0xfffffe23 ;  /* 0xfffffe2306c17836 */ /* 0x002fe20000000000 */
[----:B------:R-:W1:Y:S02]  /*2dff0*/  LDC R192, c[0x0][0x230] ;  /* 0x00008c00ffc07b82 */ /* 0x000e640000000800 */
[----:B------:R3:W-:Y:S04]  /*2e000*/  STL.64 [R1+0x3b0], R112 ;  /* 0x0003b07001007387 */ /* 0x0007e80000100a00 */
[----:B------:R-:W-:Y:S04]  /*2e010*/  LDGSTS.E [R247+-0x3ff4], desc[UR52][R112.64], !P5 ;  /* 0xfc00c00070f77fae */ /* 0x000fe8000e921874 */
[----:B---3--:R-:W3:Y:S01]  /*2e020*/  LDL.LU.64 R112, [R1+0x650] ;  /* 0x0006500001707983 */ /* 0x008ee20000300a00 */
[----:B------:R-:W-:-:S03]  /*2e030*/  IMAD.WIDE R248, R0, 0x4, R230 ;  /* 0x0000000400f87825 */ /* 0x000fc600078e02e6 */
[----:B------:R-:W3:Y:S01]  /*2e040*/  LDL.LU.64 R230, [R1+0x648] ;  /* 0x0006480001e67983 */ /* 0x000ee20000300a00 */
[----:B------:R-:W-:-:S03]  /*2e050*/  IMAD.WIDE R244, R0, 0x4, R244 ;  /* 0x0000000400f47825 */ /* 0x000fc600078e02f4 */
[----:B------:R-:W-:Y:S04]  /*2e060*/  STL.64 [R1+0xbe0], R248 ;  /* 0x000be0f801007387 */ /* 0x000fe80000100a00 */
[----:B------:R-:W-:Y:S04]  /*2e070*/  LDGSTS.E [R246+-0x10000], desc[UR52][R248.64], !P2 ;  /* 0xf0000000f8f67fae */ /* 0x000fe8000d121874 */
[----:B------:R1:W-:Y:S04]  /*2e080*/  STL.64 [R1+0xbd8], R244 ;  /* 0x000bd8f401007387 */ /* 0x0003e80000100a00 */
[----:B------:R1:W-:Y:S01]  /*2e090*/  LDGSTS.E [R246+-0xfffc], desc[UR52][R244.64], !P1 ;  /* 0xf0004000f4f67fae */ /* 0x0003e2000c921874 */
[----:B------:R-:W-:Y:S01]  /*2e0a0*/  ISETP.GE.U32.AND P2, PT, R7, 0x7ffffdc2, PT ;  /* 0x7ffffdc20700780c */ /* 0x000fe20003f46070 */
[----:B-1----:R-:W-:-:S02]  /*2e0b0*/  IMAD.WIDE R244, R0, 0x4, R32 ;  /* 0x0000000400f47825 */ /* 0x002fc400078e0220 */
[----:B------:R-:W3:Y:S04]  /*2e0c0*/  LDL.LU.64 R32, [R1+0x640] ;  /* 0x0006400001207983 */ /* 0x000ee80000300a00 */
[----:B------:R-:W3:Y:S01]  /*2e0d0*/  LDL.LU.64 R6, [R1+0x638] ;  /* 0x0006380001067983 */ /* 0x000ee20000300a00 */
[----:B------:R-:W-:Y:S02]  /*2e0e0*/  ISETP.GE.U32.AND P6, PT, R5, 0x7ffffde1, PT ;  /* 0x7ffffde10500780c */ /* 0x000fe40003fc6070 */
[----:B------:R-:W-:Y:S01]  /*2e0f0*/  IADD3 R5, R227, -0x1be, RZ ;  /* 0xfffffe42e3057810 */ /* 0x000fe20007ffe0ff */
[----:B------:R-:W-:Y:S01]  /*2e100*/  VIADD R9, R9, 0xfffffe43 ;  /* 0xfffffe4309097836 */ /* 0x000fe20000000000 */
[----:B------:R1:W-:Y:S01]  /*2e110*/  LDGSTS.E [R246+-0xfff8], desc[UR52][R244.64], !P4 ;  /* 0xf0008000f4f67fae */ /* 0x0003e2000e121874 */
[----:B----4-:R-:W-:Y:S01]  /*2e120*/  IMAD.WIDE R242, R0, 0x4, R242 ;  /* 0x0000000400f27825 */ /* 0x010fe200078e02f2 */
[----:B------:R-:W-:Y:S01]  /*2e130*/  ISETP.GE.U32.AND P5, PT, R5, 0x7ffffdc3, PT ;  /* 0x7ffffdc30500780c */ /* 0x000fe20003fa6070 */
[----:B------:R-:W4:Y:S02]  /*2e140*/  LDC R227, c[0x0][0x230] ;  /* 0x00008c00ffe37b82 */ /* 0x000f240000000800 */
[----:B------:R-:W-:Y:S01]  /*2e150*/  VIADD R5, R8, 0xfffffe40 ;  /* 0xfffffe4008057836 */ /* 0x000fe20000000000 */
[----:B------:R-:W-:-:S03]  /*2e160*/  ISETP.GE.U32.AND P0, PT, R9, 0x7ffffdc4, PT ;  /* 0x7ffffdc40900780c */ /* 0x000fc60003f06070 */
[----:B------:R-:W-:Y:S01]  /*2e170*/  LDGSTS.E [R246+-0xfff4], desc[UR52][R242.64], !P6 ;  /* 0xf000c000f2f67fae */ /* 0x000fe2000f121874 */
[----:B------:R-:W-:Y:S01]  /*2e180*/  ISETP.GE.U32.AND P1, PT, R5, 0x7ffffdc1, PT ;  /* 0x7ffffdc10500780c */ /* 0x000fe20003f26070 */
[----:B------:R-:W-:Y:S01]  /*2e190*/  VIADD R5, R226, 0xfffffe22 ;  /* 0xfffffe22e2057836 */ /* 0x000fe20000000000 */
[----:B------:R-:W-:Y:S01]  /*2e1a0*/  ISETP.GE.U32.AND P4, PT, R193, 0x7ffffda4, PT ;  /* 0x7ffffda4c100780c */ /* 0x000fe20003f86070 */
[----:B------:R1:W-:Y:S01]  /*2e1b0*/  STL.64 [R1+0xbd0], R244 ;  /* 0x000bd0f401007387 */ /* 0x0003e20000100a00 */
[----:B------:R-:W4:Y:S02]  /*2e1c0*/  LDC R9, c[0x0][0x230] ;  /* 0x00008c00ff097b82 */ /* 0x000f240000000800 */
[----:B------:R-:W-:Y:S02]  /*2e1d0*/  ISETP.GE.U32.AND P6, PT, R5, 0x7ffffda3, PT ;  /* 0x7ffffda30500780c */ /* 0x000fe40003fc6070 */
[----:B------:R-:W-:Y:S01]  /*2e1e0*/  IADD3 R5, R192, -0x1df, RZ ;  /* 0xfffffe21c0057810 */ /* 0x000fe20007ffe0ff */
[----:B------:R3:W-:Y:S03]  /*2e1f0*/  STL.64 [R1+0xbc8], R242 ;  /* 0x000bc8f201007387 */ /* 0x0007e60000100a00 */
[----:B------:R-:W4:Y:S01]  /*2e200*/  LDC R8, c[0x0][0x230] ;  /* 0x00008c00ff087b82 */ /* 0x000f220000000800 */
[----:B------:R-:W4:Y:S07]  /*2e210*/  LDL.LU.64 R250, [R1+0x630] ;  /* 0x0006300001fa7983 */ /* 0x000f2e0000300a00 */
[----:B-1----:R-:W1:Y:S08]  /*2e220*/  LDC R245, c[0x0][0x230] ;  /* 0x00008c00fff57b82 */ /* 0x002e700000000800 */
[----:B------:R-:W1:Y:S08]  /*2e230*/  LDC R226, c[0x0][0x230] ;  /* 0x00008c00ffe27b82 */ /* 0x000e700000000800 */
[----:B------:R-:W1:Y:S01]  /*2e240*/  LDC R244, c[0x0][0x230] ;  /* 0x00008c00fff47b82 */ /* 0x000e620000000800 */
[----:B--2---:R-:W-:-:S05]  /*2e250*/  IMAD.WIDE R96, R0, 0x4, R96 ;  /* 0x0000000400607825 */ /* 0x004fca00078e0260 */
[----:B------:R2:W-:Y:S04]  /*2e260*/  STL.64 [R1+0xb30], R96 ;  /* 0x000b306001007387 */ /* 0x0005e80000100a00 */
[----:B------:R-:W4:Y:S04]  /*2e270*/  LDL.LU.64 R248, [R1+0x628] ;  /* 0x0006280001f87983 */ /* 0x000f280000300a00 */
[----:B------:R-:W-:Y:S01]  /*2e280*/  LDGSTS.E [R246+-0xc000], desc[UR52][R96.64], !P0 ;  /* 0xf400000060f67fae */ /* 0x000fe2000c121874 */
[----:B---3--:R-:W-:-:S05]  /*2e290*/  IMAD.WIDE R192, R0, 0x4, R112 ;  /* 0x0000000400c07825 */ /* 0x008fca00078e0270 */
[----:B------:R3:W-:Y:S04]  /*2e2a0*/  STL.64 [R1+0xb28], R192 ;  /* 0x000b28c001007387 */ /* 0x0007e80000100a00 */
[----:B------:R-:W4:Y:S04]  /*2e2b0*/  LDL.LU.64 R242, [R1+0x620] ;  /* 0x0006200001f27983 */ /* 0x000f280000300a00 */
[----:B--2---:R-:W2:Y:S04]  /*2e2c0*/  LDL.LU.64 R96, [R1+0x618] ;  /* 0x0006180001607983 */ /* 0x004ea80000300a00 */
[----:B------:R3:W-:Y:S01]  /*2e2d0*/  LDGSTS.E [R246+-0xbffc], desc[UR52][R192.64], !P5 ;  /* 0xf4004000c0f67fae */ /* 0x0007e2000e921874 */
[----:B------:R-:W-:-:S05]  /*2e2e0*/  IMAD.WIDE R112, R0, 0x4, R230 ;  /* 0x0000000400707825 */ /* 0x000fca00078e02e6 */
[----:B------:R1:W-:Y:S04]  /*2e2f0*/  STL.64 [R1+0xb20], R112 ;  /* 0x000b207001007387 */ /* 0x0003e80000100a00 */
[----:B------:R-:W2:Y:S04]  /*2e300*/  LDL.LU.64 R230, [R1+0x610] ;  /* 0x0006100001e67983 */ /* 0x000ea80000300a00 */
[----:B------:R1:W-:Y:S01]  /*2e310*/  LDGSTS.E [R246+-0xbff8], desc[UR52][R112.64], !P2 ;  /* 0xf400800070f67fae */ /* 0x0003e2000d121874 */
[----:B---3--:R-:W-:-:S03]  /*2e320*/  IMAD.WIDE R192, R0, 0x4, R32 ;  /* 0x0000000400c07825 */ /* 0x008fc600078e0220 */
[----:B------:R-:W3:Y:S01]  /*2e330*/  LDL.LU.64 R32, [R1+0x608] ;  /* 0x0006080001207983 */ /* 0x000ee20000300a00 */
[----:B-1----:R-:W-:-:S03]  /*2e340*/  IMAD.WIDE R112, R0, 0x4, R6 ;  /* 0x0000000400707825 */ /* 0x002fc600078e0206 */
[----:B------:R1:W-:Y:S04]  /*2e350*/  STL.64 [R1+0xb18], R192 ;  /* 0x000b18c001007387 */ /* 0x0003e80000100a00 */
[----:B------:R-:W3:Y:S01]  /*2e360*/  LDL.LU.64 R6, [R1+0x600] ;  /* 0x0006000001067983 */ /* 0x000ee20000300a00 */
[----:B------:R-:W-:Y:S01]  /*2e370*/  ISETP.GE.U32.AND P0, PT, R5, 0x7ffffda2, PT ;  /* 0x7ffffda20500780c */ /* 0x000fe20003f06070 */
[----:B----4-:R-:W-:Y:S02]  /*2e380*/  VIADD R5, R227, 0xfffffe03 ;  /* 0xfffffe03e3057836 */ /* 0x010fe40000000000 */
[----:B------:R-:W-:Y:S03]  /*2e390*/  LDGSTS.E [R246+-0xbff4], desc[UR52][R192.64], !P1 ;  /* 0xf400c000c0f67fae */ /* 0x000fe6000c921874 */
[----:B------:R-:W-:Y:S01]  /*2e3a0*/  ISETP.GE.U32.AND P2, PT, R5, 0x7ffffd84, PT ;  /* 0x7ffffd840500780c */ /* 0x000fe20003f46070 */
[----:B------:R-:W-:Y:S01]  /*2e3b0*/  LDGSTS.E [R246+-0x8000], desc[UR52][R112.64], !P4 ;  /* 0xf800000070f67fae */ /* 0x000fe2000e121874 */
[----:B------:R-:W4:Y:S01]  /*2e3c0*/  LDC R5, c[0x0][0x230] ;  /* 0x00008c00ff057b82 */ /* 0x000f220000000800 */
[----:B------:R-:W-:-:S02]  /*2e3d0*/  VIADD R9, R9, 0xfffffe20 ;  /* 0xfffffe2009097836 */ /* 0x000fc40000000000 */
[----:B----4-:R-:W-:-:S05]  /*2e3e0*/  VIADD R5, R5, 0xfffffe01 ;  /* 0xfffffe0105057836 */ /* 0x010fca0000000000 */
[----:B------:R-:W-:Y:S02]  /*2e3f0*/  ISETP.GE.U32.AND P4, PT, R5, 0x7ffffd82, PT ;  /* 0x7ffffd820500780c */ /* 0x000fe40003f86070 */
[----:B------:R-:W-:Y:S02]  /*2e400*/  IADD3 R5, R245, -0x200, RZ ;  /* 0xfffffe00f5057810 */ /* 0x000fe40007ffe0ff */
[----:B------:R-:W4:Y:S01]  /*2e410*/  S2R R245, SR_TID.X ;  /* 0x0000000000f57919 */ /* 0x000f220000002100 */
[----:B------:R-:W-:Y:S01]  /*2e420*/  ISETP.GE.U32.AND P5, PT, R9, 0x7ffffda1, PT ;  /* 0x7ffffda10900780c */ /* 0x000fe20003fa6070 */
[----:B------:R-:W-:Y:S01]  /*2e430*/  VIADD R227, R8, 0xfffffe02 ;  /* 0xfffffe0208e37836 */ /* 0x000fe20000000000 */
[----:B------:R-:W2:Y:S08]  /*2e440*/  LDC R9, c[0x0][0x230] ;  /* 0x00008c00ff097b82 */ /* 0x000eb00000000800 */
[----:B------:R-:W2:Y:S01]  /*2e450*/  LDC R8, c[0x0][0x230] ;  /* 0x00008c00ff087b82 */ /* 0x000ea20000000800 */
[----:B------:R-:W-:Y:S01]  /*2e460*/  IMAD.WIDE R250, R0, 0x4, R250 ;  /* 0x0000000400fa7825 */ /* 0x000fe200078e02fa */
[----:B------:R4:W-:Y:S01]  /*2e470*/  STL.64 [R1+0xa98], R112 ;  /* 0x000a987001007387 */ /* 0x0009e20000100a00 */
[----:B------:R-:W-:-:S03]  /*2e480*/  ISETP.GE.U32.AND P1, PT, R227, 0x7ffffd83, PT ;  /* 0x7ffffd83e300780c */ /* 0x000fc60003f26070 */
[----:B-1----:R-:W3:Y:S01]  /*2e490*/  LDL.LU.64 R192, [R1+0x1938] ;  /* 0x0019380001c07983 */ /* 0x002ee20000300a00 */
[----:B------:R-:W-:Y:S01]  /*2e4a0*/  VIADD R226, R226, 0xfffffdff ;  /* 0xfffffdffe2e27836 */ /* 0x000fe20000000000 */
[----:B------:R-:W1:Y:S02]  /*2e4b0*/  LDC R227, c[0x0][0x230] ;  /* 0x00008c00ffe37b82 */ /* 0x000e640000000800 */
[----:B------:R-:W-:Y:S04]  /*2e4c0*/  LDGSTS.E [R246+-0x7ffc], desc[UR52][R250.64], !P6 ;  /* 0xf8004000faf67fae */ /* 0x000fe8000f121874 */
[----:B----4-:R-:W4:Y:S01]  /*2e4d0*/  LDL.LU.64 R112, [R1+0x1930] ;  /* 0x0019300001707983 */ /* 0x010f220000300a00 */
[----:B------:R-:W-:-:S03]  /*2e4e0*/  ISETP.GE.U32.AND P6, PT, R5, 0x7ffffd81, PT ;  /* 0x7ffffd810500780c */ /* 0x000fc60003fc6070 */
[----:B------:R-:W-:Y:S01]  /*2e4f0*/  STL.64 [R1+0xa90], R250 ;  /* 0x000a90fa01007387 */ /* 0x000fe20000100a00 */
[----:B------:R-:W-:Y:S01]  /*2e500*/  LOP3.LUT R245, R245, 0x7f, RZ, 0xc0, !PT ;  /* 0x0000007ff5f57812 */ /* 0x000fe200078ec0ff */
[----:B------:R-:W-:-:S05]  /*2e510*/  IMAD.WIDE R248, R0, 0x4, R248 ;  /* 0x0000000400f87825 */ /* 0x000fca00078e02f8 */
[----:B------:R1:W-:Y:S04]  /*2e520*/  STL.64 [R1+0xa88], R248 ;  /* 0x000a88f801007387 */ /* 0x0003e80000100a00 */
[----:B------:R-:W-:Y:S01]  /*2e530*/  LDGSTS.E [R246+-0x7ff8], desc[UR52][R248.64], !P0 ;  /* 0xf8008000f8f67fae */ /* 0x000fe2000c121874 */
[----:B------:R-:W-:Y:S01]  /*2e540*/  ISETP.GE.AND P0, PT, R245, R5, PT ;  /* 0x00000005f500720c */ /* 0x000fe20003f06270 */
[----:B------:R-:W-:Y:S02]  /*2e550*/  VIADD R5, R244, 0xfffffdfe ;  /* 0xfffffdfef4057836 */ /* 0x000fe40000000000 */
[----:B------:R-:W-:-:S04]  /*2e560*/  IMAD.WIDE R242, R0, 0x4, R242 ;  /* 0x0000000400f27825 */ /* 0x000fc800078e02f2 */
[----:B--2---:R-:W-:Y:S01]  /*2e570*/  IMAD.WIDE R96, R0, 0x4, R96 ;  /* 0x0000000400607825 */ /* 0x004fe200078e0260 */
[----:B------:R-:W-:Y:S04]  /*2e580*/  STL.64 [R1+0xa80], R242 ;  /* 0x000a80f201007387 */ /* 0x000fe80000100a00 */
[----:B------:R-:W-:Y:S04]  /*2e590*/  LDGSTS.E [R246+-0x7ff4], desc[UR52][R242.64], !P5 ;  /* 0xf800c000f2f67fae */ /* 0x000fe8000e921874 */
[----:B------:R2:W-:Y:S04]  /*2e5a0*/  STL.64 [R1+0x760], R96 ;  /* 0x0007606001007387 */ /* 0x0005e80000100a00 */
[----:B------:R2:W-:Y:S01]  /*2e5b0*/  LDGSTS.E [R246+-0x4000], desc[UR52][R96.64], !P2 ;  /* 0xfc00000060f67fae */ /* 0x0005e2000d121874 */
[----:B------:R-:W-:-:S03]  /*2e5c0*/  ISETP.GE.U32.AND P5, PT, R226, 0x7ffffd80, PT ;  /* 0x7ffffd80e200780c */ /* 0x000fc60003fa6070 */
[----:B-1----:R-:W4:Y:S01]  /*2e5d0*/  LDL.LU.64 R248, [R1+0x5f0] ;  /* 0x0005f00001f87983 */ /* 0x002f220000300a00 */
[----:B------:R-:W-:-:S03]  /*2e5e0*/  ISETP.GE.U32.AND P2, PT, R5, 0x7ffffd7f, PT ;  /* 0x7ffffd7f0500780c */ /* 0x000fc60003f46070 */
[----:B------:R-:W4:Y:S01]  /*2e5f0*/  LDL.LU.64 R250, [R1+0x5e8] ;  /* 0x0005e80001fa7983 */ /* 0x000f220000300a00 */
[----:B------:R-:W-:-:S03]  /*2e600*/  VIADD R5, R9, 0xfffffdfd ;  /* 0xfffffdfd09057836 */ /* 0x000fc60000000000 */
[----:B------:R-:W4:Y:S01]  /*2e610*/  LDL.LU.64 R244, [R1+0x5c8] ;  /* 0x0005c80001f47983 */ /* 0x000f220000300a00 */
[----:B------:R-:W-:Y:S02]  /*2e620*/  VIADD R226, R8, 0xfffffdfc ;  /* 0xfffffdfc08e27836 */ /* 0x000fe40000000000 */
[----:B--2---:R-:W-:-:S05]  /*2e630*/  IMAD.WIDE R96, R0, 0x4, R230 ;  /* 0x0000000400607825 */ /* 0x004fca00078e02e6 */
[----:B------:R1:W-:Y:S04]  /*2e640*/  STL.64 [R1+0x770], R96 ;  /* 0x0007706001007387 */ /* 0x0003e80000100a00 */
[----:B------:R2:W-:Y:S01]  /*2e650*/  LDGSTS.E [R246+-0x3ffc], desc[UR52][R96.64], !P1 ;  /* 0xfc00400060f67fae */ /* 0x0005e2000c921874 */
[----:B---3--:R-:W-:-:S03]  /*2e660*/  IMAD.WIDE R230, R0, 0x4, R32 ;  /* 0x0000000400e67825 */ /* 0x008fc600078e0220 */
[----:B------:R-:W3:Y:S04]  /*2e670*/  LDL.LU.64 R32, [R1+0x5b8] ;  /* 0x0005b80001207983 */ /* 0x000ee80000300a00 */
[----:B------:R-:W2:Y:S01]  /*2e680*/  LDL.LU.64 R8, [R1+0x5b0] ;  /* 0x0005b00001087983 */ /* 0x000ea20000300a00 */
[----:B------:R-:W-:-:S03]  /*2e690*/  IMAD.WIDE R6, R0, 0x4, R6 ;  /* 0x0000000400067825 */ /* 0x000fc600078e0206 */
[----:B------:R1:W-:Y:S04]  /*2e6a0*/  STL.64 [R1+0x780], R230 ;  /* 0x000780e601007387 */ /* 0x0003e80000100a00 */
[----:B------:R-:W2:Y:S04]  /*2e6b0*/  LDL.LU.64 R242, [R1+0x5a8] ;  /* 0x0005a80001f27983 */ /* 0x000ea80000300a00 */
[----:B------:R-:W-:Y:S04]  /*2e6c0*/  STL.64 [R1+0x788], R6 ;  /* 0x0007880601007387 */ /* 0x000fe80000100a00 */
[----:B-1----:R-:W2:Y:S04]  /*2e6d0*/  LDL.LU.64 R96, [R1+0x1928] ;  /* 0x0019280001607983 */ /* 0x002ea80000300a00 */
[----:B------:R-:W-:Y:S04]  /*2e6e0*/  LDGSTS.E [R246+-0x3ff8], desc[UR52][R230.64], !P4 ;  /* 0xfc008000e6f67fae */ /* 0x000fe8000e121874 */
[----:B------:R1:W-:Y:S04]  /*2e6f0*/  LDGSTS.E [R246+-0x3ff4], desc[UR52][R6.64], !P6 ;  /* 0xfc00c00006f67fae */ /* 0x0003e8000f121874 */
[----:B------:R-:W2:Y:S04]  /*2e700*/  LDL.LU.64 R230, [R1+0x1920] ;  /* 0x0019200001e67983 */ /* 0x000ea80000300a00 */
[----:B------:R1:W-:Y:S01]  /*2e710*/  STL.64 [R1+0x16c0], R246 ;  /* 0x0016c0f601007387 */ /* 0x0003e20000100a00 */
[----:B------:R-:W-:-:S02]  /*2e720*/  ISETP.GE.U32.AND P1, PT, R5, 0x7ffffd7e, PT ;  /* 0x7ffffd7e0500780c */ /* 0x000fc40003f26070 */
[----:B------:R-:W-:Y:S01]  /*2e730*/  ISETP.GE.U32.AND P4, PT, R226, 0x7ffffd7d, PT ;  /* 0x7ffffd7de200780c */ /* 0x000fe20003f86070 */
[----:B------:R-:W-:Y:S01]  /*2e740*/  IMAD.WIDE R80, R4, 0x4, R80 ;  /* 0x0000000404507825 */ /* 0x000fe200078e0250 */
[----:B------:R-:W0:Y:S04]  /*2e750*/  LDGDEPBAR ;  /* 0x00000000000079af */ /* 0x000e280000000000 */
[----:B-1----:R-:W2:Y:S04]  /*2e760*/  LDL.LU.64 R246, [R1+0x5f8] ;  /* 0x0005f80001f67983 */ /* 0x002ea80000300a00 */
[----:B------:R-:W2:Y:S01]  /*2e770*/  LDL.LU.64 R6, [R1+0x578] ;  /* 0x0005780001067983 */ /* 0x000ea20000300a00 */
[----:B------:R-:W-:-:S03]  /*2e780*/  IADD3 R5, R227, -0x221, RZ ;  /* 0xfffffddfe3057810 */ /* 0x000fc60007ffe0ff */
[----:B------:R-:W2:Y:S01]  /*2e790*/  LDL.LU.64 R226, [R1+0x570] ;  /* 0x0005700001e27983 */ /* 0x000ea20000300a00 */
[----:B------:R-:W-:-:S04]  /*2e7a0*/  IMAD.WIDE R64, R4, 0x4, R64 ;  /* 0x0000000404407825 */ /* 0x000fc800078e0240 */
[----:B------:R-:W-:-:S04]  /*2e7b0*/  IMAD.WIDE R48, R4, 0x4, R48 ;  /* 0x0000000404307825 */ /* 0x000fc800078e0230 */
[----:B------:R-:W-:-:S04]  /*2e7c0*/  IMAD.WIDE R240, R4, 0x4, R240 ;  /* 0x0000000404f07825 */ /* 0x000fc800078e02f0 */
[----:B----4-:R-:W-:-:S04]  /*2e7d0*/  IMAD.WIDE R112, R4, 0x4, R112 ;  /* 0x0000000404707825 */ /* 0x010fc800078e0270 */
[----:B------:R-:W-:-:S04]  /*2e7e0*/  IMAD.WIDE R12, R4, 0x4, R12 ;  /* 0x00000004040c7825 */ /* 0x000fc800078e020c */
[----:B------:R-:W-:-:S04]  /*2e7f0*/  IMAD.WIDE R16, R4, 0x4, R16 ;  /* 0x0000000404107825 */ /* 0x000fc800078e0210 */
[----:B------:R-:W-:-:S04]  /*2e800*/  IMAD.WIDE R208, R4, 0x4, R208 ;  /* 0x0000000404d07825 */ /* 0x000fc800078e02d0 */
[----:B------:R-:W-:-:S04]  /*2e810*/  IMAD.WIDE R248, R4, 0x4, R248 ;  /* 0x0000000404f87825 */ /* 0x000fc800078e02f8 */
[----:B------:R-:W-:-:S04]  /*2e820*/  IMAD.WIDE R250, R4, 0x4, R250 ;  /* 0x0000000404fa7825 */ /* 0x000fc800078e02fa */
[----:B------:R-:W-:-:S04]  /*2e830*/  IMAD.WIDE R244, R4, 0x4, R244 ;  /* 0x0000000404f47825 */ /* 0x000fc800078e02f4 */
[----:B---3--:R-:W-:-:S04]  /*2e840*/  IMAD.WIDE R32, R4, 0x4, R32 ;  /* 0x0000000404207825 */ /* 0x008fc800078e0220 */
[----:B--2---:R-:W-:-:S04]  /*2e850*/  IMAD.WIDE R8, R4, 0x4, R8 ;  /* 0x0000000404087825 */ /* 0x004fc800078e0208 */
[----:B------:R-:W-:-:S04]  /*2e860*/  IMAD.WIDE R96, R4, 0x4, R96 ;  /* 0x0000000404607825 */ /* 0x000fc800078e0260 */
[----:B------:R-:W-:-:S04]  /*2e870*/  IMAD.WIDE R242, R4, 0x4, R242 ;  /* 0x0000000404f27825 */ /* 0x000fc800078e02f2 */
[----:B------:R-:W-:-:S05]  /*2e880*/  IMAD.WIDE R246, R4, 0x4, R246 ;  /* 0x0000000404f67825 */ /* 0x000fca00078e02f6 */
[----:B------:R1:W-:Y:S04]  /*2e890*/  STL.64 [R1+0x798], R246 ;  /* 0x000798f601007387 */ /* 0x0003e80000100a00 */
[----:B-1----:R-:W2:Y:S04]  /*2e8a0*/  LDL.LU.64 R246, [R1+0x540] ;  /* 0x0005400001f67983 */ /* 0x002ea80000300a00 */
[----:B------:R1:W-:Y:S04]  /*2e8b0*/  STL.64 [R1+0x7a8], R248 ;  /* 0x0007a8f801007387 */ /* 0x0003e80000100a00 */
[----:B-1----:R-:W3:Y:S04]  /*2e8c0*/  LDL.LU.64 R248, [R1+0x538] ;  /* 0x0005380001f87983 */ /* 0x002ee80000300a00 */
[----:B------:R1:W-:Y:S04]  /*2e8d0*/  STL.64 [R1+0x7b8], R250 ;  /* 0x0007b8fa01007387 */ /* 0x0003e80000100a00 */
[----:B-1----:R-:W4:Y:S04]  /*2e8e0*/  LDL.LU.64 R250, [R1+0x530] ;  /* 0x0005300001fa7983 */ /* 0x002f280000300a00 */
        /* <DEDUP_REMOVED lines=15> */
[----:B------:R-:W-:Y:S04]  /*2e9e0*/  STL.64 [R1+0x838], R242 ;  /* 0x000838f201007387 */ /* 0x000fe80000100a00 */
[----:B------:R1:W-:Y:S04]  /*2e9f0*/  STL.64 [R1+0x848], R112 ;  /* 0x0008487001007387 */ /* 0x0003e80000100a00 */
[----:B-1----:R-:W4:Y:S04]  /*2ea00*/  LDL.LU.64 R112, [R1+0x4f8] ;  /* 0x0004f80001707983 */ /* 0x002f280000300a00 */
[----:B------:R1:W-:Y:S04]  /*2ea10*/  STL.64 [R1+0x858], R240 ;  /* 0x000858f001007387 */ /* 0x0003e80000100a00 */
[----:B-1----:R-:W4:Y:S04]  /*2ea20*/  LDL.LU.64 R240, [R1+0x4f0] ;  /* 0x0004f00001f07983 */ /* 0x002f280000300a00 */
[----:B------:R1:W-:Y:S04]  /*2ea30*/  STL.64 [R1+0x868], R12 ;  /* 0x0008680c01007387 */ /* 0x0003e80000100a00 */
[----:B-1----:R-:W4:Y:S04]  /*2ea40*/  LDL.LU.64 R12, [R1+0x4e8] ;  /* 0x0004e800010c7983 */ /* 0x002f280000300a00 */
[----:B------:R-:W4:Y:S04]  /*2ea50*/  LDL.LU.64 R242, [R1+0x4e0] ;  /* 0x0004e00001f27983 */ /* 0x000f280000300a00 */
[----:B------:R1:W-:Y:S04]  /*2ea60*/  STL.64 [R1+0x878], R16 ;  /* 0x0008781001007387 */ /* 0x0003e80000100a00 */
[----:B-1----:R-:W4:Y:S04]  /*2ea70*/  LDL.LU.64 R16, [R1+0x18f0] ;  /* 0x0018f00001107983 */ /* 0x002f280000300a00 */
[----:B------:R1:W-:Y:S04]  /*2ea80*/  STL.64 [R1+0x888], R208 ;  /* 0x000888d001007387 */ /* 0x0003e80000100a00 */
[----:B-1----:R-:W4:Y:S04]  /*2ea90*/  LDL.LU.64 R208, [R1+0x18e8] ;  /* 0x0018e80001d07983 */ /* 0x002f280000300a00 */
[----:B------:R1:W-:Y:S04]  /*2eaa0*/  STL.64 [R1+0x898], R6 ;  /* 0x0008980601007387 */ /* 0x0003e80000100a00 */
[----:B-1----:R-:W2:Y:S01]  /*2eab0*/  LDL.LU.64 R6, [R1+0x18e0] ;  /* 0x0018e00001067983 */ /* 0x002ea20000300a00 */
[----:B------:R-:W-:-:S04]  /*2eac0*/  IMAD.WIDE R226, R4, 0x4, R226 ;  /* 0x0000000404e27825 */ /* 0x000fc800078e02e2 */
[C---:B------:R-:W-:Y:S01]  /*2ead0*/  IMAD.WIDE R192, R4.reuse, 0x4, R192 ;  /* 0x0000000404c07825 */ /* 0x040fe200078e02c0 */
[----:B------:R1:W-:Y:S03]  /*2eae0*/  STL.64 [R1+0x8a8], R226 ;  /* 0x0008a8e201007387 */ /* 0x0003e60000100a00 */
[----:B------:R-:W-:-:S04]  /*2eaf0*/  IMAD.WIDE R176, R4, 0x4, R176 ;  /* 0x0000000404b07825 */ /* 0x000fc800078e02b0 */
[C---:B------:R-:W-:Y:S01]  /*2eb00*/  IMAD.WIDE R160, R4.reuse, 0x4, R160 ;  /* 0x0000000404a07825 */ /* 0x040fe200078e02a0 */
[----:B-1----:R-:W4:Y:S03]  /*2eb10*/  LDL.LU.64 R226, [R1+0x4b8] ;  /* 0x0004b80001e27983 */ /* 0x002f260000300a00 */
[----:B------:R-:W-:-:S04]  /*2eb20*/  IMAD.WIDE R44, R4, 0x4, R44 ;  /* 0x00000004042c7825 */ /* 0x000fc800078e022c */
[----:B--2---:R-:W-:-:S05]  /*2eb30*/  IMAD.WIDE R6, R4, 0x4, R6 ;  /* 0x0000000404067825 */ /* 0x004fca00078e0206 */
[----:B------:R1:W-:Y:S04]  /*2eb40*/  STL.64 [R1+0x8b8], R6 ;  /* 0x0008b80601007387 */ /* 0x0003e80000100a00 */
[----:B-1----:R-:W2:Y:S04]  /*2eb50*/  LDL.LU.64 R6, [R1+0x4b0] ;  /* 0x0004b00001067983 */ /* 0x002ea80000300a00 */
[----:B------:R1:W-:Y:S04]  /*2eb60*/  STL.64 [R1+0x8c8], R192 ;  /* 0x0008c8c001007387 */ /* 0x0003e80000100a00 */
[----:B-1----:R-:W2:Y:S04]  /*2eb70*/  LDL.LU.64 R192, [R1+0x18d8] ;  /* 0x0018d80001c07983 */ /* 0x002ea80000300a00 */
[----:B------:R1:W-:Y:S04]  /*2eb80*/  STL.64 [R1+0x8d8], R176 ;  /* 0x0008d8b001007387 */ /* 0x0003e80000100a00 */
[----:B-1----:R-:W2:Y:S04]  /*2eb90*/  LDL.LU.64 R176, [R1+0x18d0] ;  /* 0x0018d00001b07983 */ /* 0x002ea80000300a00 */
[----:B------:R1:W-:Y:S04]  /*2eba0*/  STL.64 [R1+0x8e8], R160 ;  /* 0x0008e8a001007387 */ /* 0x0003e80000100a00 */
[----:B-1----:R-:W2:Y:S04]  /*2ebb0*/  LDL.LU.64 R160, [R1+0x18c8] ;  /* 0x0018c80001a07983 */ /* 0x002ea80000300a00 */
[----:B------:R1:W-:Y:S04]  /*2ebc0*/  STL.64 [R1+0x8f8], R44 ;  /* 0x0008f82c01007387 */ /* 0x0003e80000100a00 */
[----:B-1----:R-:W2:Y:S01]  /*2ebd0*/  LDL.LU.64 R44, [R1+0x18c0] ;  /* 0x0018c000012c7983 */ /* 0x002ea20000300a00 */
[----:B------:R-:W-:-:S04]  /*2ebe0*/  IMAD.WIDE R246, R4, 0x4, R246 ;  /* 0x0000000404f67825 */ /* 0x000fc800078e02f6 */
[C---:B---3--:R-:W-:Y:S01]  /*2ebf0*/  IMAD.WIDE R248, R4.reuse, 0x4, R248 ;  /* 0x0000000404f87825 */ /* 0x048fe200078e02f8 */
[----:B------:R4:W-:Y:S04]  /*2ec00*/  STL.64 [R1+0x908], R246 ;  /* 0x000908f601007387 */ /* 0x0009e80000100a00 */
[----:B------:R2:W-:Y:S01]  /*2ec10*/  STL.64 [R1+0x918], R248 ;  /* 0x000918f801007387 */ /* 0x0005e20000100a00 */
[----:B----4-:R-:W-:-:S04]  /*2ec20*/  IMAD.WIDE R246, R4, 0x4, R250 ;  /* 0x0000000404f67825 */ /* 0x010fc800078e02fa */
[----:B------:R-:W-:-:S04]  /*2ec30*/  IMAD.WIDE R244, R4, 0x4, R244 ;  /* 0x0000000404f47825 */ /* 0x000fc800078e02f4 */
        /* <DEDUP_REMOVED lines=11> */
[C---:B--2---:R-:W-:Y:S02]  /*2ecf0*/  IMAD.WIDE R248, R4.reuse, 0x4, R44 ;  /* 0x0000000404f87825 */ /* 0x044fe400078e022c */
[----:B------:R-:W2:Y:S04]  /*2ed00*/  LDL.LU.64 R44, [R1+0x478] ;  /* 0x00047800012c7983 */ /* 0x000ea80000300a00 */
[----:B------:R1:W-:Y:S04]  /*2ed10*/  STL.64 [R1+0x928], R246 ;  /* 0x000928f601007387 */ /* 0x0003e80000100a00 */
[----:B------:R-:W-:Y:S01]  /*2ed20*/  STL.64 [R1+0x938], R248 ;  /* 0x000938f801007387 */ /* 0x000fe20000100a00 */
[----:B-1----:R-:W-:-:S03]  /*2ed30*/  IMAD.WIDE R246, R4, 0x4, R14 ;  /* 0x0000000404f67825 */ /* 0x002fc600078e020e */
[----:B------:R-:W3:Y:S04]  /*2ed40*/  LDL.LU.64 R14, [R1+0x470] ;  /* 0x00047000010e7983 */ /* 0x000ee80000300a00 */
[----:B------:R1:W-:Y:S04]  /*2ed50*/  STL.64 [R1+0x948], R246 ;  /* 0x000948f601007387 */ /* 0x0003e80000100a00 */
[----:B-1----:R-:W4:Y:S04]  /*2ed60*/  LDL.LU.64 R246, [R1+0x460] ;  /* 0x0004600001f67983 */ /* 0x002f280000300a00 */
[----:B------:R-:W4:Y:S04]  /*2ed70*/  LDL.LU.64 R248, [R1+0x458] ;  /* 0x0004580001f87983 */ /* 0x000f280000300a00 */
[----:B------:R1:W-:Y:S04]  /*2ed80*/  STL.64 [R1+0x958], R244 ;  /* 0x000958f401007387 */ /* 0x0003e80000100a00 */
[----:B------:R-:W4:Y:S04]  /*2ed90*/  LDL.LU.64 R250, [R1+0x450] ;  /* 0x0004500001fa7983 */ /* 0x000f280000300a00 */
        /* <DEDUP_REMOVED lines=25> */
[----:B------:R1:W-:Y:S04]  /*2ef30*/  STL.64 [R1+0xa18], R226 ;  /* 0x000a18e201007387 */ /* 0x0003e80000100a00 */
[----:B-1----:R-:W4:Y:S04]  /*2ef40*/  LDL.LU.64 R226, [R1+0x1870] ;  /* 0x0018700001e27983 */ /* 0x002f280000300a00 */
[----:B------:R1:W-:Y:S04]  /*2ef50*/  STL.64 [R1+0xa28], R6 ;  /* 0x000a280601007387 */ /* 0x0003e80000100a00 */
[----:B-1----:R-:W4:Y:S01]  /*2ef60*/  LDL.LU.64 R6, [R1+0x3f8] ;  /* 0x0003f80001067983 */ /* 0x002f220000300a00 */
[----:B------:R-:W-:-:S04]  /*2ef70*/  IMAD.WIDE R94, R4, 0x4, R94 ;  /* 0x00000004045e7825 */ /* 0x000fc800078e025e */
[----:B------:R-:W-:-:S04]  /*2ef80*/  IMAD.WIDE R78, R4, 0x4, R78 ;  /* 0x00000004044e7825 */ /* 0x000fc800078e024e */
[----:B--2---:R-:W-:-:S05]  /*2ef90*/  IMAD.WIDE R108, R4, 0x4, R108 ;  /* 0x00000004046c7825 */ /* 0x004fca00078e026c */
[----:B------:R1:W-:Y:S04]  /*2efa0*/  STL.64 [R1+0xa38], R108 ;  /* 0x000a386c01007387 */ /* 0x0003e80000100a00 */
[----:B-1----:R-:W2:Y:S01]  /*2efb0*/  LDL.LU.64 R108, [R1+0x3f0] ;  /* 0x0003f000016c7983 */ /* 0x002ea20000300a00 */
[----:B------:R-:W-:-:S03]  /*2efc0*/  IMAD.WIDE R62, R4, 0x4, R62 ;  /* 0x00000004043e7825 */ /* 0x000fc600078e023e */
[----:B------:R1:W-:Y:S01]  /*2efd0*/  STL.64 [R1+0xa30], R94 ;  /* 0x000a305e01007387 */ /* 0x0003e20000100a00 */
[----:B------:R-:W-:-:S04]  /*2efe0*/  IMAD.WIDE R46, R4, 0x4, R46 ;  /* 0x00000004042e7825 */ /* 0x000fc800078e022e */
[C---:B------:R-:W-:Y:S01]  /*2eff0*/  IMAD.WIDE R30, R4.reuse, 0x4, R30 ;  /* 0x00000004041e7825 */ /* 0x040fe200078e021e */
[----:B-1----:R-:W2:Y:S03]  /*2f000*/  LDL.LU.64 R94, [R1+0x1868] ;  /* 0x00186800015e7983 */ /* 0x002ea60000300a00 */
[C---:B------:R-:W-:Y:S01]  /*2f010*/  IMAD.WIDE R44, R4.reuse, 0x4, R44 ;  /* 0x00000004042c7825 */ /* 0x040fe200078e022c */
[----:B------:R1:W-:Y:S03]  /*2f020*/  STL.64 [R1+0xa20], R78 ;  /* 0x000a204e01007387 */ /* 0x0003e60000100a00 */
[----:B---3--:R-:W-:-:S04]  /*2f030*/  IMAD.WIDE R14, R4, 0x4, R14 ;  /* 0x00000004040e7825 */ /* 0x008fc800078e020e */
[C---:B----4-:R-:W-:Y:S01]  /*2f040*/  IMAD.WIDE R206, R4.reuse, 0x4, R206 ;  /* 0x0000000404ce7825 */ /* 0x050fe200078e02ce */
[----:B-1----:R-:W3:Y:S04]  /*2f050*/  LDL.LU.64 R78, [R1+0x1860] ;  /* 0x00186000014e7983 */ /* 0x002ee80000300a00 */
[----:B------:R1:W-:Y:S01]  /*2f060*/  STL.64 [R1+0xa10], R62 ;  /* 0x000a103e01007387 */ /* 0x0003e20000100a00 */
[----:B------:R-:W-:-:S03]  /*2f070*/  IMAD.WIDE R246, R4, 0x4, R246 ;  /* 0x0000000404f67825 */ /* 0x000fc600078e02f6 */
[----:B-1----:R-:W4:Y:S04]  /*2f080*/  LDL.LU.64 R62, [R1+0x1858] ;  /* 0x00185800013e7983 */ /* 0x002f280000300a00 */
[----:B------:R1:W-:Y:S04]  /*2f090*/  STL.64 [R1+0xa00], R46 ;  /* 0x000a002e01007387 */ /* 0x0003e80000100a00 */
[----:B-1----:R-:W3:Y:S04]  /*2f0a0*/  LDL.LU.64 R46, [R1+0x1850] ;  /* 0x00185000012e7983 */ /* 0x002ee80000300a00 */
[----:B------:R1:W-:Y:S04]  /*2f0b0*/  STL.64 [R1+0x9f0], R30 ;  /* 0x0009f01e01007387 */ /* 0x0003e80000100a00 */
[----:B-1----:R-:W4:Y:S04]  /*2f0c0*/  LDL.LU.64 R30, [R1+0x1848] ;  /* 0x00184800011e7983 */ /* 0x002f280000300a00 */
[----:B------:R1:W-:Y:S04]  /*2f0d0*/  STL.64 [R1+0x9e0], R44 ;  /* 0x0009e02c01007387 */ /* 0x0003e80000100a00 */
[----:B-1----:R-:W3:Y:S04]  /*2f0e0*/  LDL.LU.64 R44, [R1+0x3a8] ;  /* 0x0003a800012c7983 */ /* 0x002ee80000300a00 */
[----:B------:R1:W-:Y:S04]  /*2f0f0*/  STL.64 [R1+0x9d0], R14 ;  /* 0x0009d00e01007387 */ /* 0x0003e80000100a00 */
[----:B-1----:R-:W4:Y:S04]  /*2f100*/  LDL.LU.64 R14, [R1+0x1840] ;  /* 0x00184000010e7983 */ /* 0x002f280000300a00 */
[----:B------:R1:W-:Y:S04]  /*2f110*/  STL.64 [R1+0x9c0], R206 ;  /* 0x0009c0ce01007387 */ /* 0x0003e80000100a00 */
[----:B-1----:R-:W4:Y:S04]  /*2f120*/  LDL.LU.64 R206, [R1+0x1838] ;  /* 0x0018380001ce7983 */ /* 0x002f280000300a00 */
[----:B------:R1:W-:Y:S01]  /*2f130*/  STL.64 [R1+0x9b0], R246 ;  /* 0x0009b0f601007387 */ /* 0x0003e20000100a00 */
[----:B------:R-:W-:-:S04]  /*2f140*/  IMAD.WIDE R8, R4, 0x4, R8 ;  /* 0x0000000404087825 */ /* 0x000fc800078e0208 */
[----:B-1----:R-:W-:-:S04]  /*2f150*/  IMAD.WIDE R246, R4, 0x4, R248 ;  /* 0x0000000404f67825 */ /* 0x002fc800078e02f8 */
[C---:B------:R-:W-:Y:S01]  /*2f160*/  IMAD.WIDE R248, R4.reuse, 0x4, R250 ;  /* 0x0000000404f87825 */ /* 0x040fe200078e02fa */
[----:B------:R1:W-:Y:S04]  /*2f170*/  STL.64 [R1+0x9a0], R246 ;  /* 0x0009a0f601007387 */ /* 0x0003e80000100a00 */
[----:B------:R-:W-:Y:S01]  /*2f180*/  STL.64 [R1+0x990], R248 ;  /* 0x000990f801007387 */ /* 0x000fe20000100a00 */
[----:B-1----:R-:W-:-:S04]  /*2f190*/  IMAD.WIDE R246, R4, 0x4, R244 ;  /* 0x0000000404f67825 */ /* 0x002fc800078e02f4 */
[C---:B------:R-:W-:Y:S02]  /*2f1a0*/  IMAD.WIDE R244, R4.reuse, 0x4, R124 ;  /* 0x0000000404f47825 */ /* 0x040fe400078e027c */
[----:B------:R-:W4:Y:S04]  /*2f1b0*/  LDL.LU.64 R124, [R1+0x328] ;  /* 0x00032800017c7983 */ /* 0x000f280000300a00 */
[----:B------:R1:W-:Y:S01]  /*2f1c0*/  STL.64 [R1+0x980], R246 ;  /* 0x000980f601007387 */ /* 0x0003e20000100a00 */
[----:B------:R-:W-:-:S03]  /*2f1d0*/  IMAD.WIDE R242, R4, 0x4, R242 ;  /* 0x0000000404f27825 */ /* 0x000fc600078e02f2 */
[----:B------:R1:W-:Y:S01]  /*2f1e0*/  STL.64 [R1+0x970], R244 ;  /* 0x000970f401007387 */ /* 0x0003e20000100a00 */
[----:B------:R-:W-:-:S03]  /*2f1f0*/  IMAD.WIDE R190, R4, 0x4, R190 ;  /* 0x0000000404be7825 */ /* 0x000fc600078e02be */
[----:B-1----:R-:W4:Y:S04]  /*2f200*/  LDL.LU.64 R246, [R1+0x2c8] ;  /* 0x0002c80001f67983 */ /* 0x002f280000300a00 */
[----:B------:R-:W4:Y:S01]  /*2f210*/  LDL.LU.64 R248, [R1+0x2b8] ;  /* 0x0002b80001f87983 */ /* 0x000f220000300a00 */
[----:B------:R-:W-:-:S03]  /*2f220*/  IMAD.WIDE R174, R4, 0x4, R174 ;  /* 0x0000000404ae7825 */ /* 0x000fc600078e02ae */
[----:B------:R1:W-:Y:S04]  /*2f230*/  STL.64 [R1+0x960], R8 ;  /* 0x0009600801007387 */ /* 0x0003e80000100a00 */
[----:B------:R-:W4:Y:S01]  /*2f240*/  LDL.LU.64 R250, [R1+0x2a8] ;  /* 0x0002a80001fa7983 */ /* 0x000f220000300a00 */
[----:B------:R-:W-:-:S03]  /*2f250*/  IMAD.WIDE R158, R4, 0x4, R158 ;  /* 0x00000004049e7825 */ /* 0x000fc600078e029e */
[----:B------:R-:W4:Y:S04]  /*2f260*/  LDL.LU.64 R244, [R1+0x2a0] ;  /* 0x0002a00001f47983 */ /* 0x000f280000300a00 */
[----:B-1----:R-:W4:Y:S01]  /*2f270*/  LDL.LU.64 R8, [R1+0x298] ;  /* 0x0002980001087983 */ /* 0x002f220000300a00 */
[----:B------:R-:W-:-:S03]  /*2f280*/  IMAD.WIDE R142, R4, 0x4, R142 ;  /* 0x00000004048e7825 */ /* 0x000fc600078e028e */
[----:B------:R1:W-:Y:S01]  /*2f290*/  STL.64 [R1+0x950], R242 ;  /* 0x000950f201007387 */ /* 0x0003e20000100a00 */
        /* <DEDUP_REMOVED lines=14> */
[----:B-1----:R-:W4:Y:S01]  /*2f380*/  LDL.LU.64 R126, [R1+0x1810] ;  /* 0x00181000017e7983 */ /* 0x002f220000300a00 */
[----:B--2---:R-:W-:-:S03]  /*2f390*/  IMAD.WIDE R108, R4, 0x4, R108 ;  /* 0x00000004046c7825 */ /* 0x004fc600078e026c */
        /* <DEDUP_REMOVED lines=9> */
[C---:B------:R-:W-:Y:S01]  /*2f430*/  IMAD.WIDE R218, R4.reuse, 0x4, R218 ;  /* 0x0000000404da7825 */ /* 0x040fe200078e02da */
[----:B------:R1:W-:Y:S03]  /*2f440*/  STL.64 [R1+0x8b0], R2 ;  /* 0x0008b00201007387 */ /* 0x0003e60000100a00 */
[----:B------:R-:W-:-:S04]  /*2f450*/  IMAD.WIDE R92, R4, 0x4, R92 ;  /* 0x00000004045c7825 */ /* 0x000fc800078e025c */
[C---:B------:R-:W-:Y:S01]  /*2f460*/  IMAD.WIDE R76, R4.reuse, 0x4, R76 ;  /* 0x00000004044c7825 */ /* 0x040fe200078e024c */
[----:B-1----:R-:W2:Y:S03]  /*2f470*/  LDL.LU.64 R2, [R1+0x17e8] ;  /* 0x0017e80001027983 */ /* 0x002ea60000300a00 */
[C---:B------:R-:W-:Y:S01]  /*2f480*/  IMAD.WIDE R60, R4.reuse, 0x4, R60 ;  /* 0x00000004043c7825 */ /* 0x040fe200078e023c */
[----:B------:R1:W-:Y:S03]  /*2f490*/  STL.64 [R1+0x8a0], R218 ;  /* 0x0008a0da01007387 */ /* 0x0003e60000100a00 */
[C---:B------:R-:W-:Y:S01]  /*2f4a0*/  IMAD.WIDE R12, R4.reuse, 0x4, R12 ;  /* 0x00000004040c7825 */ /* 0x040fe200078e020c */
[----:B-1----:R-:W2:Y:S03]  /*2f4b0*/  LDL.LU.64 R218, [R1+0x17e0] ;  /* 0x0017e00001da7983 */ /* 0x002ea60000300a00 */
[C---:B---3--:R-:W-:Y:S01]  /*2f4c0*/  IMAD.WIDE R44, R4.reuse, 0x4, R44 ;  /* 0x00000004042c7825 */ /* 0x048fe200078e022c */
[----:B------:R1:W-:Y:S03]  /*2f4d0*/  STL.64 [R1+0x890], R92 ;  /* 0x0008905c01007387 */ /* 0x0003e60000100a00 */
[C---:B------:R-:W-:Y:S01]  /*2f4e0*/  IMAD.WIDE R204, R4.reuse, 0x4, R204 ;  /* 0x0000000404cc7825 */ /* 0x040fe200078e02cc */
[----:B-1----:R-:W3:Y:S04]  /*2f4f0*/  LDL.LU.64 R92, [R1+0x17d8] ;  /* 0x0017d800015c7983 */ /* 0x002ee80000300a00 */
[----:B------:R1:W-:Y:S01]  /*2f500*/  STL.64 [R1+0x880], R76 ;  /* 0x0008804c01007387 */ /* 0x0003e20000100a00 */
[----:B------:R-:W-:-:S03]  /*2f510*/  IMAD.WIDE R188, R4, 0x4, R188 ;  /* 0x0000000404bc7825 */ /* 0x000fc600078e02bc */
[----:B-1----:R-:W3:Y:S04]  /*2f520*/  LDL.LU.64 R76, [R1+0x17d0] ;  /* 0x0017d000014c7983 */ /* 0x002ee80000300a00 */
[----:B------:R1:W-:Y:S01]  /*2f530*/  STL.64 [R1+0x870], R60 ;  /* 0x0008703c01007387 */ /* 0x0003e20000100a00 */
[----:B------:R-:W-:-:S03]  /*2f540*/  IMAD.WIDE R172, R4, 0x4, R172 ;  /* 0x0000000404ac7825 */ /* 0x000fc600078e02ac */
[----:B-1----:R-:W3:Y:S04]  /*2f550*/  LDL.LU.64 R60, [R1+0x17c8] ;  /* 0x0017c800013c7983 */ /* 0x002ee80000300a00 */
[----:B------:R1:W-:Y:S01]  /*2f560*/  STL.64 [R1+0x860], R44 ;  /* 0x0008602c01007387 */ /* 0x0003e20000100a00 */
[----:B------:R-:W-:-:S03]  /*2f570*/  IMAD.WIDE R156, R4, 0x4, R156 ;  /* 0x00000004049c7825 */ /* 0x000fc600078e029c */
[----:B-1----:R-:W3:Y:S01]  /*2f580*/  LDL.LU.64 R44, [R1+0x17c0] ;  /* 0x0017c000012c7983 */ /* 0x002ee20000300a00 */
[----:B------:R-:W-:-:S04]  /*2f590*/  IMAD.WIDE R140, R4, 0x4, R140 ;  /* 0x00000004048c7825 */ /* 0x000fc800078e028c */
[----:B----4-:R-:W-:-:S04]  /*2f5a0*/  IMAD.WIDE R124, R4, 0x4, R124 ;  /* 0x00000004047c7825 */ /* 0x010fc800078e027c */
[----:B--2---:R-:W-:-:S04]  /*2f5b0*/  IMAD.WIDE R108, R4, 0x4, R108 ;  /* 0x00000004046c7825 */ /* 0x004fc800078e026c */
[----:B------:R-:W-:-:S05]  /*2f5c0*/  IMAD.WIDE R28, R4, 0x4, R28 ;  /* 0x00000004041c7825 */ /* 0x000fca00078e021c */
[----:B------:R1:W-:Y:S04]  /*2f5d0*/  STL.64 [R1+0x850], R28 ;  /* 0x0008501c01007387 */ /* 0x0003e80000100a00 */
[----:B-1----:R-:W2:Y:S04]  /*2f5e0*/  LDL.LU.64 R28, [R1+0x17b8] ;  /* 0x0017b800011c7983 */ /* 0x002ea80000300a00 */
[----:B------:R1:W-:Y:S04]  /*2f5f0*/  STL.64 [R1+0x840], R12 ;  /* 0x0008400c01007387 */ /* 0x0003e80000100a00 */
[----:B-1----:R-:W4:Y:S04]  /*2f600*/  LDL.LU.64 R12, [R1+0x17b0] ;  /* 0x0017b000010c7983 */ /* 0x002f280000300a00 */
[----:B------:R1:W-:Y:S04]  /*2f610*/  STL.64 [R1+0x830], R204 ;  /* 0x000830cc01007387 */ /* 0x0003e80000100a00 */
[----:B-1----:R-:W3:Y:S04]  /*2f620*/  LDL.LU.64 R204, [R1+0x17a8] ;  /* 0x0017a80001cc7983 */ /* 0x002ee80000300a00 */
        /* <DEDUP_REMOVED lines=11> */
[----:B-1----:R-:W3:Y:S01]  /*2f6e0*/  LDL.LU.64 R108, [R1+0x1778] ;  /* 0x00177800016c7983 */ /* 0x002ee20000300a00 */
[----:B------:R-:W-:-:S05]  /*2f6f0*/  IMAD.WIDE R246, R4, 0x4, R246 ;  /* 0x0000000404f67825 */ /* 0x000fca00078e02f6 */
[----:B------:R1:W-:Y:S01]  /*2f700*/  STL.64 [R1+0x7c0], R246 ;  /* 0x0007c0f601007387 */ /* 0x0003e20000100a00 */
[----:B------:R-:W-:-:S04]  /*2f710*/  IMAD.WIDE R10, R4, 0x4, R10 ;  /* 0x00000004040a7825 */ /* 0x000fc800078e020a */
[----:B-1----:R-:W-:-:S04]  /*2f720*/  IMAD.WIDE R246, R4, 0x4, R248 ;  /* 0x0000000404f67825 */ /* 0x002fc800078e02f8 */
[C---:B------:R-:W-:Y:S01]  /*2f730*/  IMAD.WIDE R248, R4.reuse, 0x4, R250 ;  /* 0x0000000404f87825 */ /* 0x040fe200078e02fa */
[----:B------:R1:W-:Y:S03]  /*2f740*/  STL.64 [R1+0x7b0], R246 ;  /* 0x0007b0f601007387 */ /* 0x0003e60000100a00 */
[C---:B------:R-:W-:Y:S01]  /*2f750*/  IMAD.WIDE R6, R4.reuse, 0x4, R6 ;  /* 0x0000000404067825 */ /* 0x040fe200078e0206 */
[----:B------:R-:W-:Y:S03]  /*2f760*/  STL.64 [R1+0x7a0], R248 ;  /* 0x0007a0f801007387 */ /* 0x000fe60000100a00 */
[----:B-1----:R-:W-:-:S04]  /*2f770*/  IMAD.WIDE R246, R4, 0x4, R244 ;  /* 0x0000000404f67825 */ /* 0x002fc800078e02f4 */
[C---:B------:R-:W-:Y:S01]  /*2f780*/  IMAD.WIDE R244, R4.reuse, 0x4, R8 ;  /* 0x0000000404f47825 */ /* 0x040fe200078e0208 */
[----:B------:R-:W-:Y:S03]  /*2f790*/  STL.64 [R1+0x790], R246 ;  /* 0x000790f601007387 */ /* 0x000fe60000100a00 */
[C---:B------:R-:W-:Y:S01]  /*2f7a0*/  IMAD.WIDE R8, R4.reuse, 0x4, R242 ;  /* 0x0000000404087825 */ /* 0x040fe200078e02f2 */
[----:B------:R-:W-:Y:S04]  /*2f7b0*/  STL.64 [R1+0x778], R244 ;  /* 0x000778f401007387 */ /* 0x000fe80000100a00 */
[----:B------:R1:W-:Y:S04]  /*2f7c0*/  STL.64 [R1+0x768], R10 ;  /* 0x0007680a01007387 */ /* 0x0003e80000100a00 */
        /* <DEDUP_REMOVED lines=10> */
[----:B------:R-:W-:Y:S03]  /*2f870*/  STL.64 [R1+0x700], R10 ;  /* 0x0007000a01007387 */ /* 0x000fe60000100a00 */
[C---:B------:R-:W-:Y:S01]  /*2f880*/  IMAD.WIDE R6, R4.reuse, 0x4, R222 ;  /* 0x0000000404067825 */ /* 0x040fe200078e02de */
[----:B------:R1:W-:Y:S04]  /*2f890*/  STL.64 [R1+0x6f8], R8 ;  /* 0x0006f80801007387 */ /* 0x0003e80000100a00 */
[----:B------:R1:W-:Y:S02]  /*2f8a0*/  STL.64 [R1+0x6e0], R6 ;  /* 0x0006e00601007387 */ /* 0x0003e40000100a00 */
[----:B-1----:R-:W-:-:S04]  /*2f8b0*/  IMAD.WIDE R8, R4, 0x4, R110 ;  /* 0x0000000404087825 */ /* 0x002fc800078e026e */
        /* <DEDUP_REMOVED lines=9> */
[----:B---3--:R-:W-:-:S04]  /*2f950*/  IMAD.WIDE R10, R4, 0x4, R108 ;  /* 0x00000004040a7825 */ /* 0x008fc800078e026c */
[C---:B------:R-:W-:Y:S01]  /*2f960*/  IMAD.WIDE R108, R4.reuse, 0x4, R116 ;  /* 0x00000004046c7825 */ /* 0x040fe200078e0274 */
[----:B------:R1:W-:Y:S04]  /*2f970*/  STL.64 [R1+0x6d0], R10 ;  /* 0x0006d00a01007387 */ /* 0x0003e80000100a00 */
[----:B------:R3:W-:Y:S04]  /*2f980*/  STL.64 [R1+0x6c0], R8 ;  /* 0x0006c00801007387 */ /* 0x0007e80000100a00 */
[----:B------:R2:W-:Y:S01]  /*2f990*/  STL.64 [R1+0x6b0], R6 ;  /* 0x0006b00601007387 */ /* 0x0005e20000100a00 */
[----:B-1----:R-:W-:-:S03]  /*2f9a0*/  IMAD.WIDE R10, R4, 0x4, R114 ;  /* 0x00000004040a7825 */ /* 0x002fc600078e0272 */
[----:B------:R-:W-:Y:S01]  /*2f9b0*/  STL.64 [R1+0x668], R108 ;  /* 0x0006686c01007387 */ /* 0x000fe20000100a00 */
[----:B---3--:R-:W-:-:S03]  /*2f9c0*/  IMAD.WIDE R8, R4, 0x4, R118 ;  /* 0x0000000404087825 */ /* 0x008fc600078e0276 */
[----:B------:R-:W-:Y:S01]  /*2f9d0*/  STL.64 [R1+0x690], R10 ;  /* 0x0006900a01007387 */ /* 0x000fe20000100a00 */
[----:B--2---:R-:W-:-:S03]  /*2f9e0*/  IMAD.WIDE R6, R4, 0x4, R120 ;  /* 0x0000000404067825 */ /* 0x004fc600078e0278 */
[----:B------:R1:W-:Y:S04]  /*2f9f0*/  STL.64 [R1+0x640], R8 ;  /* 0x0006400801007387 */ /* 0x0003e80000100a00 */
[----:B------:R4:W-:Y:S04]  /*2fa00*/  STL.64 [R1+0x16f8], R10 ;  /* 0x0016f80a01007387 */ /* 0x0009e80000100a00 */
[----:B------:R2:W-:Y:S01]  /*2fa10*/  STL.64 [R1+0x608], R6 ;  /* 0x0006080601007387 */ /* 0x0005e20000100a00 */
[----:B-1----:R-:W-:-:S04]  /*2fa20*/  IMAD.WIDE R8, R4, 0x4, R126 ;  /* 0x0000000404087825 */ /* 0x002fc800078e027e */
[----:B----4-:R-:W-:-:S04]  /*2fa30*/  IMAD.WIDE R10, R4, 0x4, R124 ;  /* 0x00000004040a7825 */ /* 0x010fc800078e027c */
[----:B--2---:R-:W-:-:S05]  /*2fa40*/  IMAD.WIDE R6, R4, 0x4, R122 ;  /* 0x0000000404067825 */ /* 0x004fca00078e027a */
[----:B------:R1:W-:Y:S04]  /*2fa50*/  STL.64 [R1+0x600], R6 ;  /* 0x0006000601007387 */ /* 0x0003e80000100a00 */
        /* <DEDUP_REMOVED lines=12> */
[----:B------:R2:W-:Y:S03]  /*2fb20*/  STL.64 [R1+0x5c8], R10 ;  /* 0x0005c80a01007387 */ /* 0x0005e60000100a00 */
[C---:B------:R-:W-:Y:S01]  /*2fb30*/  IMAD.WIDE R108, R4.reuse, 0x4, R144 ;  /* 0x00000004046c7825 */ /* 0x040fe200078e0290 */
[----:B------:R3:W-:Y:S03]  /*2fb40*/  STL.64 [R1+0x5c0], R8 ;  /* 0x0005c00801007387 */ /* 0x0007e60000100a00 */
[----:B-1----:R-:W-:-:S04]  /*2fb50*/  IMAD.WIDE R6, R4, 0x4, R140 ;  /* 0x0000000404067825 */ /* 0x002fc800078e028c */
[C---:B--2---:R-:W-:Y:S01]  /*2fb60*/  IMAD.WIDE R10, R4.reuse, 0x4, R142 ;  /* 0x00000004040a7825 */ /* 0x044fe200078e028e */
[----:B------:R1:W-:Y:S03]  /*2fb70*/  STL.64 [R1+0x5b8], R6 ;  /* 0x0005b80601007387 */ /* 0x0003e60000100a00 */
[C---:B---3--:R-:W-:Y:S01]  /*2fb80*/  IMAD.WIDE R8, R4.reuse, 0x4, R146 ;  /* 0x0000000404087825 */ /* 0x048fe200078e0292 */
[----:B------:R-:W-:Y:S04]  /*2fb90*/  STL.64 [R1+0x5a8], R108 ;  /* 0x0005a86c01007387 */ /* 0x000fe80000100a00 */
[----:B------:R-:W-:Y:S01]  /*2fba0*/  STL.64 [R1+0x5b0], R10 ;  /* 0x0005b00a01007387 */ /* 0x000fe20000100a00 */
[----:B-1----:R-:W-:-:S03]  /*2fbb0*/  IMAD.WIDE R6, R4, 0x4, R148 ;  /* 0x0000000404067825 */ /* 0x002fc600078e0294 */
[----:B------:R1:W-:Y:S04]  /*2fbc0*/  STL.64 [R1+0x5a0], R8 ;  /* 0x0005a00801007387 */ /* 0x0003e80000100a00 */
[----:B------:R-:W-:Y:S04]  /*2fbd0*/  STL.64 [R1+0x1700], R10 ;  /* 0x0017000a01007387 */ /* 0x000fe80000100a00 */
[----:B------:R2:W-:Y:S01]  /*2fbe0*/  STL.64 [R1+0x598], R6 ;  /* 0x0005980601007387 */ /* 0x0005e20000100a00 */
[----:B-1----:R-:W-:-:S05]  /*2fbf0*/  IMAD.WIDE R8, R4, 0x4, R150 ;  /* 0x0000000404087825 */ /* 0x002fca00078e0296 */
[----:B------:R1:W-:Y:S01]  /*2fc00*/  STL.64 [R1+0x588], R8 ;  /* 0x0005880801007387 */ /* 0x0003e20000100a00 */
[----:B--2---:R-:W-:-:S05]  /*2fc10*/  IMAD.WIDE R6, R4, 0x4, R152 ;  /* 0x0000000404067825 */ /* 0x004fca00078e0298 */
[----:B------:R2:W-:Y:S01]  /*2fc20*/  STL.64 [R1+0x578], R6 ;  /* 0x0005780601007387 */ /* 0x0005e20000100a00 */
[----:B-1----:R-:W-:-:S05]  /*2fc30*/  IMAD.WIDE R8, R4, 0x4, R156 ;  /* 0x0000000404087825 */ /* 0x002fca00078e029c */
[----:B------:R1:W-:Y:S01]  /*2fc40*/  STL.64 [R1+0x558], R8 ;  /* 0x0005580801007387 */ /* 0x0003e20000100a00 */
[----:B--2---:R-:W-:-:S03]  /*2fc50*/  IMAD.WIDE R6, R4, 0x4, R160 ;  /* 0x0000000404067825 */ /* 0x004fc600078e02a0 */
[----:B------:R-:W-:Y:S04]  /*2fc60*/  STL.64 [R1+0x568], R246 ;  /* 0x000568f601007387 */ /* 0x000fe80000100a00 */
[----:B------:R-:W-:Y:S04]  /*2fc70*/  STL.64 [R1+0x16c8], R246 ;  /* 0x0016c8f601007387 */ /* 0x000fe80000100a00 */
[----:B------:R2:W-:Y:S01]  /*2fc80*/  STL.64 [R1+0x538], R6 ;  /* 0x0005380601007387 */ /* 0x0005e20000100a00 */
[----:B------:R-:W-:-:S03]  /*2fc90*/  IMAD.WIDE R10, R4, 0x4, R164 ;  /* 0x00000004040a7825 */ /* 0x000fc600078e02a4 */
[----:B------:R-:W-:Y:S01]  /*2fca0*/  STL.64 [R1+0x548], R242 ;  /* 0x000548f201007387 */ /* 0x000fe20000100a00 */
[----:B-1----:R-:W-:-:S03]  /*2fcb0*/  IMAD.WIDE R8, R4, 0x4, R166 ;  /* 0x0000000404087825 */ /* 0x002fc600078e02a6 */
[----:B------:R-:W-:Y:S01]  /*2fcc0*/  STL.64 [R1+0x1708], R242 ;  /* 0x001708f201007387 */ /* 0x000fe20000100a00 */
[----:B--2---:R-:W-:-:S05]  /*2fcd0*/  IMAD.WIDE R6, R4, 0x4, R162 ;  /* 0x0000000404067825 */ /* 0x004fca00078e02a2 */
[----:B------:R1:W-:Y:S01]  /*2fce0*/  STL.64 [R1+0x528], R6 ;  /* 0x0005280601007387 */ /* 0x0003e20000100a00 */
[----:B------:R-:W-:-:S03]  /*2fcf0*/  IMAD.WIDE R244, R4, 0x4, R172 ;  /* 0x0000000404f47825 */ /* 0x000fc600078e02ac */
[----:B------:R-:W-:Y:S04]  /*2fd00*/  STL.64 [R1+0x518], R10 ;  /* 0x0005180a01007387 */ /* 0x000fe80000100a00 */
[----:B------:R2:W-:Y:S01]  /*2fd10*/  STL.64 [R1+0x500], R8 ;  /* 0x0005000801007387 */ /* 0x0005e20000100a00 */
[----:B-1----:R-:W-:-:S05]  /*2fd20*/  IMAD.WIDE R6, R4, 0x4, R168 ;  /* 0x0000000404067825 */ /* 0x002fca00078e02a8 */
[----:B------:R1:W-:Y:S01]  /*2fd30*/  STL.64 [R1+0x4f8], R6 ;  /* 0x0004f80601007387 */ /* 0x0003e20000100a00 */
[----:B--2---:R-:W-:-:S03]  /*2fd40*/  IMAD.WIDE R8, R4, 0x4, R174 ;  /* 0x0000000404087825 */ /* 0x004fc600078e02ae */
[----:B------:R-:W-:Y:S01]  /*2fd50*/  STL.64 [R1+0x4e0], R248 ;  /* 0x0004e0f801007387 */ /* 0x000fe20000100a00 */
[----:B------:R-:W-:-:S03]  /*2fd60*/  IMAD.WIDE R10, R4, 0x4, R178 ;  /* 0x00000004040a7825 */ /* 0x000fc600078e02b2 */
[----:B------:R2:W-:Y:S01]  /*2fd70*/  STL.64 [R1+0x440], R8 ;  /* 0x0004400801007387 */ /* 0x0005e20000100a00 */
[----:B-1----:R-:W-:-:S03]  /*2fd80*/  IMAD.WIDE R6, R4, 0x4, R176 ;  /* 0x0000000404067825 */ /* 0x002fc600078e02b0 */
[----:B------:R-:W-:Y:S04]  /*2fd90*/  STL.64 [R1+0x468], R244 ;  /* 0x000468f401007387 */ /* 0x000fe80000100a00 */
[----:B------:R1:W-:Y:S01]  /*2fda0*/  STL.64 [R1+0x428], R6 ;  /* 0x0004280601007387 */ /* 0x0003e20000100a00 */
[----:B--2---:R-:W-:-:S03]  /*2fdb0*/  IMAD.WIDE R8, R4, 0x4, R180 ;  /* 0x0000000404087825 */ /* 0x004fc600078e02b4 */
[----:B------:R-:W-:Y:S04]  /*2fdc0*/  STL.64 [R1+0x1738], R244 ;  /* 0x001738f401007387 */ /* 0x000fe80000100a00 */
[----:B------:R2:W-:Y:S01]  /*2fdd0*/  STL.64 [R1+0x16d0], R248 ;  /* 0x0016d0f801007387 */ /* 0x0005e20000100a00 */
[----:B-1----:R-:W-:-:S03]  /*2fde0*/  IMAD.WIDE R6, R4, 0x4, R182 ;  /* 0x0000000404067825 */ /* 0x002fc600078e02b6 */
[----:B------:R-:W-:Y:S04]  /*2fdf0*/  STL.64 [R1+0x420], R10 ;  /* 0x0004200a01007387 */ /* 0x000fe80000100a00 */
[----:B------:R-:W-:Y:S01]  /*2fe00*/  STL.64 [R1+0x418], R8 ;  /* 0x0004180801007387 */ /* 0x000fe20000100a00 */
[----:B--2---:R-:W-:-:S03]  /*2fe10*/  IMAD.WIDE R248, R4, 0x4, R184 ;  /* 0x0000000404f87825 */ /* 0x004fc600078e02b8 */
[----:B------:R1:W-:Y:S01]  /*2fe20*/  STL.64 [R1+0x410], R6 ;  /* 0x0004100601007387 */ /* 0x0003e20000100a00 */
[----:B------:R-:W-:-:S03]  /*2fe30*/  IMAD.WIDE R242, R4, 0x4, R188 ;  /* 0x0000000404f27825 */ /* 0x000fc600078e02bc */
[----:B------:R-:W-:Y:S04]  /*2fe40*/  STL.64 [R1+0x408], R248 ;  /* 0x000408f801007387 */ /* 0x000fe80000100a00 */
[----:B------:R-:W-:Y:S01]  /*2fe50*/  STL.64 [R1+0x16e0], R248 ;  /* 0x0016e0f801007387 */ /* 0x000fe20000100a00 */
[----:B-1----:R-:W-:-:S05]  /*2fe60*/  IMAD.WIDE R6, R4, 0x4, R190 ;  /* 0x0000000404067825 */ /* 0x002fca00078e02be */
[----:B------:R1:W-:Y:S04]  /*2fe70*/  STL.64 [R1+0x3f0], R6 ;  /* 0x0003f00601007387 */ /* 0x0003e80000100a00 */
[----:B------:R-:W-:Y:S04]  /*2fe80*/  STL.64 [R1+0x3f8], R242 ;  /* 0x0003f8f201007387 */ /* 0x000fe80000100a00 */
[----:B------:R-:W-:Y:S01]  /*2fe90*/  STL.64 [R1+0x1740], R242 ;  /* 0x001740f201007387 */ /* 0x000fe20000100a00 */
[----:B-1----:R-:W-:-:S03]  /*2fea0*/  IMAD.WIDE R6, R4, 0x4, R192 ;  /* 0x0000000404067825 */ /* 0x002fc600078e02c0 */
[----:B------:R-:W-:Y:S04]  /*2feb0*/  STL.64 [R1+0x400], R250 ;  /* 0x000400fa01007387 */ /* 0x000fe80000100a00 */
[----:B------:R-:W-:Y:S04]  /*2fec0*/  STL.64 [R1+0x1710], R250 ;  /* 0x001710fa01007387 */ /* 0x000fe80000100a00 */
[----:B------:R1:W-:Y:S04]  /*2fed0*/  STL.64 [R1+0x3e8], R6 ;  /* 0x0003e80601007387 */ /* 0x0003e80000100a00 */
[----:B------:R-:W2:Y:S01]  /*2fee0*/  LDL.LU.64 R118, [R1] ;  /* 0x0000000001767983 */ /* 0x000ea20000300a00 */
[----:B------:R-:W-:-:S03]  /*2fef0*/  IMAD.WIDE R248, R4, 0x4, R196 ;  /* 0x0000000404f87825 */ /* 0x000fc600078e02c4 */
[----:B------:R-:W3:Y:S01]  /*2ff00*/  LDL.LU.64 R120, [R1+0x10] ;  /* 0x0000100001787983 */ /* 0x000ee20000300a00 */
[----:B-1----:R-:W-:-:S05]  /*2ff10*/  IMAD.WIDE R6, R4, 0x4, R194 ;  /* 0x0000000404067825 */ /* 0x002fca00078e02c2 */
[----:B------:R1:W-:Y:S01]  /*2ff20*/  STL.64 [R1+0x3e0], R6 ;  /* 0x0003e00601007387 */ /* 0x0003e20000100a00 */
[----:B------:R-:W-:-:S03]  /*2ff30*/  IMAD.WIDE R8, R4, 0x4, R198 ;  /* 0x0000000404087825 */ /* 0x000fc600078e02c6 */
[----:B------:R-:W4:Y:S04]  /*2ff40*/  LDL.LU.64 R122, [R1+0x18] ;  /* 0x00001800017a7983 */ /* 0x000f280000300a00 */
[----:B------:R-:W2:Y:S01]  /*2ff50*/  LDL.LU.64 R124, [R1+0x20] ;  /* 0x00002000017c7983 */ /* 0x000ea20000300a00 */
[----:B-1----:R-:W-:-:S03]  /*2ff60*/  IMAD.WIDE R6, R4, 0x4, R202 ;  /* 0x0000000404067825 */ /* 0x002fc600078e02ca */
[----:B------:R-:W3:Y:S04]  /*2ff70*/  LDL.LU.64 R126, [R1+0x28] ;  /* 0x00002800017e7983 */ /* 0x000ee80000300a00 */
[----:B------:R-:W4:Y:S01]  /*2ff80*/  LDL.LU.64 R128, [R1+0x30] ;  /* 0x0000300001807983 */ /* 0x000f220000300a00 */
        /* <DEDUP_REMOVED lines=15> */
[----:B------:R-:W4:Y:S04]  /*30080*/  LDL.LU.64 R130, [R1+0x38] ;  /* 0x0000380001827983 */ /* 0x000f280000300a00 */
[----:B------:R-:W4:Y:S04]  /*30090*/  LDL.LU.64 R132, [R1+0x40] ;  /* 0x0000400001847983 */ /* 0x000f280000300a00 */
[----:B------:R-:W4:Y:S04]  /*300a0*/  LDL.LU.64 R134, [R1+0x48] ;  /* 0x0000480001867983 */ /* 0x000f280000300a00 */
[----:B------:R-:W4:Y:S04]  /*300b0*/  LDL.LU.64 R136, [R1+0x50] ;  /* 0x0000500001887983 */ /* 0x000f280000300a00 */
[----:B------:R-:W4:Y:S04]  /*300c0*/  LDL.LU.64 R138, [R1+0x58] ;  /* 0x00005800018a7983 */ /* 0x000f280000300a00 */
        /* <DEDUP_REMOVED lines=25> */
[----:B------:R-:W2:Y:S04]  /*30260*/  LDL.LU.64 R244, [R1+0x138] ;  /* 0x0001380001f47983 */ /* 0x000ea80000300a00 */
[----:B------:R-:W4:Y:S04]  /*30270*/  LDL.LU.64 R192, [R1+0x140] ;  /* 0x0001400001c07983 */ /* 0x000f280000300a00 */
[----:B------:R-:W4:Y:S04]  /*30280*/  LDL.LU.64 R194, [R1+0x148] ;  /* 0x0001480001c27983 */ /* 0x000f280000300a00 */
[----:B------:R-:W4:Y:S04]  /*30290*/  LDL.LU.64 R196, [R1+0x150] ;  /* 0x0001500001c47983 */ /* 0x000f280000300a00 */
[----:B------:R-:W4:Y:S04]  /*302a0*/  LDL.LU.64 R198, [R1+0x158] ;  /* 0x0001580001c67983 */ /* 0x000f280000300a00 */
[----:B------:R-:W4:Y:S04]  /*302b0*/  LDL.LU.64 R200, [R1+0x160] ;  /* 0x0001600001c87983 */ /* 0x000f280000300a00 */
[----:B------:R-:W4:Y:S04]  /*302c0*/  LDL.LU.64 R202, [R1+0x168] ;  /* 0x0001680001ca7983 */ /* 0x000f280000300a00 */
[----:B------:R-:W4:Y:S01]  /*302d0*/  LDL.LU.64 R204, [R1+0x170] ;  /* 0x0001700001cc7983 */ /* 0x000f220000300a00 */
[----:B------:R-:W-:-:S03]  /*302e0*/  IMAD.WIDE R224, R4, 0x4, R214 ;  /* 0x0000000404e07825 */ /* 0x000fc600078e02d6 */
[----:B------:R-:W4:Y:S01]  /*302f0*/  LDL.LU.64 R206, [R1+0x178] ;  /* 0x0001780001ce7983 */ /* 0x000f220000300a00 */
[----:B------:R-:W-:-:S03]  /*30300*/  IMAD.WIDE R222, R4, 0x4, R216 ;  /* 0x0000000404de7825 */ /* 0x000fc600078e02d8 */
[----:B------:R-:W4:Y:S01]  /*30310*/  LDL.LU.64 R208, [R1+0x180] ;  /* 0x0001800001d07983 */ /* 0x000f220000300a00 */
[----:B------:R-:W-:-:S03]  /*30320*/  IMAD.WIDE R108, R4, 0x4, R218 ;  /* 0x00000004046c7825 */ /* 0x000fc600078e02da */
[----:B------:R-:W4:Y:S04]  /*30330*/  LDL.LU.64 R210, [R1+0x188] ;  /* 0x0001880001d27983 */ /* 0x000f280000300a00 */
[----:B------:R-:W4:Y:S04]  /*30340*/  LDL.LU.64 R212, [R1+0x190] ;  /* 0x0001900001d47983 */ /* 0x000f280000300a00 */
[----:B------:R-:W4:Y:S04]  /*30350*/  LDL.LU.64 R214, [R1+0x198] ;  /* 0x0001980001d67983 */ /* 0x000f280000300a00 */
[----:B------:R-:W4:Y:S04]  /*30360*/  LDL.LU.64 R216, [R1+0x1a0] ;  /* 0x0001a00001d87983 */ /* 0x000f280000300a00 */
[----:B------:R-:W4:Y:S04]  /*30370*/  LDL.LU.64 R218, [R1+0x1a8] ;  /* 0x0001a80001da7983 */ /* 0x000f280000300a00 */
[----:B-1----:R-:W3:Y:S04]  /*30380*/  LDL.64 R228, [R1+0x798] ;  /* 0x0007980001e47983 */ /* 0x002ee80000100a00 */
[----:B------:R-:W4:Y:S04]  /*30390*/  LDL.64 R232, [R1+0x818] ;  /* 0x0008180001e87983 */ /* 0x000f280000100a00 */
[----:B------:R-:W4:Y:S04]  /*303a0*/  LDL.64 R236, [R1+0x898] ;  /* 0x0008980001ec7983 */ /* 0x000f280000100a00 */
[----:B------:R-:W4:Y:S04]  /*303b0*/  LDL.64 R246, [R1+0x918] ;  /* 0x0009180001f67983 */ /* 0x000f280000100a00 */
[----:B------:R-:W4:Y:S04]  /*303c0*/  LDL.64 R10, [R1+0x998] ;  /* 0x00099800010a7983 */ /* 0x000f280000100a00 */
[----:B------:R-:W4:Y:S04]  /*303d0*/  LDL.64 R240, [R1+0xa18] ;  /* 0x000a180001f07983 */ /* 0x000f280000100a00 */
[----:B------:R-:W4:Y:S01]  /*303e0*/  LDL.64 R242, [R1+0x9e0] ;  /* 0x0009e00001f27983 */ /* 0x000f220000100a00 */
[----:B------:R-:W-:-:S03]  /*303f0*/  IMAD.WIDE R110, R4, 0x4, R226 ;  /* 0x00000004046e7825 */ /* 0x000fc600078e02e2 */
[----:B------:R-:W4:Y:S01]  /*30400*/  LDL.64 R226, [R1+0x758] ;  /* 0x0007580001e27983 */ /* 0x000f220000100a00 */
[----:B------:R-:W-:-:S03]  /*30410*/  IMAD.WIDE R112, R4, 0x4, R230 ;  /* 0x0000000404707825 */ /* 0x000fc600078e02e6 */
[----:B------:R-:W4:Y:S01]  /*30420*/  LDL.64 R230, [R1+0x7e0] ;  /* 0x0007e00001e67983 */ /* 0x000f220000100a00 */
[----:B------:R-:W-:-:S03]  /*30430*/  IMAD.WIDE R114, R4, 0x4, R234 ;  /* 0x0000000404727825 */ /* 0x000fc600078e02ea */
[----:B------:R-:W4:Y:S01]  /*30440*/  LDL.64 R234, [R1+0x860] ;  /* 0x0008600001ea7983 */ /* 0x000f220000100a00 */
[----:B------:R-:W-:-:S03]  /*30450*/  IMAD.WIDE R116, R4, 0x4, R238 ;  /* 0x0000000404747825 */ /* 0x000fc600078e02ee */
[----:B------:R-:W4:Y:S04]  /*30460*/  LDL.64 R238, [R1+0x8e0] ;  /* 0x0008e00001ee7983 */ /* 0x000f280000100a00 */
[----:B------:R-:W4:Y:S04]  /*30470*/  LDL.64 R8, [R1+0x6d0] ;  /* 0x0006d00001087983 */ /* 0x000f280000100a00 */
[----:B------:R-:W4:Y:S04]  /*30480*/  LDL.64 R248, [R1+0x5f8] ;  /* 0x0005f80001f87983 */ /* 0x000f280000100a00 */
[----:B------:R-:W4:Y:S04]  /*30490*/  LDL.64 R6, [R1+0x5b8] ;  /* 0x0005b80001067983 */ /* 0x000f280000100a00 */
[----:B------:R-:W4:Y:S01]  /*304a0*/  LDL.64 R250, [R1+0x558] ;  /* 0x0005580001fa7983 */ /* 0x000f220000100a00 */
[----:B--2---:R-:W-:-:S03]  /*304b0*/  IMAD.WIDE R190, R4, 0x4, R244 ;  /* 0x0000000404be7825 */ /* 0x004fc600078e02f4 */
[----:B------:R-:W2:Y:S04]  /*304c0*/  LDL.64 R244, [R1+0x960] ;  /* 0x0009600001f47983 */ /* 0x000ea80000100a00 */
[----:B---3--:R-:W-:Y:S04]  /*304d0*/  LDGSTS.E [R2+0x60000], desc[UR52][R228.64], P3 ;  /* 0x60000000e4027fae */ /* 0x008fe80009921874 */
[----:B----4-:R-:W-:Y:S04]  /*304e0*/  LDGSTS.E [R2+0x60400], desc[UR52][R232.64], P3 ;  /* 0x60400000e8027fae */ /* 0x010fe80009921874 */
[----:B------:R-:W-:Y:S04]  /*304f0*/  LDGSTS.E [R2+0x60800], desc[UR52][R236.64], P3 ;  /* 0x60800000ec027fae */ /* 0x000fe80009921874 */
[----:B------:R-:W3:Y:S04]  /*30500*/  LDL.LU.64 R228, [R1+0x1770] ;  /* 0x0017700001e47983 */ /* 0x000ee80000300a00 */
[----:B------:R-:W4:Y:S04]  /*30510*/  LDL.LU.64 R232, [R1+0x1768] ;  /* 0x0017680001e87983 */ /* 0x000f280000300a00 */
[----:B------:R-:W3:Y:S04]  /*30520*/  LDL.LU.64 R236, [R1+0x1760] ;  /* 0x0017600001ec7983 */ /* 0x000ee80000300a00 */
[----:B------:R-:W-:Y:S04]  /*30530*/  LDGSTS.E [R2+0x60c00], desc[UR52][R246.64], P3 ;  /* 0x60c00000f6027fae */ /* 0x000fe80009921874 */
[----:B------:R-:W-:Y:S04]  /*30540*/  LDGSTS.E [R2+0x61000], desc[UR52][R10.64], P3 ;  /* 0x610000000a027fae */ /* 0x000fe80009921874 */
[----:B------:R-:W-:Y:S04]  /*30550*/  LDGSTS.E [R2+0x61400], desc[UR52][R240.64], P3 ;  /* 0x61400000f0027fae */ /* 0x000fe80009921874 */
[----:B------:R-:W4:Y:S04]  /*30560*/  LDL.LU.64 R246, [R1+0x1758] ;  /* 0x0017580001f67983 */ /* 0x000f280000300a00 */
[----:B------:R-:W3:Y:S04]  /*30570*/  LDL.LU.64 R10, [R1+0x1750] ;  /* 0x00175000010a7983 */ /* 0x000ee80000300a00 */
[----:B------:R-:W4:Y:S04]  /*30580*/  LDL.LU.64 R240, [R1+0x1748] ;  /* 0x0017480001f07983 */ /* 0x000f280000300a00 */
[----:B------:R-:W-:Y:S04]  /*30590*/  LDGSTS.E [R2+0x61800], desc[UR52][R242.64], P3 ;  /* 0x61800000f2027fae */ /* 0x000fe80009921874 */
[----:B------:R-:W3:Y:S04]  /*305a0*/  LDL.LU.64 R242, [R1+0x1740] ;  /* 0x0017400001f27983 */ /* 0x000ee80000300a00 */
[----:B--2---:R-:W-:Y:S04]  /*305b0*/  LDGSTS.E [R2+0x61c00], desc[UR52][R244.64], P3 ;  /* 0x61c00000f4027fae */ /* 0x004fe80009921874 */
[----:B------:R-:W-:Y:S04]  /*305c0*/  LDGSTS.E [R2+0x62000], desc[UR52][R238.64], P3 ;  /* 0x62000000ee027fae */ /* 0x000fe80009921874 */
[----:B------:R-:W-:Y:S04]  /*305d0*/  LDGSTS.E [R2+0x62400], desc[UR52][R234.64], P3 ;  /* 0x62400000ea027fae */ /* 0x000fe80009921874 */
[----:B------:R-:W2:Y:S04]  /*305e0*/  LDL.LU.64 R244, [R1+0x1738] ;  /* 0x0017380001f47983 */ /* 0x000ea80000300a00 */
[----:B------:R-:W-:Y:S04]  /*305f0*/  LDGSTS.E [R2+0x62800], desc[UR52][R230.64], P3 ;  /* 0x62800000e6027fae */ /* 0x000fe80009921874 */
[----:B------:R-:W-:Y:S04]  /*30600*/  LDGSTS.E [R2+0x62c00], desc[UR52][R226.64], P3 ;  /* 0x62c00000e2027fae */ /* 0x000fe80009921874 */
[----:B------:R-:W-:Y:S04]  /*30610*/  LDGSTS.E [R2+0x63000], desc[UR52][R8.64], P3 ;  /* 0x6300000008027fae */ /* 0x000fe80009921874 */
[----:B------:R-:W-:Y:S04]  /*30620*/  LDGSTS.E [R2+0x63400], desc[UR52][R248.64], P3 ;  /* 0x63400000f8027fae */ /* 0x000fe80009921874 */
[----:B------:R-:W-:Y:S04]  /*30630*/  LDGSTS.E [R2+0x63800], desc[UR52][R6.64], P3 ;  /* 0x6380000006027fae */ /* 0x000fe80009921874 */
[----:B------:R-:W-:Y:S01]  /*30640*/  LDGSTS.E [R2+0x63c00], desc[UR52][R250.64], P3 ;  /* 0x63c00000fa027fae */ /* 0x000fe20009921874 */
[----:B------:R-:W-:-:S03]  /*30650*/  IMAD.WIDE R12, R4, 0x4, R12 ;  /* 0x00000004040c7825 */ /* 0x000fc600078e020c */
[----:B--2---:R-:W-:Y:S04]  /*30660*/  LDGSTS.E [R2+0x64000], desc[UR52][R244.64], P3 ;  /* 0x64000000f4027fae */ /* 0x004fe80009921874 */
[----:B---3--:R-:W-:Y:S04]  /*30670*/  LDGSTS.E [R2+0x64400], desc[UR52][R242.64], P3 ;  /* 0x64400000f2027fae */ /* 0x008fe80009921874 */
[----:B------:R-:W-:Y:S04]  /*30680*/  LDGSTS.E [R2+0x64800], desc[UR52][R10.64], P3 ;  /* 0x648000000a027fae */ /* 0x000fe80009921874 */
[----:B------:R-:W2:Y:S04]  /*30690*/  LDL.LU.64 R244, [R1+0x1730] ;  /* 0x0017300001f47983 */ /* 0x000ea80000300a00 */
[----:B------:R-:W2:Y:S04]  /*306a0*/  LDL.64 R8, [R1+0x7a8] ;  /* 0x0007a80001087983 */ /* 0x000ea80000100a00 */
[----:B------:R-:W3:Y:S04]  /*306b0*/  LDL.64 R248, [R1+0x828] ;  /* 0x0008280001f87983 */ /* 0x000ee80000100a00 */
        /* <DEDUP_REMOVED lines=9> */
[----:B------:R-:W4:Y:S04]  /*30750*/  LDL.64 R230, [R1+0x6c0] ;  /* 0x0006c00001e67983 */ /* 0x000f280000100a00 */
[----:B------:R-:W4:Y:S01]  /*30760*/  LDL.64 R226, [R1+0x5f0] ;  /* 0x0005f00001e27983 */ /* 0x000f220000100a00 */
[----:B------:R-:W-:-:S03]  /*30770*/  IMAD.WIDE R76, R4, 0x4, R76 ;  /* 0x00000004044c7825 */ /* 0x000fc600078e024c */
[----:B------:R-:W-:Y:S04]  /*30780*/  LDGSTS.E [R2+0x64c00], desc[UR52][R12.64], P3 ;  /* 0x64c000000c027fae */ /* 0x000fe80009921874 */
[----:B------:R1:W-:Y:S01]  /*30790*/  STL.64 [R1+0x1440], R12 ;  /* 0x0014400c01007387 */ /* 0x0003e20000100a00 */
[----:B------:R-:W-:-:S03]  /*307a0*/  IMAD.WIDE R92, R4, 0x4, R92 ;  /* 0x00000004045c7825 */ /* 0x000fc600078e025c */
[----:B------:R-:W-:Y:S04]  /*307b0*/  LDGSTS.E [R2+0x65000], desc[UR52][R28.64], P3 ;  /* 0x650000001c027fae */ /* 0x000fe80009921874 */
[----:B------:R-:W-:Y:S04]  /*307c0*/  LDGSTS.E [R2+0x65400], desc[UR52][R44.64], P3 ;  /* 0x654000002c027fae */ /* 0x000fe80009921874 */
[----:B-1----:R-:W4:Y:S04]  /*307d0*/  LDL.LU.64 R12, [R1+0x3e0] ;  /* 0x0003e000010c7983 */ /* 0x002f280000300a00 */
[----:B------:R1:W-:Y:S01]  /*307e0*/  STL.64 [R1+0x1448], R28 ;  /* 0x0014481c01007387 */ /* 0x0003e20000100a00 */
[----:B------:R-:W-:-:S03]  /*307f0*/  IMAD.WIDE R124, R4, 0x4, R124 ;  /* 0x00000004047c7825 */ /* 0x000fc600078e027c */
[----:B------:R-:W-:Y:S01]  /*30800*/  LDGSTS.E [R2+0x65800], desc[UR52][R60.64], P3 ;  /* 0x658000003c027fae */ /* 0x000fe20009921874 */
[----:B------:R-:W-:-:S03]  /*30810*/  IMAD.WIDE R140, R4, 0x4, R140 ;  /* 0x00000004048c7825 */ /* 0x000fc600078e028c */
[----:B------:R-:W-:Y:S04]  /*30820*/  LDGSTS.E [R2+0x65c00], desc[UR52][R76.64], P3 ;  /* 0x65c000004c027fae */ /* 0x000fe80009921874 */
[----:B-1----:R-:W4:Y:S04]  /*30830*/  LDL.64 R28, [R1+0x850] ;  /* 0x00085000011c7983 */ /* 0x002f280000100a00 */
[----:B------:R1:W-:Y:S01]  /*30840*/  STL.64 [R1+0x1450], R44 ;  /* 0x0014502c01007387 */ /* 0x0003e20000100a00 */
[----:B------:R-:W-:-:S03]  /*30850*/  IMAD.WIDE R156, R4, 0x4, R156 ;  /* 0x00000004049c7825 */ /* 0x000fc600078e029c */
[----:B------:R-:W-:Y:S01]  /*30860*/  LDGSTS.E [R2+0x66000], desc[UR52][R92.64], P3 ;  /* 0x660000005c027fae */ /* 0x000fe20009921874 */
[----:B------:R-:W-:-:S03]  /*30870*/  IMAD.WIDE R172, R4, 0x4, R172 ;  /* 0x0000000404ac7825 */ /* 0x000fc600078e02ac */
[----:B------:R-:W-:Y:S04]  /*30880*/  LDGSTS.E [R2+0x66400], desc[UR52][R108.64], P3 ;  /* 0x664000006c027fae */ /* 0x000fe80009921874 */
[----:B-1----:R-:W4:Y:S04]  /*30890*/  LDL.LU.64 R44, [R1+0x3e8] ;  /* 0x0003e800012c7983 */ /* 0x002f280000300a00 */
[----:B------:R1:W-:Y:S01]  /*308a0*/  STL.64 [R1+0x1458], R60 ;  /* 0x0014583c01007387 */ /* 0x0003e20000100a00 */
[----:B------:R-:W-:-:S03]  /*308b0*/  IMAD.WIDE R188, R4, 0x4, R188 ;  /* 0x0000000404bc7825 */ /* 0x000fc600078e02bc */
[----:B------:R-:W-:Y:S01]  /*308c0*/  LDGSTS.E [R2+0x66800], desc[UR52][R124.64], P3 ;  /* 0x668000007c027fae */ /* 0x000fe20009921874 */
[----:B------:R-:W-:-:S03]  /*308d0*/  IMAD.WIDE R204, R4, 0x4, R204 ;  /* 0x0000000404cc7825 */ /* 0x000fc600078e02cc */
[----:B------:R-:W-:Y:S04]  /*308e0*/  LDGSTS.E [R2+0x66c00], desc[UR52][R140.64], P3 ;  /* 0x66c000008c027fae */ /* 0x000fe80009921874 */
[----:B-1----:R-:W4:Y:S04]  /*308f0*/  LDL.LU.64 R60, [R1+0x3f0] ;  /* 0x0003f000013c7983 */ /* 0x002f280000300a00 */
[----:B------:R1:W-:Y:S04]  /*30900*/  STL.64 [R1+0x1460], R76 ;  /* 0x0014604c01007387 */ /* 0x0003e80000100a00 */
[----:B------:R-:W-:Y:S04]  /*30910*/  LDGSTS.E [R2+0x67000], desc[UR52][R156.64], P3 ;  /* 0x670000009c027fae */ /* 0x000fe80009921874 */
[----:B------:R-:W-:Y:S04]  /*30920*/  LDGSTS.E [R2+0x67400], desc[UR52][R172.64], P3 ;  /* 0x67400000ac027fae */ /* 0x000fe80009921874 */
[----:B-1----:R-:W4:Y:S04]  /*30930*/  LDL.64 R76, [R1+0x8d0] ;  /* 0x0008d000014c7983 */ /* 0x002f280000100a00 */
[----:B------:R1:W-:Y:S04]  /*30940*/  STL.64 [R1+0x1468], R92 ;  /* 0x0014685c01007387 */ /* 0x0003e80000100a00 */
[----:B------:R-:W-:Y:S04]  /*30950*/  LDGSTS.E [R2+0x67800], desc[UR52][R188.64], P3 ;  /* 0x67800000bc027fae */ /* 0x000fe80009921874 */
[----:B------:R-:W-:Y:S04]  /*30960*/  LDGSTS.E [R2+0x67c00], desc[UR52][R204.64], P3 ;  /* 0x67c00000cc027fae */ /* 0x000fe80009921874 */
[----:B-1----:R-:W4:Y:S04]  /*30970*/  LDL.64 R92, [R1+0x950] ;  /* 0x00095000015c7983 */ /* 0x002f280000100a00 */
        /* <DEDUP_REMOVED lines=9> */
[----:B-1----:R-:W4:Y:S04]  /*30a10*/  LDL.64 R172, [R1+0x9d0] ;  /* 0x0009d00001ac7983 */ /* 0x002f280000100a00 */
[----:B------:R1:W-:Y:S04]  /*30a20*/  STL.64 [R1+0x1498], R188 ;  /* 0x001498bc01007387 */ /* 0x0003e80000100a00 */
[----:B-1----:R-:W4:Y:S04]  /*30a30*/  LDL.LU.64 R188, [R1+0x500] ;  /* 0x0005000001bc7983 */ /* 0x002f280000300a00 */
[----:B------:R1:W-:Y:S04]  /*30a40*/  STL.64 [R1+0x14a8], R2 ;  /* 0x0014a80201007387 */ /* 0x0003e80000100a00 */
[----:B-1----:R-:W4:Y:S04]  /*30a50*/  LDL.LU.64 R2, [R1+0x538] ;  /* 0x0005380001027983 */ /* 0x002f280000300a00 */
[----:B------:R1:W-:Y:S04]  /*30a60*/  STL.64 [R1+0x14a0], R204 ;  /* 0x0014a0cc01007387 */ /* 0x0003e80000100a00 */
[----:B-1----:R-:W4:Y:S04]  /*30a70*/  LDL.LU.64 R204, [R1+0x528] ;  /* 0x0005280001cc7983 */ /* 0x002f280000300a00 */
[----:B--2---:R-:W-:Y:S04]  /*30a80*/  LDGSTS.E [R244+0x60080], desc[UR52][R8.64], P3 ;  /* 0x6008000008f47fae */ /* 0x004fe80009921874 */
[----:B---3--:R-:W-:Y:S04]  /*30a90*/  LDGSTS.E [R244+0x60480], desc[UR52][R248.64], P3 ;  /* 0x60480000f8f47fae */ /* 0x008fe80009921874 */
[----:B----4-:R-:W-:Y:S04]  /*30aa0*/  LDGSTS.E [R244+0x60880], desc[UR52][R6.64], P3 ;  /* 0x6088000006f47fae */ /* 0x010fe80009921874 */
[----:B------:R-:W2:Y:S04]  /*30ab0*/  LDL.LU.64 R8, [R1+0x1728] ;  /* 0x0017280001087983 */ /* 0x000ea80000300a00 */
[----:B------:R-:W3:Y:S04]  /*30ac0*/  LDL.LU.64 R248, [R1+0x1720] ;  /* 0x0017200001f87983 */ /* 0x000ee80000300a00 */
[----:B------:R-:W4:Y:S04]  /*30ad0*/  LDL.LU.64 R6, [R1+0x1718] ;  /* 0x0017180001067983 */ /* 0x000f280000300a00 */
[----:B------:R-:W-:Y:S04]  /*30ae0*/  LDGSTS.E [R244+0x60c80], desc[UR52][R250.64], P3 ;  /* 0x60c80000faf47fae */ /* 0x000fe80009921874 */
[----:B------:R-:W-:Y:S04]  /*30af0*/  LDGSTS.E [R244+0x61080], desc[UR52][R242.64], P3 ;  /* 0x61080000f2f47fae */ /* 0x000fe80009921874 */
[----:B------:R-:W-:Y:S04]  /*30b00*/  LDGSTS.E [R244+0x61480], desc[UR52][R10.64], P3 ;  /* 0x614800000af47fae */ /* 0x000fe80009921874 */
[----:B------:R-:W4:Y:S04]  /*30b10*/  LDL.LU.64 R250, [R1+0x1710] ;  /* 0x0017100001fa7983 */ /* 0x000f280000300a00 */
[----:B------:R-:W2:Y:S04]  /*30b20*/  LDL.LU.64 R242, [R1+0x1708] ;  /* 0x0017080001f27983 */ /* 0x000ea80000300a00 */
[----:B------:R-:W3:Y:S01]  /*30b30*/  LDL.LU.64 R10, [R1+0x1700] ;  /* 0x00170000010a7983 */ /* 0x000ee20000300a00 */
        /* <DEDUP_REMOVED lines=9> */
[C---:B------:R-:W-:Y:S01]  /*30bd0*/  IMAD.WIDE R174, R4.reuse, 0x4, R174 ;  /* 0x0000000404ae7825 */ /* 0x040fe200078e02ae */
        /* <DEDUP_REMOVED lines=9> */
[----:B--2---:R-:W-:Y:S04]  /*30c70*/  LDGSTS.E [R244+0x63c80], desc[UR52][R242.64], P3 ;  /* 0x63c80000f2f47fae */ /* 0x004fe80009921874 */
[----:B------:R-:W-:Y:S04]  /*30c80*/  LDGSTS.E [R244+0x64080], desc[UR52][R156.64], P3 ;  /* 0x640800009cf47fae */ /* 0x000fe80009921874 */
[----:B------:R-:W2:Y:S04]  /*30c90*/  LDL.LU.64 R10, [R1+0x16f8] ;  /* 0x0016f800010a7983 */ /* 0x000ea80000300a00 */
[----:B------:R-:W3:Y:S04]  /*30ca0*/  LDL.LU.64 R242, [R1+0x16f0] ;  /* 0x0016f00001f27983 */ /* 0x000ee80000300a00 */
[----:B------:R-:W4:Y:S04]  /*30cb0*/  LDL.64 R76, [R1+0x9c0] ;  /* 0x0009c000014c7983 */ /* 0x000f280000100a00 */
[----:B------:R-:W2:Y:S04]  /*30cc0*/  LDL.64 R28, [R1+0x940] ;  /* 0x00094000011c7983 */ /* 0x000ea80000100a00 */
[----:B------:R-:W2:Y:S04]  /*30cd0*/  LDL.64 R238, [R1+0x8c0] ;  /* 0x0008c00001ee7983 */ /* 0x000ea80000100a00 */
[----:B------:R-:W2:Y:S04]  /*30ce0*/  LDL.64 R234, [R1+0x840] ;  /* 0x0008400001ea7983 */ /* 0x000ea80000100a00 */
[----:B------:R-:W2:Y:S04]  /*30cf0*/  LDL.64 R230, [R1+0x7c0] ;  /* 0x0007c00001e67983 */ /* 0x000ea80000100a00 */
[----:B------:R-:W2:Y:S04]  /*30d00*/  LDL.64 R226, [R1+0x738] ;  /* 0x0007380001e27983 */ /* 0x000ea80000100a00 */
[----:B------:R-:W2:Y:S04]  /*30d10*/  LDL.LU.64 R172, [R1+0x5e8] ;  /* 0x0005e80001ac7983 */ /* 0x000ea80000300a00 */
[----:B------:R-:W2:Y:S04]  /*30d20*/  LDL.LU.64 R92, [R1+0x5a8] ;  /* 0x0005a800015c7983 */ /* 0x000ea80000300a00 */
[----:B------:R1:W-:Y:S04]  /*30d30*/  STL.64 [R1+0x14b0], R156 ;  /* 0x0014b09c01007387 */ /* 0x0003e80000100a00 */
[----:B------:R-:W-:Y:S04]  /*30d40*/  LDGSTS.E [R244+0x64480], desc[UR52][R60.64], P3 ;  /* 0x644800003cf47fae */ /* 0x000fe80009921874 */
[----:B------:R-:W-:Y:S04]  /*30d50*/  LDGSTS.E [R244+0x64880], desc[UR52][R240.64], P3 ;  /* 0x64880000f0f47fae */ /* 0x000fe80009921874 */
[----:B-1----:R-:W4:Y:S04]  /*30d60*/  LDL.64 R156, [R1+0xa38] ;  /* 0x000a3800019c7983 */ /* 0x002f280000100a00 */
[----:B------:R1:W-:Y:S04]  /*30d70*/  STL.64 [R1+0x14b8], R60 ;  /* 0x0014b83c01007387 */ /* 0x0003e80000100a00 */
[----:B------:R-:W-:Y:S04]  /*30d80*/  LDGSTS.E [R244+0x64c80], desc[UR52][R14.64], P3 ;  /* 0x64c800000ef47fae */ /* 0x000fe80009921874 */
[----:B------:R-:W-:Y:S04]  /*30d90*/  LDGSTS.E [R244+0x65080], desc[UR52][R30.64], P3 ;  /* 0x650800001ef47fae */ /* 0x000fe80009921874 */
[----:B-1----:R-:W2:Y:S04]  /*30da0*/  LDL.LU.64 R60, [R1+0x668] ;  /* 0x00066800013c7983 */ /* 0x002ea80000300a00 */
        /* <DEDUP_REMOVED lines=11> */
[----:B-1----:R-:W4:Y:S04]  /*30e60*/  LDL.LU.64 R30, [R1+0x598] ;  /* 0x00059800011e7983 */ /* 0x002f280000300a00 */
[----:B------:R1:W-:Y:S04]  /*30e70*/  STL.64 [R1+0x14d8], R46 ;  /* 0x0014d82e01007387 */ /* 0x0003e80000100a00 */
[----:B------:R-:W-:Y:S04]  /*30e80*/  LDGSTS.E [R244+0x66c80], desc[UR52][R142.64], P3 ;  /* 0x66c800008ef47fae */ /* 0x000fe80009921874 */
[----:B------:R-:W-:Y:S04]  /*30e90*/  LDGSTS.E [R244+0x67080], desc[UR52][R158.64], P3 ;  /* 0x670800009ef47fae */ /* 0x000fe80009921874 */
[----:B-1----:R-:W4:Y:S04]  /*30ea0*/  LDL.LU.64 R46, [R1+0x5a0] ;  /* 0x0005a000012e7983 */ /* 0x002f280000300a00 */
[----:B------:R1:W-:Y:S04]  /*30eb0*/  STL.64 [R1+0x14e0], R62 ;  /* 0x0014e03e01007387 */ /* 0x0003e80000100a00 */
[----:B------:R-:W-:Y:S04]  /*30ec0*/  LDGSTS.E [R244+0x67480], desc[UR52][R174.64], P3 ;  /* 0x67480000aef47fae */ /* 0x000fe80009921874 */
[----:B------:R-:W-:Y:S04]  /*30ed0*/  LDGSTS.E [R244+0x67880], desc[UR52][R190.64], P3 ;  /* 0x67880000bef47fae */ /* 0x000fe80009921874 */
[----:B-1----:R-:W2:Y:S04]  /*30ee0*/  LDL.64 R62, [R1+0x8b8] ;  /* 0x0008b800013e7983 */ /* 0x002ea80000100a00 */
[----:B------:R1:W-:Y:S04]  /*30ef0*/  STL.64 [R1+0x14e8], R78 ;  /* 0x0014e84e01007387 */ /* 0x0003e80000100a00 */
[----:B-1----:R-:W4:Y:S04]  /*30f00*/  LDL.64 R78, [R1+0x838] ;  /* 0x00083800014e7983 */ /* 0x002f280000100a00 */
[----:B------:R1:W-:Y:S04]  /*30f10*/  STL.64 [R1+0x14f0], R94 ;  /* 0x0014f05e01007387 */ /* 0x0003e80000100a00 */
[----:B-1----:R-:W3:Y:S04]  /*30f20*/  LDL.64 R94, [R1+0x7b8] ;  /* 0x0007b800015e7983 */ /* 0x002ee80000100a00 */
[----:B------:R1:W-:Y:S04]  /*30f30*/  STL.64 [R1+0x14f8], R110 ;  /* 0x0014f86e01007387 */ /* 0x0003e80000100a00 */
[----:B-1----:R-:W2:Y:S04]  /*30f40*/  LDL.LU.64 R110, [R1+0x5d8] ;  /* 0x0005d800016e7983 */ /* 0x002ea80000300a00 */
[----:B------:R1:W-:Y:S04]  /*30f50*/  STL.64 [R1+0x1500], R126 ;  /* 0x0015007e01007387 */ /* 0x0003e80000100a00 */
[----:B-1----:R-:W2:Y:S04]  /*30f60*/  LDL.LU.64 R126, [R1+0x5e0] ;  /* 0x0005e000017e7983 */ /* 0x002ea80000300a00 */
[----:B------:R-:W-:Y:S04]  /*30f70*/  STL.64 [R1+0x1508], R142 ;  /* 0x0015088e01007387 */ /* 0x000fe80000100a00 */
[----:B------:R-:W-:Y:S04]  /*30f80*/  STL.64 [R1+0x1510], R158 ;  /* 0x0015109e01007387 */ /* 0x000fe80000100a00 */
[----:B------:R-:W-:Y:S04]  /*30f90*/  STL.64 [R1+0x1518], R174 ;  /* 0x001518ae01007387 */ /* 0x000fe80000100a00 */
[----:B------:R1:W-:Y:S04]  /*30fa0*/  STL.64 [R1+0x1520], R190 ;  /* 0x001520be01007387 */ /* 0x0003e80000100a00 */
[----:B-1----:R-:W2:Y:S01]  /*30fb0*/  LDL.LU.64 R190, [R1+0x6b0] ;  /* 0x0006b00001be7983 */ /* 0x002ea20000300a00 */
[----:B------:R-:W-:-:S05]  /*30fc0*/  IMAD.WIDE R206, R4, 0x4, R206 ;  /* 0x0000000404ce7825 */ /* 0x000fca00078e02ce */
[----:B------:R-:W-:Y:S04]  /*30fd0*/  LDGSTS.E [R244+0x67c80], desc[UR52][R206.64], P3 ;  /* 0x67c80000cef47fae */ /* 0x000fe80009921874 */
[----:B------:R-:W-:Y:S01]  /*30fe0*/  STL.64 [R1+0x1528], R206 ;  /* 0x001528ce01007387 */ /* 0x000fe20000100a00 */
[----:B------:R-:W-:-:S04]  /*30ff0*/  IMAD.WIDE R16, R4, 0x4, R16 ;  /* 0x0000000404107825 */ /* 0x000fc800078e0210 */
[----:B------:R-:W-:-:S04]  /*31000*/  IMAD.WIDE R32, R4, 0x4, R32 ;  /* 0x0000000404207825 */ /* 0x000fc800078e0220 */
[----:B------:R-:W-:-:S04]  /*31010*/  IMAD.WIDE R48, R4, 0x4, R48 ;  /* 0x0000000404307825 */ /* 0x000fc800078e0230 */
[----:B------:R-:W-:-:S04]  /*31020*/  IMAD.WIDE R64, R4, 0x4, R64 ;  /* 0x0000000404407825 */ /* 0x000fc800078e0240 */
[----:B------:R-:W-:-:S04]  /*31030*/  IMAD.WIDE R80, R4, 0x4, R80 ;  /* 0x0000000404507825 */ /* 0x000fc800078e0250 */
[C---:B------:R-:W-:Y:S01]  /*31040*/  IMAD.WIDE R96, R4.reuse, 0x4, R96 ;  /* 0x0000000404607825 */ /* 0x040fe200078e0260 */
[----:B---3--:R-:W-:Y:S04]  /*31050*/  LDGSTS.E [R243+0x60100], desc[UR52][R94.64], P3 ;  /* 0x601000005ef37fae */ /* 0x008fe80009921874 */
        /* <DEDUP_REMOVED lines=50> */
[----:B-1----:R-:W4:Y:S01]  /*31380*/  LDL.LU.64 R112, [R1+0x830] ;  /* 0x0008300001707983 */ /* 0x002f220000300a00 */
[----:B------:R-:W-:-:S04]  /*31390*/  IMAD.WIDE R128, R4, 0x4, R128 ;  /* 0x0000000404807825 */ /* 0x000fc800078e0280 */
[C---:B------:R-:W-:Y:S01]  /*313a0*/  IMAD.WIDE R144, R4.reuse, 0x4, R144 ;  /* 0x0000000404907825 */ /* 0x040fe200078e0290 */
[----:B------:R-:W-:Y:S03]  /*313b0*/  LDGSTS.E [R243+0x66900], desc[UR52][R128.64], P3 ;  /* 0x6690000080f37fae */ /* 0x000fe60009921874 */
[C---:B------:R-:W-:Y:S01]  /*313c0*/  IMAD.WIDE R160, R4.reuse, 0x4, R160 ;  /* 0x0000000404a07825 */ /* 0x040fe200078e02a0 */
[----:B------:R-:W-:Y:S03]  /*313d0*/  LDGSTS.E [R243+0x66d00], desc[UR52][R144.64], P3 ;  /* 0x66d0000090f37fae */ /* 0x000fe60009921874 */
[C---:B------:R-:W-:Y:S01]  /*313e0*/  IMAD.WIDE R176, R4.reuse, 0x4, R176 ;  /* 0x0000000404b07825 */ /* 0x040fe200078e02b0 */
[----:B------:R-:W-:Y:S03]  /*313f0*/  LDGSTS.E [R243+0x67100], desc[UR52][R160.64], P3 ;  /* 0x67100000a0f37fae */ /* 0x000fe60009921874 */
[C---:B------:R-:W-:Y:S01]  /*31400*/  IMAD.WIDE R192, R4.reuse, 0x4, R192 ;  /* 0x0000000404c07825 */ /* 0x040fe200078e02c0 */
[----:B------:R-:W-:Y:S03]  /*31410*/  LDGSTS.E [R243+0x67500], desc[UR52][R176.64], P3 ;  /* 0x67500000b0f37fae */ /* 0x000fe60009921874 */
[C---:B------:R-:W-:Y:S01]  /*31420*/  IMAD.WIDE R208, R4.reuse, 0x4, R208 ;  /* 0x0000000404d07825 */ /* 0x040fe200078e02d0 */
[----:B------:R-:W-:Y:S04]  /*31430*/  LDGSTS.E [R243+0x67900], desc[UR52][R192.64], P3 ;  /* 0x67900000c0f37fae */ /* 0x000fe80009921874 */
[----:B------:R-:W-:Y:S04]  /*31440*/  LDGSTS.E [R243+0x67d00], desc[UR52][R208.64], P3 ;  /* 0x67d00000d0f37fae */ /* 0x000fe80009921874 */
[----:B------:R-:W-:Y:S04]  /*31450*/  STL.64 [R1+0x15a0], R128 ;  /* 0x0015a08001007387 */ /* 0x000fe80000100a00 */
[----:B------:R-:W-:Y:S04]  /*31460*/  STL.64 [R1+0x15a8], R144 ;  /* 0x0015a89001007387 */ /* 0x000fe80000100a00 */
[----:B------:R-:W-:Y:S04]  /*31470*/  STL.64 [R1+0x15b0], R160 ;  /* 0x0015b0a001007387 */ /* 0x000fe80000100a00 */
[----:B------:R-:W-:Y:S04]  /*31480*/  STL.64 [R1+0x15b8], R176 ;  /* 0x0015b8b001007387 */ /* 0x000fe80000100a00 */
[----:B------:R-:W-:Y:S04]  /*31490*/  STL.64 [R1+0x15c0], R192 ;  /* 0x0015c0c001007387 */ /* 0x000fe80000100a00 */
[----:B------:R-:W-:Y:S01]  /*314a0*/  STL.64 [R1+0x15c8], R208 ;  /* 0x0015c8d001007387 */ /* 0x000fe20000100a00 */
[----:B------:R-:W-:-:S04]  /*314b0*/  IMAD.WIDE R18, R4, 0x4, R18 ;  /* 0x0000000404127825 */ /* 0x000fc800078e0212 */
[----:B------:R-:W-:-:S04]  /*314c0*/  IMAD.WIDE R34, R4, 0x4, R34 ;  /* 0x0000000404227825 */ /* 0x000fc800078e0222 */
[----:B------:R-:W-:-:S04]  /*314d0*/  IMAD.WIDE R50, R4, 0x4, R50 ;  /* 0x0000000404327825 */ /* 0x000fc800078e0232 */
[----:B------:R-:W-:-:S04]  /*314e0*/  IMAD.WIDE R66, R4, 0x4, R66 ;  /* 0x0000000404427825 */ /* 0x000fc800078e0242 */
[----:B------:R-:W-:-:S04]  /*314f0*/  IMAD.WIDE R82, R4, 0x4, R82 ;  /* 0x0000000404527825 */ /* 0x000fc800078e0252 */
[C---:B------:R-:W-:Y:S01]  /*31500*/  IMAD.WIDE R98, R4.reuse, 0x4, R98 ;  /* 0x0000000404627825 */ /* 0x040fe200078e0262 */
        /* <DEDUP_REMOVED lines=12> */
[----:B------:R-:W-:Y:S04]  /*315d0*/  STL.64 [R1+0x15d8], R112 ;  /* 0x0015d87001007387 */ /* 0x000fe80000100a00 */
[----:B------:R-:W-:Y:S04]  /*315e0*/  LDGSTS.E [R242+0x62d80], desc[UR52][R226.64], P3 ;  /* 0x62d80000e2f27fae */ /* 0x000fe80009921874 */
[----:B------:R1:W-:Y:S04]  /*315f0*/  STL.64 [R1+0x15e0], R142 ;  /* 0x0015e08e01007387 */ /* 0x0003e80000100a00 */
[----:B------:R-:W-:Y:S04]  /*31600*/  LDGSTS.E [R242+0x63180], desc[UR52][R10.64], P3 ;  /* 0x631800000af27fae */ /* 0x000fe80009921874 */
[----:B------:R-:W-:Y:S04]  /*31610*/  LDGSTS.E [R242+0x63580], desc[UR52][R126.64], P3 ;  /* 0x635800007ef27fae */ /* 0x000fe80009921874 */
[----:B------:R-:W-:Y:S04]  /*31620*/  LDGSTS.E [R242+0x63980], desc[UR52][R46.64], P3 ;  /* 0x639800002ef27fae */ /* 0x000fe80009921874 */
[----:B------:R-:W2:Y:S04]  /*31630*/  LDL.LU.64 R10, [R1+0x16e8] ;  /* 0x0016e800010a7983 */ /* 0x000ea80000300a00 */
[----:B------:R-:W3:Y:S04]  /*31640*/  LDL.64 R28, [R1+0x858] ;  /* 0x00085800011c7983 */ /* 0x000ee80000100a00 */
[----:B------:R-:W4:Y:S04]  /*31650*/  LDL.64 R238, [R1+0x8d8] ;  /* 0x0008d80001ee7983 */ /* 0x000f280000100a00 */
[----:B------:R-:W4:Y:S04]  /*31660*/  LDL.64 R234, [R1+0xa20] ;  /* 0x000a200001ea7983 */ /* 0x000f280000100a00 */
[----:B------:R-:W4:Y:S04]  /*31670*/  LDL.64 R230, [R1+0x718] ;  /* 0x0007180001e67983 */ /* 0x000f280000100a00 */
[----:B------:R-:W4:Y:S04]  /*31680*/  LDL.64 R226, [R1+0x518] ;  /* 0x0005180001e27983 */ /* 0x000f280000100a00 */
[----:B-1----:R-:W4:Y:S04]  /*31690*/  LDL.LU.64 R142, [R1+0x958] ;  /* 0x00095800018e7983 */ /* 0x002f280000300a00 */
[----:B------:R-:W4:Y:S04]  /*316a0*/  LDL.LU.64 R128, [R1+0x9d8] ;  /* 0x0009d80001807983 */ /* 0x000f280000300a00 */
[----:B------:R-:W4:Y:S04]  /*316b0*/  LDL.LU.64 R190, [R1+0x9a0] ;  /* 0x0009a00001be7983 */ /* 0x000f280000300a00 */
[----:B------:R-:W4:Y:S04]  /*316c0*/  LDL.LU.64 R48, [R1+0x920] ;  /* 0x0009200001307983 */ /* 0x000f280000300a00 */
[----:B------:R-:W4:Y:S04]  /*316d0*/  LDL.LU.64 R92, [R1+0x8a0] ;  /* 0x0008a000015c7983 */ /* 0x000f280000300a00 */
[----:B------:R-:W4:Y:S04]  /*316e0*/  LDL.LU.64 R96, [R1+0x820] ;  /* 0x0008200001607983 */ /* 0x000f280000300a00 */
[----:B------:R-:W4:Y:S04]  /*316f0*/  LDL.LU.64 R32, [R1+0x7a0] ;  /* 0x0007a00001207983 */ /* 0x000f280000300a00 */
        /* <DEDUP_REMOVED lines=10> */
[----:B------:R1:W-:Y:S04]  /*317a0*/  LDGSTS.E [R242+0x64d80], desc[UR52][R18.64], P3 ;  /* 0x64d8000012f27fae */ /* 0x0003e80009921874 */
[----:B------:R-:W-:Y:S04]  /*317b0*/  STL.64 [R1+0x1618], R18 ;  /* 0x0016181201007387 */ /* 0x000fe80000100a00 */
[----:B------:R-:W-:Y:S04]  /*317c0*/  LDGSTS.E [R242+0x65180], desc[UR52][R34.64], P3 ;  /* 0x6518000022f27fae */ /* 0x000fe80009921874 */
[----:B------:R-:W-:Y:S04]  /*317d0*/  STL.64 [R1+0x1620], R34 ;  /* 0x0016202201007387 */ /* 0x000fe80000100a00 */
[----:B------:R-:W-:Y:S01]  /*317e0*/  LDGSTS.E [R242+0x65580], desc[UR52][R50.64], P3 ;  /* 0x6558000032f27fae */ /* 0x000fe20009921874 */
[----:B------:R-:W-:-:S04]  /*317f0*/  IMAD.WIDE R130, R4, 0x4, R130 ;  /* 0x0000000404827825 */ /* 0x000fc800078e0282 */
[C---:B------:R-:W-:Y:S01]  /*31800*/  IMAD.WIDE R20, R4.reuse, 0x4, R20 ;  /* 0x0000000404147825 */ /* 0x040fe200078e0214 */
[----:B------:R-:W-:Y:S03]  /*31810*/  STL.64 [R1+0x1628], R50 ;  /* 0x0016283201007387 */ /* 0x000fe60000100a00 */
[C---:B------:R-:W-:Y:S01]  /*31820*/  IMAD.WIDE R36, R4.reuse, 0x4, R36 ;  /* 0x0000000404247825 */ /* 0x040fe200078e0224 */
[----:B------:R1:W-:Y:S03]  /*31830*/  LDGSTS.E [R242+0x65980], desc[UR52][R66.64], P3 ;  /* 0x6598000042f27fae */ /* 0x0003e60009921874 */
[C---:B------:R-:W-:Y:S01]  /*31840*/  IMAD.WIDE R52, R4.reuse, 0x4, R52 ;  /* 0x0000000404347825 */ /* 0x040fe200078e0234 */
[----:B------:R-:W-:Y:S03]  /*31850*/  STL.64 [R1+0x1630], R66 ;  /* 0x0016304201007387 */ /* 0x000fe60000100a00 */
[C---:B------:R-:W-:Y:S01]  /*31860*/  IMAD.WIDE R68, R4.reuse, 0x4, R68 ;  /* 0x0000000404447825 */ /* 0x040fe200078e0244 */
[----:B------:R-:W-:Y:S03]  /*31870*/  LDGSTS.E [R242+0x65d80], desc[UR52][R82.64], P3 ;  /* 0x65d8000052f27fae */ /* 0x000fe60009921874 */
[C---:B------:R-:W-:Y:S01]  /*31880*/  IMAD.WIDE R84, R4.reuse, 0x4, R84 ;  /* 0x0000000404547825 */ /* 0x040fe200078e0254 */
[----:B------:R-:W-:Y:S03]  /*31890*/  STL.64 [R1+0x1638], R82 ;  /* 0x0016385201007387 */ /* 0x000fe60000100a00 */
[C---:B------:R-:W-:Y:S01]  /*318a0*/  IMAD.WIDE R100, R4.reuse, 0x4, R100 ;  /* 0x0000000404647825 */ /* 0x040fe200078e0264 */
[----:B------:R-:W-:Y:S03]  /*318b0*/  LDGSTS.E [R242+0x66180], desc[UR52][R98.64], P3 ;  /* 0x6618000062f27fae */ /* 0x000fe60009921874 */
[C---:B------:R-:W-:Y:S01]  /*318c0*/  IMAD.WIDE R22, R4.reuse, 0x4, R22 ;  /* 0x0000000404167825 */ /* 0x040fe200078e0216 */
[----:B------:R1:W-:Y:S03]  /*318d0*/  STL.64 [R1+0x1640], R98 ;  /* 0x0016406201007387 */ /* 0x0003e60000100a00 */
[C---:B------:R-:W-:Y:S01]  /*318e0*/  IMAD.WIDE R38, R4.reuse, 0x4, R38 ;  /* 0x0000000404267825 */ /* 0x040fe200078e0226 */
[----:B------:R-:W-:Y:S03]  /*318f0*/  LDGSTS.E [R242+0x66580], desc[UR52][R114.64], P3 ;  /* 0x6658000072f27fae */ /* 0x000fe60009921874 */
[C---:B------:R-:W-:Y:S01]  /*31900*/  IMAD.WIDE R54, R4.reuse, 0x4, R54 ;  /* 0x0000000404367825 */ /* 0x040fe200078e0236 */
[----:B------:R-:W-:Y:S03]  /*31910*/  LDGSTS.E [R242+0x66980], desc[UR52][R130.64], P3 ;  /* 0x6698000082f27fae */ /* 0x000fe60009921874 */
[C---:B------:R-:W-:Y:S01]  /*31920*/  IMAD.WIDE R70, R4.reuse, 0x4, R70 ;  /* 0x0000000404467825 */ /* 0x040fe200078e0246 */
[----:B-1----:R-:W2:Y:S03]  /*31930*/  LDL.LU.64 R98, [R1+0x7d8] ;  /* 0x0007d80001627983 */ /* 0x002ea60000300a00 */
[C---:B------:R-:W-:Y:S01]  /*31940*/  IMAD.WIDE R86, R4.reuse, 0x4, R86 ;  /* 0x0000000404567825 */ /* 0x040fe200078e0256 */
[----:B------:R-:W-:Y:S03]  /*31950*/  STL.64 [R1+0x1648], R114 ;  /* 0x0016487201007387 */ /* 0x000fe60000100a00 */
[----:B------:R-:W-:-:S04]  /*31960*/  IMAD.WIDE R102, R4, 0x4, R102 ;  /* 0x0000000404667825 */ /* 0x000fc800078e0266 */
[C---:B------:R-:W-:Y:S01]  /*31970*/  IMAD.WIDE R146, R4.reuse, 0x4, R146 ;  /* 0x0000000404927825 */ /* 0x040fe200078e0292 */
[----:B------:R-:W-:Y:S03]  /*31980*/  STL.64 [R1+0x1650], R130 ;  /* 0x0016508201007387 */ /* 0x000fe60000100a00 */
[----:B------:R-:W-:-:S04]  /*31990*/  IMAD.WIDE R24, R4, 0x4, R24 ;  /* 0x0000000404187825 */ /* 0x000fc800078e0218 */
[C---:B------:R-:W-:Y:S01]  /*319a0*/  IMAD.WIDE R162, R4.reuse, 0x4, R162 ;  /* 0x0000000404a27825 */ /* 0x040fe200078e02a2 */
[----:B------:R-:W-:Y:S03]  /*319b0*/  STL.64 [R1+0x1658], R146 ;  /* 0x0016589201007387 */ /* 0x000fe60000100a00 */
[C---:B------:R-:W-:Y:S01]  /*319c0*/  IMAD.WIDE R40, R4.reuse, 0x4, R40 ;  /* 0x0000000404287825 */ /* 0x040fe200078e0228 */
[----:B------:R-:W-:Y:S03]  /*319d0*/  LDGSTS.E [R242+0x66d80], desc[UR52][R146.64], P3 ;  /* 0x66d8000092f27fae */ /* 0x000fe60009921874 */
        /* <DEDUP_REMOVED lines=9> */
[----:B------:R-:W-:Y:S01]  /*31a70*/  LDGSTS.E [R242+0x67580], desc[UR52][R178.64], P3 ;  /* 0x67580000b2f27fae */ /* 0x000fe20009921874 */
[----:B------:R-:W-:Y:S01]  /*31a80*/  ISETP.GE.U32.AND P6, PT, R5, 0x7ffffd60, PT ;  /* 0x7ffffd600500780c */ /* 0x000fe20003fc6070 */
[----:B------:R-:W1:Y:S01]  /*31a90*/  LDC R18, c[0x0][0x230] ;  /* 0x00008c00ff127b82 */ /* 0x000e620000000800 */
[C---:B------:R-:W-:Y:S01]  /*31aa0*/  IMAD.WIDE R210, R4.reuse, 0x4, R210 ;  /* 0x0000000404d27825 */ /* 0x040fe200078e02d2 */
[----:B------:R-:W-:Y:S04]  /*31ab0*/  STL.64 [R1+0x1670], R194 ;  /* 0x001670c201007387 */ /* 0x000fe80000100a00 */
[----:B------:R-:W-:Y:S01]  /*31ac0*/  LDGSTS.E [R242+0x67980], desc[UR52][R194.64], P3 ;  /* 0x67980000c2f27fae */ /* 0x000fe20009921874 */
[C---:B------:R-:W-:Y:S01]  /*31ad0*/  IMAD.WIDE R132, R4.reuse, 0x4, R132 ;  /* 0x0000000404847825 */ /* 0x040fe200078e0284 */
[----:B------:R-:W1:Y:S02]  /*31ae0*/  LDC R5, c[0x0][0x230] ;  /* 0x00008c00ff057b82 */ /* 0x000e640000000800 */
[----:B------:R-:W-:Y:S04]  /*31af0*/  STL.64 [R1+0x1678], R210 ;  /* 0x001678d201007387 */ /* 0x000fe80000100a00 */
[----:B------:R-:W-:Y:S01]  /*31b00*/  LDGSTS.E [R242+0x67d80], desc[UR52][R210.64], P3 ;  /* 0x67d80000d2f27fae */ /* 0x000fe20009921874 */
[C---:B------:R-:W-:Y:S01]  /*31b10*/  IMAD.WIDE R148, R4.reuse, 0x4, R148 ;  /* 0x0000000404947825 */ /* 0x040fe200078e0294 */
[----:B------:R-:W1:Y:S02]  /*31b20*/  LDC R67, c[0x0][0x230] ;  /* 0x00008c00ff437b82 */ /* 0x000e640000000800 */
[----:B------:R-:W-:Y:S01]  /*31b30*/  STL.64 [R1+0x13f0], R242 ;  /* 0x0013f0f201007387 */ /* 0x000fe20000100a00 */
[----:B------:R-:W-:-:S04]  /*31b40*/  IMAD.WIDE R164, R4, 0x4, R164 ;  /* 0x0000000404a47825 */ /* 0x000fc800078e02a4 */
[C---:B------:R-:W-:Y:S01]  /*31b50*/  IMAD.WIDE R180, R4.reuse, 0x4, R180 ;  /* 0x0000000404b47825 */ /* 0x040fe200078e02b4 */
[----:B------:R-:W1:Y:S01]  /*31b60*/  LDC R66, c[0x0][0x230] ;  /* 0x00008c00ff427b82 */ /* 0x000e620000000800 */
[----:B--2---:R-:W-:Y:S04]  /*31b70*/  LDGSTS.E [R11+0x60200], desc[UR52][R98.64], P3 ;  /* 0x60200000620b7fae */ /* 0x004fe80009921874 */
[----:B------:R-:W-:Y:S04]  /*31b80*/  STL.64 [R1+0x1680], R98 ;  /* 0x0016806201007387 */ /* 0x000fe80000100a00 */
[----:B---3--:R-:W-:Y:S04]  /*31b90*/  LDGSTS.E [R11+0x60600], desc[UR52][R28.64], P3 ;  /* 0x606000001c0b7fae */ /* 0x008fe80009921874 */
[----:B----4-:R-:W-:Y:S04]  /*31ba0*/  STL.64 [R1+0x1688], R142 ;  /* 0x0016888e01007387 */ /* 0x010fe80000100a00 */
        /* <DEDUP_REMOVED lines=8> */
[----:B------:R-:W3:Y:S04]  /*31c30*/  LDL.64 R238, [R1+0x868] ;  /* 0x0008680001ee7983 */ /* 0x000ee80000100a00 */
[----:B------:R-:W4:Y:S04]  /*31c40*/  LDL.64 R234, [R1+0x9e8] ;  /* 0x0009e80001ea7983 */ /* 0x000f280000100a00 */
[----:B------:R-:W3:Y:S04]  /*31c50*/  LDL.LU.64 R82, [R1+0x7e8] ;  /* 0x0007e80001527983 */ /* 0x000ee80000300a00 */
[----:B------:R-:W4:Y:S04]  /*31c60*/  LDL.LU.64 R12, [R1+0x8e8] ;  /* 0x0008e800010c7983 */ /* 0x000f280000300a00 */
[----:B------:R-:W-:Y:S04]  /*31c70*/  LDGSTS.E [R11+0x61a00], desc[UR52][R190.64], P3 ;  /* 0x61a00000be0b7fae */ /* 0x000fe80009921874 */
[----:B------:R-:W4:Y:S04]  /*31c80*/  LDL.LU.64 R112, [R1+0x968] ;  /* 0x0009680001707983 */ /* 0x000f280000300a00 */
[----:B------:R-:W-:Y:S04]  /*31c90*/  LDGSTS.E [R11+0x61e00], desc[UR52][R48.64], P3 ;  /* 0x61e00000300b7fae */ /* 0x000fe80009921874 */
[----:B------:R2:W-:Y:S04]  /*31ca0*/  LDGSTS.E [R11+0x62200], desc[UR52][R92.64], P3 ;  /* 0x622000005c0b7fae */ /* 0x0005e80009921874 */
[----:B------:R-:W4:Y:S04]  /*31cb0*/  LDL.LU.64 R140, [R1+0xa10] ;  /* 0x000a1000018c7983 */ /* 0x000f280000300a00 */
[----:B------:R-:W-:Y:S04]  /*31cc0*/  LDGSTS.E [R11+0x62600], desc[UR52][R96.64], P3 ;  /* 0x62600000600b7fae */ /* 0x000fe80009921874 */
[----:B------:R-:W4:Y:S01]  /*31cd0*/  LDL.LU.64 R206, [R1+0x990] ;  /* 0x0009900001ce7983 */ /* 0x000f220000300a00 */
[C---:B------:R-:W-:Y:S01]  /*31ce0*/  IMAD.WIDE R196, R4.reuse, 0x4, R196 ;  /* 0x0000000404c47825 */ /* 0x040fe200078e02c4 */
[----:B--2---:R-:W2:Y:S02]  /*31cf0*/  LDC R93, c[0x0][0x230] ;  /* 0x00008c00ff5d7b82 */ /* 0x004ea40000000800 */
[----:B------:R-:W-:Y:S04]  /*31d00*/  LDGSTS.E [R11+0x62a00], desc[UR52][R32.64], P3 ;  /* 0x62a00000200b7fae */ /* 0x000fe80009921874 */
[----:B------:R-:W2:Y:S01]  /*31d10*/  LDL.LU.64 R208, [R1+0x910] ;  /* 0x0009100001d07983 */ /* 0x000ea20000300a00 */
[C---:B------:R-:W-:Y:S01]  /*31d20*/  IMAD.WIDE R212, R4.reuse, 0x4, R212 ;  /* 0x0000000404d47825 */ /* 0x040fe200078e02d4 */
[----:B------:R-:W1:Y:S02]  /*31d30*/  LDC R92, c[0x0][0x230] ;  /* 0x00008c00ff5c7b82 */ /* 0x000e640000000800 */
[----:B------:R-:W-:Y:S04]  /*31d40*/  LDGSTS.E [R11+0x62e00], desc[UR52][R230.64], P3 ;  /* 0x62e00000e60b7fae */ /* 0x000fe80009921874 */
[----:B------:R-:W2:Y:S04]  /*31d50*/  LDL.LU.64 R160, [R1+0x890] ;  /* 0x0008900001a07983 */ /* 0x000ea80000300a00 */
[----:B------:R-:W-:Y:S04]  /*31d60*/  LDGSTS.E [R11+0x63200], desc[UR52][R60.64], P3 ;  /* 0x632000003c0b7fae */ /* 0x000fe80009921874 */
[----:B------:R-:W2:Y:S04]  /*31d70*/  LDL.64 R230, [R1+0x810] ;  /* 0x0008100001e67983 */ /* 0x000ea80000100a00 */
[----:B------:R-:W-:Y:S04]  /*31d80*/  LDGSTS.E [R11+0x63600], desc[UR52][R110.64], P3 ;  /* 0x636000006e0b7fae */ /* 0x000fe80009921874 */
[----:B------:R-:W2:Y:S04]  /*31d90*/  LDL.LU.64 R16, [R1+0x790] ;  /* 0x0007900001107983 */ /* 0x000ea80000300a00 */
[----:B------:R-:W-:Y:S04]  /*31da0*/  LDGSTS.E [R11+0x63a00], desc[UR52][R30.64], P3 ;  /* 0x63a000001e0b7fae */ /* 0x000fe80009921874 */
[----:B------:R-:W2:Y:S04]  /*31db0*/  LDL.LU.64 R62, [R1+0x700] ;  /* 0x00070000013e7983 */ /* 0x000ea80000300a00 */
[----:B------:R-:W-:Y:S04]  /*31dc0*/  LDGSTS.E [R11+0x63e00], desc[UR52][R226.64], P3 ;  /* 0x63e00000e20b7fae */ /* 0x000fe80009921874 */
[----:B------:R-:W2:Y:S04]  /*31dd0*/  LDL.LU.64 R156, [R1+0x640] ;  /* 0x00064000019c7983 */ /* 0x000ea80000300a00 */
[----:B------:R-:W2:Y:S04]  /*31de0*/  LDL.LU.64 R94, [R1+0x5d0] ;  /* 0x0005d000015e7983 */ /* 0x000ea80000300a00 */
[----:B------:R-:W-:Y:S04]  /*31df0*/  LDGSTS.E [R11+0x64200], desc[UR52][R108.64], P3 ;  /* 0x642000006c0b7fae */ /* 0x000fe80009921874 */
[----:B------:R-:W2:Y:S04]  /*31e00*/  LDL.LU.64 R14, [R1+0x588] ;  /* 0x00058800010e7983 */ /* 0x000ea80000300a00 */
[----:B------:R-:W-:Y:S04]  /*31e10*/  LDGSTS.E [R11+0x64600], desc[UR52][R248.64], P3 ;  /* 0x64600000f80b7fae */ /* 0x000fe80009921874 */
[----:B------:R-:W-:Y:S04]  /*31e20*/  LDGSTS.E [R11+0x64a00], desc[UR52][R228.64], P3 ;  /* 0x64a00000e40b7fae */ /* 0x000fe80009921874 */
[----:B------:R-:W-:Y:S04]  /*31e30*/  LDGSTS.E [R11+0x64e00], desc[UR52][R20.64], P3 ;  /* 0x64e00000140b7fae */ /* 0x000fe80009921874 */
[----:B------:R-:W2:Y:S04]  /*31e40*/  LDL.LU.64 R248, [R1+0x16e0] ;  /* 0x0016e00001f87983 */ /* 0x000ea80000300a00 */
[----:B------:R-:W2:Y:S04]  /*31e50*/  LDL.64 R226, [R1+0x410] ;  /* 0x0004100001e27983 */ /* 0x000ea80000100a00 */
        /* <DEDUP_REMOVED lines=13> */
[----:B---3--:R-:W-:Y:S04]  /*31f30*/  LDGSTS.E [R10+0x60280], desc[UR52][R82.64], P3 ;  /* 0x60280000520a7fae */ /* 0x008fe80009921874 */
[----:B------:R-:W-:Y:S04]  /*31f40*/  LDGSTS.E [R10+0x60680], desc[UR52][R238.64], P3 ;  /* 0x60680000ee0a7fae */ /* 0x000fe80009921874 */
[----:B----4-:R-:W-:Y:S04]  /*31f50*/  LDGSTS.E [R10+0x60a80], desc[UR52][R12.64], P3 ;  /* 0x60a800000c0a7fae */ /* 0x010fe80009921874 */
[----:B------:R-:W-:Y:S04]  /*31f60*/  LDGSTS.E [R10+0x60e80], desc[UR52][R112.64], P3 ;  /* 0x60e80000700a7fae */ /* 0x000fe80009921874 */
[----:B------:R-:W-:Y:S04]  /*31f70*/  LDGSTS.E [R10+0x61280], desc[UR52][R234.64], P3 ;  /* 0x61280000ea0a7fae */ /* 0x000fe80009921874 */
[----:B------:R-:W3:Y:S04]  /*31f80*/  LDL.64 R238, [R1+0x878] ;  /* 0x0008780001ee7983 */ /* 0x000ee80000100a00 */
[----:B------:R-:W-:Y:S04]  /*31f90*/  LDGSTS.E [R10+0x61680], desc[UR52][R140.64], P3 ;  /* 0x616800008c0a7fae */ /* 0x000fe80009921874 */
[----:B------:R-:W4:Y:S04]  /*31fa0*/  LDL.64 R234, [R1+0x978] ;  /* 0x0009780001ea7983 */ /* 0x000f280000100a00 */
[----:B------:R-:W-:Y:S04]  /*31fb0*/  LDGSTS.E [R10+0x61a80], desc[UR52][R206.64], P3 ;  /* 0x61a80000ce0a7fae */ /* 0x000fe80009921874 */
        /* <DEDUP_REMOVED lines=11> */
[----:B------:R-:W-:-:S03]  /*32070*/  IMAD.WIDE R118, R4, 0x4, R118 ;  /* 0x0000000404767825 */ /* 0x000fc600078e0276 */
[----:B------:R-:W-:Y:S04]  /*32080*/  LDGSTS.E [R10+0x64a80], desc[UR52][R224.64], P3 ;  /* 0x64a80000e00a7fae */ /* 0x000fe80009921874 */
[----:B------:R-:W2:Y:S04]  /*32090*/  LDL.64 R226, [R1+0x9f8] ;  /* 0x0009f80001e27983 */ /* 0x000ea80000100a00 */
[----:B------:R-:W4:Y:S04]  /*320a0*/  LDL.LU.64 R124, [R1+0x8f8] ;  /* 0x0008f800017c7983 */ /* 0x000f280000300a00 */
[----:B------:R-:W2:Y:S04]  /*320b0*/  LDL.LU.64 R46, [R1+0xa00] ;  /* 0x000a0000012e7983 */ /* 0x000ea80000300a00 */
        /* <DEDUP_REMOVED lines=9> */
[----:B------:R-:W3:Y:S04]  /*32150*/  LDL.LU.64 R8, [R1+0x16d8] ;  /* 0x0016d80001087983 */ /* 0x000ee80000300a00 */
[----:B------:R-:W2:Y:S01]  /*32160*/  LDL.64 R230, [R1+0x4f8] ;  /* 0x0004f80001e67983 */ /* 0x000ea20000100a00 */
[----:B------:R-:W-:-:S03]  /*32170*/  IMAD.WIDE R134, R4, 0x4, R134 ;  /* 0x0000000404867825 */ /* 0x000fc600078e0286 */
[----:B------:R-:W-:Y:S01]  /*32180*/  LDGSTS.E [R10+0x64e80], desc[UR52][R22.64], P3 ;  /* 0x64e80000160a7fae */ /* 0x000fe20009921874 */
        /* <DEDUP_REMOVED lines=9> */
[----:B------:R-:W-:Y:S04]  /*32220*/  LDGSTS.E [R10+0x66280], desc[UR52][R102.64], P3 ;  /* 0x66280000660a7fae */ /* 0x000fe80009921874 */
[----:B------:R-:W-:Y:S04]  /*32230*/  LDGSTS.E [R10+0x66680], desc[UR52][R118.64], P3 ;  /* 0x66680000760a7fae */ /* 0x000fe80009921874 */
[----:B------:R-:W-:Y:S04]  /*32240*/  LDGSTS.E [R10+0x66a80], desc[UR52][R134.64], P3 ;  /* 0x66a80000860a7fae */ /* 0x000fe80009921874 */
[----:B------:R-:W-:Y:S04]  /*32250*/  LDGSTS.E [R10+0x66e80], desc[UR52][R150.64], P3 ;  /* 0x66e80000960a7fae */ /* 0x000fe80009921874 */
[----:B------:R-:W2:Y:S04]  /*32260*/  LDL.64 R76, [R1+0xa08] ;  /* 0x000a0800014c7983 */ /* 0x000ea80000100a00 */
[----:B------:R-:W2:Y:S04]  /*32270*/  LDL.64 R242, [R1+0x9f0] ;  /* 0x0009f00001f27983 */ /* 0x000ea80000100a00 */
[----:B------:R-:W-:Y:S04]  /*32280*/  LDGSTS.E [R10+0x67280], desc[UR52][R166.64], P3 ;  /* 0x67280000a60a7fae */ /* 0x000fe80009921874 */
[----:B------:R-:W2:Y:S04]  /*32290*/  LDL.LU.64 R176, [R1+0x8f0] ;  /* 0x0008f00001b07983 */ /* 0x000ea80000300a00 */
[----:B------:R-:W-:Y:S04]  /*322a0*/  LDGSTS.E [R10+0x67680], desc[UR52][R182.64], P3 ;  /* 0x67680000b60a7fae */ /* 0x000fe80009921874 */
[----:B------:R-:W2:Y:S04]  /*322b0*/  LDL.LU.64 R64, [R1+0x7f0] ;  /* 0x0007f00001407983 */ /* 0x000ea80000300a00 */
[----:B------:R-:W-:Y:S04]  /*322c0*/  LDGSTS.E [R10+0x67a80], desc[UR52][R198.64], P3 ;  /* 0x67a80000c60a7fae */ /* 0x000fe80009921874 */
[----:B------:R-:W2:Y:S04]  /*322d0*/  LDL.LU.64 R44, [R1+0x768] ;  /* 0x00076800012c7983 */ /* 0x000ea80000300a00 */
[----:B------:R-:W-:Y:S04]  /*322e0*/  LDGSTS.E [R10+0x67e80], desc[UR52][R214.64], P3 ;  /* 0x67e80000d60a7fae */ /* 0x000fe80009921874 */
[----:B------:R1:W-:Y:S04]  /*322f0*/  STL.64 [R1+0x13d8], R10 ;  /* 0x0013d80a01007387 */ /* 0x0003e80000100a00 */
[----:B------:R-:W2:Y:S04]  /*32300*/  LDL.64 R34, [R1+0x888] ;  /* 0x0008880001227983 */ /* 0x000ea80000100a00 */
[----:B------:R-:W2:Y:S04]  /*32310*/  LDL.64 R204, [R1+0x908] ;  /* 0x0009080001cc7983 */ /* 0x000ea80000100a00 */
[----:B------:R-:W2:Y:S04]  /*32320*/  LDL.64 R174, [R1+0x988] ;  /* 0x0009880001ae7983 */ /* 0x000ea80000100a00 */
[----:B-1----:R-:W2:Y:S04]  /*32330*/  LDL.64 R10, [R1+0x970] ;  /* 0x00097000010a7983 */ /* 0x002ea80000100a00 */
[----:B---3--:R-:W-:Y:S04]  /*32340*/  LDGSTS.E [R9+0x60300], desc[UR52][R28.64], P3 ;  /* 0x603000001c097fae */ /* 0x008fe80009921874 */
[----:B------:R-:W-:Y:S04]  /*32350*/  LDGSTS.E [R9+0x60700], desc[UR52][R238.64], P3 ;  /* 0x60700000ee097fae */ /* 0x000fe80009921874 */
[----:B----4-:R-:W-:Y:S04]  /*32360*/  LDGSTS.E [R9+0x60b00], desc[UR52][R124.64], P3 ;  /* 0x60b000007c097fae */ /* 0x010fe80009921874 */
[----:B------:R-:W3:Y:S04]  /*32370*/  LDL.64 R28, [R1+0x808] ;  /* 0x00080800011c7983 */ /* 0x000ee80000100a00 */
[----:B------:R-:W-:Y:S04]  /*32380*/  LDGSTS.E [R9+0x60f00], desc[UR52][R234.64], P3 ;  /* 0x60f00000ea097fae */ /* 0x000fe80009921874 */
[----:B--2---:R-:W-:Y:S04]  /*32390*/  LDGSTS.E [R9+0x61300], desc[UR52][R226.64], P3 ;  /* 0x61300000e2097fae */ /* 0x004fe80009921874 */
[----:B------:R-:W-:Y:S04]  /*323a0*/  LDGSTS.E [R9+0x61700], desc[UR52][R46.64], P3 ;  /* 0x617000002e097fae */ /* 0x000fe80009921874 */
[----:B------:R-:W-:Y:S04]  /*323b0*/  LDGSTS.E [R9+0x61b00], desc[UR52][R2.64], P3 ;  /* 0x61b0000002097fae */ /* 0x000fe80009921874 */
        /* <DEDUP_REMOVED lines=14> */
[----:B------:R-:W4:Y:S04]  /*324a0*/  LDL.LU.64 R248, [R1+0x16d0] ;  /* 0x0016d00001f87983 */ /* 0x000f280000300a00 */
[----:B------:R-:W4:Y:S04]  /*324b0*/  LDL.64 R126, [R1+0x6e0] ;  /* 0x0006e000017e7983 */ /* 0x000f280000100a00 */
[----:B------:R-:W4:Y:S04]  /*324c0*/  LDL.64 R238, [R1+0x600] ;  /* 0x0006000001ee7983 */ /* 0x000f280000100a00 */
[----:B------:R-:W4:Y:S04]  /*324d0*/  LDL.64 R234, [R1+0x5c0] ;  /* 0x0005c00001ea7983 */ /* 0x000f280000100a00 */
[----:B------:R-:W4:Y:S01]  /*324e0*/  LDL.LU.64 R246, [R1+0x16c8] ;  /* 0x0016c80001f67983 */ /* 0x000f220000300a00 */
        /* <DEDUP_REMOVED lines=27> */
[----:B--2---:R-:W-:Y:S04]  /*326a0*/  LDGSTS.E [R8+0x62380], desc[UR52][R226.64], P3 ;  /* 0x62380000e2087fae */ /* 0x004fe80009921874 */
[----:B------:R-:W-:Y:S04]  /*326b0*/  LDGSTS.E [R8+0x62780], desc[UR52][R64.64], P3 ;  /* 0x6278000040087fae */ /* 0x000fe80009921874 */
[----:B------:R-:W-:Y:S04]  /*326c0*/  LDGSTS.E [R8+0x62b80], desc[UR52][R44.64], P3 ;  /* 0x62b800002c087fae */ /* 0x000fe80009921874 */
[----:B------:R-:W2:Y:S04]  /*326d0*/  LDL.LU.64 R226, [R1+0x2e8] ;  /* 0x0002e80001e27983 */ /* 0x000ea80000300a00 */
[----:B------:R-:W3:Y:S04]  /*326e0*/  LDL.LU.64 R230, [R1+0x2e0] ;  /* 0x0002e00001e67983 */ /* 0x000ee80000300a00 */
[----:B----4-:R1:W-:Y:S04]  /*326f0*/  LDGSTS.E [R8+0x62f80], desc[UR52][R126.64], P3 ;  /* 0x62f800007e087fae */ /* 0x0103e80009921874 */
[----:B------:R-:W-:Y:S04]  /*32700*/  LDGSTS.E [R8+0x63380], desc[UR52][R238.64], P3 ;  /* 0x63380000ee087fae */ /* 0x000fe80009921874 */
[----:B------:R-:W-:Y:S04]  /*32710*/  LDGSTS.E [R8+0x63780], desc[UR52][R234.64], P3 ;  /* 0x63780000ea087fae */ /* 0x000fe80009921874 */
[----:B------:R-:W-:Y:S01]  /*32720*/  LDGSTS.E [R8+0x63b80], desc[UR52][R246.64], P3 ;  /* 0x63b80000f6087fae */ /* 0x000fe20009921874 */
[----:B-1----:R-:W1:Y:S03]  /*32730*/  LDC R127, c[0x0][0x230] ;  /* 0x00008c00ff7f7b82 */ /* 0x002e660000000800 */
[----:B------:R-:W-:Y:S04]  /*32740*/  LDGSTS.E [R8+0x63f80], desc[UR52][R248.64], P3 ;  /* 0x63f80000f8087fae */ /* 0x000fe80009921874 */
[----:B------:R-:W-:Y:S04]  /*32750*/  LDGSTS.E [R8+0x64380], desc[UR52][R250.64], P3 ;  /* 0x64380000fa087fae */ /* 0x000fe80009921874 */
[----:B------:R-:W4:Y:S04]  /*32760*/  LDL.LU.64 R246, [R1+0x16c0] ;  /* 0x0016c00001f67983 */ /* 0x000f280000300a00 */
[----:B------:R-:W4:Y:S04]  /*32770*/  LDL.LU.64 R248, [R1+0x16b8] ;  /* 0x0016b80001f87983 */ /* 0x000f280000300a00 */
[----:B------:R-:W4:Y:S04]  /*32780*/  LDL.LU.64 R250, [R1+0x16b0] ;  /* 0x0016b00001fa7983 */ /* 0x000f280000300a00 */
        /* <DEDUP_REMOVED lines=29> */
[----:B------:R-:W-:-:S03]  /*32960*/  VIADD R5, R5, 0xfffffdde ;  /* 0xfffffdde05057836 */ /* 0x000fc60000000000 */
[----:B------:R1:W-:Y:S02]  /*32970*/  LDGSTS.E [R8+0x67f80], desc[UR52][R218.64], P3 ;  /* 0x67f80000da087fae */ /* 0x0003e40009921874 */
[----:B------:R-:W-:Y:S02]  /*32980*/  ISETP.GE.U32.AND P3, PT, R5, 0x7ffffd5f, PT ;  /* 0x7ffffd5f0500780c */ /* 0x000fe40003f66070 */
[----:B------:R-:W0:Y:S01]  /*32990*/  LDGDEPBAR ;  /* 0x00000000000079af */ /* 0x000e220000000000 */
[----:B-1----:R-:W-:Y:S02]  /*329a0*/  VIADD R5, R127, 0xfffffddd ;  /* 0xfffffddd7f057836 */ /* 0x002fe40000000000 */
[----:B------:R-:W1:Y:S01]  /*329b0*/  LDC R127, c[0x0][0x230] ;  /* 0x00008c00ff7f7b82 */ /* 0x000e620000000800 */
[----:B------:R-:W4:Y:S04]  /*329c0*/  LDL.LU.64 R238, [R1+0x2d0] ;  /* 0x0002d00001ee7983 */ /* 0x000f280000300a00 */
[----:B------:R-:W4:Y:S04]  /*329d0*/  LDL.LU.64 R130, [R1+0x1b0] ;  /* 0x0001b00001827983 */ /* 0x000f280000300a00 */
[----:B------:R1:W-:Y:S04]  /*329e0*/  STL.64 [R1+0x13b0], R8 ;  /* 0x0013b00801007387 */ /* 0x0003e80000100a00 */
[----:B------:R-:W4:Y:S04]  /*329f0*/  LDL.LU.64 R114, [R1+0x1b8] ;  /* 0x0001b80001727983 */ /* 0x000f280000300a00 */
[----:B------:R-:W4:Y:S01]  /*32a00*/  LDL.LU.64 R232, [R1+0x1c0] ;  /* 0x0001c00001e87983 */ /* 0x000f220000300a00 */
[----:B-1----:R-:W1:Y:S08]  /*32a10*/  LDC R9, c[0x0][0x230] ;  /* 0x00008c00ff097b82 */ /* 0x002e700000000800 */
[----:B------:R-:W1:Y:S01]  /*32a20*/  LDC R8, c[0x0][0x230] ;  /* 0x00008c00ff087b82 */ /* 0x000e620000000800 */
[----:B--2---:R-:W-:-:S07]  /*32a30*/  IMAD.WIDE R226, R0, 0x4, R226 ;  /* 0x0000000400e27825 */ /* 0x004fce00078e02e2 */
[----:B------:R-:W-:Y:S01]  /*32a40*/  BAR.SYNC.DEFER_BLOCKING 0x0 ;  /* 0x0000000000007b1d */ /* 0x000fe20000010000 */
[----:B---3--:R-:W-:-:S05]  /*32a50*/  IMAD.WIDE R230, R0, 0x4, R230 ;  /* 0x0000000400e67825 */ /* 0x008fca00078e02e6 */
[----:B------:R-:W-:Y:S01]  /*32a60*/  @!PT LDS RZ, [RZ] ;  /* 0x00000000fffff984 */ /* 0x000fe20000000800 */
[----:B------:R-:W-:Y:S01]  /*32a70*/  @!PT LDS RZ, [RZ] ;  /* 0x00000000fffff984 */ /* 0x000fe20000000800 */
[----:B------:R-:W-:Y:S01]  /*32a80*/  @!PT LDS RZ, [RZ] ;  /* 0x00000000fffff984 */ /* 0x000fe20000000800 */
[----:B------:R-:W-:Y:S01]  /*32a90*/  LDGSTS.E [R245], desc[UR52][R226.64], !P5 ;  /* 0x00000000e2f57fae */ /* 0x000fe2000e921874 */
[----:B------:R-:W-:Y:S01]  /*32aa0*/  ISETP.GE.U32.AND P5, PT, R5, 0x7ffffd5e, PT ;  /* 0x7ffffd5e0500780c */ /* 0x000fe20003fa6070 */
[----:B------:R-:W-:Y:S02]  /*32ab0*/  VIADD R5, R127, 0xfffffddc ;  /* 0xfffffddc7f057836 */ /* 0x000fe40000000000 */
[----:B------:R-:W2:Y:S01]  /*32ac0*/  LDC R127, c[0x0][0x230] ;  /* 0x00008c00ff7f7b82 */ /* 0x000ea20000000800 */
[----:B------:R-:W-:Y:S02]  /*32ad0*/  LDGSTS.E [R245+0x4], desc[UR52][R230.64], !P2 ;  /* 0x00004000e6f57fae */ /* 0x000fe4000d121874 */
[----:B------:R-:W-:Y:S01]  /*32ae0*/  ISETP.GE.U32.AND P2, PT, R5, 0x7ffffd5d, PT ;  /* 0x7ffffd5d0500780c */ /* 0x000fe20003f46070 */
[----:B--2---:R-:W-:-:S04]  /*32af0*/  VIADD R5, R127, 0xfffffdbf ;  /* 0xfffffdbf7f057836 */ /* 0x004fc80000000000 */
[----:B------:R-:W2:Y:S01]  /*32b00*/  LDC R127, c[0x0][0x230] ;  /* 0x00008c00ff7f7b82 */ /* 0x000ea20000000800 */
[----:B------:R-:W-:Y:S04]  /*32b10*/  STL.64 [R1+0x1360], R226 ;  /* 0x001360e201007387 */ /* 0x000fe80000100a00 */
[----:B------:R-:W-:Y:S04]  /*32b20*/  STL.64 [R1+0x1368], R230 ;  /* 0x001368e601007387 */ /* 0x000fe80000100a00 */
[----:B------:R-:W3:Y:S01]  /*32b30*/  LDL.LU.64 R178, [R1+0x1c8] ;  /* 0x0001c80001b27983 */ /* 0x000ee20000300a00 */
[----:B----4-:R-:W-:-:S05]  /*32b40*/  IMAD.WIDE R234, R0, 0x4, R234 ;  /* 0x0000000400ea7825 */ /* 0x010fca00078e02ea */
[----:B------:R-:W-:Y:S04]  /*32b50*/  STL.64 [R1+0x1370], R234 ;  /* 0x001370ea01007387 */ /* 0x000fe80000100a00 */
[----:B------:R-:W4:Y:S01]  /*32b60*/  LDL.LU.64 R50, [R1+0x208] ;  /* 0x0002080001327983 */ /* 0x000f220000300a00 */
[----:B--2---:R-:W-:-:S03]  /*32b70*/  IADD3 R19, R127, -0x242, RZ ;  /* 0xfffffdbe7f137810 */ /* 0x004fc60007ffe0ff */
[----:B------:R-:W2:Y:S04]  /*32b80*/  LDL.LU.64 R126, [R1+0x200] ;  /* 0x00020000017e7983 */ /* 0x000ea80000300a00 */
[----:B------:R-:W-:Y:S01]  /*32b90*/  LDGSTS.E [R245+0x8], desc[UR52][R234.64], !P1 ;  /* 0x00008000eaf57fae */ /* 0x000fe2000c921874 */
[----:B------:R-:W-:Y:S01]  /*32ba0*/  ISETP.GE.U32.AND P1, PT, R5, 0x7ffffd40, PT ;  /* 0x7ffffd400500780c */ /* 0x000fe20003f26070 */
[----:B------:R-:W-:Y:S02]  /*32bb0*/  VIADD R5, R67, 0xfffffdbd ;  /* 0xfffffdbd43057836 */ /* 0x000fe40000000000 */
[----:B------:R-:W2:Y:S01]  /*32bc0*/  LDC R67, c[0x0][0x230] ;  /* 0x00008c00ff437b82 */ /* 0x000ea20000000800 */
[----:B------:R-:W-:-:S04]  /*32bd0*/  IMAD.WIDE R238, R0, 0x4, R238 ;  /* 0x0000000400ee7825 */ /* 0x000fc800078e02ee */
[----:B------:R-:W-:Y:S01]  /*32be0*/  IMAD.WIDE R48, R0, 0x4, R130 ;  /* 0x0000000400307825 */ /* 0x000fe200078e0282 */
[----:B------:R-:W-:Y:S01]  /*32bf0*/  LDGSTS.E [R245+0xc], desc[UR52][R238.64], !P4 ;  /* 0x0000c000eef57fae */ /* 0x000fe2000e121874 */
[----:B------:R-:W-:-:S03]  /*32c00*/  ISETP.GE.U32.AND P4, PT, R19, 0x7ffffd3f, PT ;  /* 0x7ffffd3f1300780c */ /* 0x000fc60003f86070 */
[----:B------:R1:W-:Y:S01]  /*32c10*/  STL.64 [R1+0x2d0], R48 ;  /* 0x0002d03001007387 */ /* 0x0003e20000100a00 */
[----:B------:R-:W-:-:S03]  /*32c20*/  IMAD.WIDE R98, R0, 0x4, R114 ;  /* 0x0000000400627825 */ /* 0x000fc600078e0272 */
[----:B------:R1:W-:Y:S04]  /*32c30*/  LDGSTS.E [R245+0x4000], desc[UR52][R48.64], !P6 ;  /* 0x0400000030f57fae */ /* 0x0003e8000f121874 */
[----:B------:R-:W-:Y:S01]  /*32c40*/  STL.64 [R1+0x1378], R238 ;  /* 0x001378ee01007387 */ /* 0x000fe20000100a00 */
[----:B-1----:R-:W-:-:S03]  /*32c50*/  VIADD R48, R18, 0xfffffdbc ;  /* 0xfffffdbc12307836 */ /* 0x002fc60000000000 */
[----:B------:R3:W-:Y:S01]  /*32c60*/  LDGSTS.E [R245+0x4004], desc[UR52][R98.64], !P3 ;  /* 0x0400400062f57fae */ /* 0x0007e2000d921874 */
[----:B------:R-:W-:Y:S01]  /*32c70*/  IMAD.WIDE R18, R0, 0x4, R232 ;  /* 0x0000000400127825 */ /* 0x000fe200078e02e8 */
[----:B------:R-:W1:Y:S02]  /*32c80*/  LDC R49, c[0x0][0x230] ;  /* 0x00008c00ff317b82 */ /* 0x000e640000000800 */
[----:B------:R-:W-:Y:S04]  /*32c90*/  STL.64 [R1+0x2d8], R98 ;  /* 0x0002d86201007387 */ /* 0x000fe80000100a00 */
[----:B------:R1:W-:Y:S04]  /*32ca0*/  STL.64 [R1+0x2e0], R18 ;  /* 0x0002e01201007387 */ /* 0x0003e80000100a00 */
[----:B------:R-:W2:Y:S04]  /*32cb0*/  LDL.LU.64 R146, [R1+0x1f8] ;  /* 0x0001f80001927983 */ /* 0x000ea80000300a00 */
[----:B------:R-:W2:Y:S04]  /*32cc0*/  LDL.LU.64 R130, [R1+0x1f0] ;  /* 0x0001f00001827983 */ /* 0x000ea80000300a00 */
[----:B------:R-:W2:Y:S01]  /*32cd0*/  LDL.LU.64 R162, [R1+0x1e8] ;  /* 0x0001e80001a27983 */ /* 0x000ea20000300a00 */
[----:B------:R-:W-:Y:S01]  /*32ce0*/  ISETP.GE.U32.AND P6, PT, R5, 0x7ffffd3e, PT ;  /* 0x7ffffd3e0500780c */ /* 0x000fe20003fc6070 */
[----:B------:R-:W-:-:S02]  /*32cf0*/  VIADD R5, R93, 0xfffffd9f ;  /* 0xfffffd9f5d057836 */ /* 0x000fc40000000000 */
[----:B------:R-:W-:Y:S04]  /*32d00*/  LDGSTS.E [R245+0x4008], desc[UR52][R18.64], !P5 ;  /* 0x0400800012f57fae */ /* 0x000fe8000e921874 */
[----:B------:R-:W2:Y:S01]  /*32d10*/  LDL.LU.64 R114, [R1+0x1e0] ;  /* 0x0001e00001727983 */ /* 0x000ea20000300a00 */
[----:B------:R-:W-:Y:S02]  /*32d20*/  ISETP.GE.U32.AND P3, PT, R48, 0x7ffffd3d, PT ;  /* 0x7ffffd3d3000780c */ /* 0x000fe40003f66070 */
[----:B------:R-:W-:Y:S01]  /*32d30*/  ISETP.GE.U32.AND P5, PT, R5, 0x7ffffd20, PT ;  /* 0x7ffffd200500780c */ /* 0x000fe20003fa6070 */
[----:B-1----:R-:W2:Y:S04]  /*32d40*/  LDL.LU.64 R18, [R1+0x1d8] ;  /* 0x0001d80001127983 */ /* 0x002ea80000300a00 */
[----:B------:R-:W2:Y:S01]  /*32d50*/  LDL.LU.64 R232, [R1+0x1d0] ;  /* 0x0001d00001e87983 */ /* 0x000ea20000300a00 */
[----:B------:R-:W-:Y:S01]  /*32d60*/  VIADD R5, R9, 0xfffffd9e ;  /* 0xfffffd9e09057836 */ /* 0x000fe20000000000 */
[----:B------:R-:W-:Y:S01]  /*32d70*/  IADD3 R48, R8, -0x263, RZ ;  /* 0xfffffd9d08307810 */ /* 0x000fe20007ffe0ff */
[----:B---3--:R-:W-:-:S05]  /*32d80*/  IMAD.WIDE R98, R0, 0x4, R178 ;  /* 0x0000000400627825 */ /* 0x008fca00078e02b2 */
[----:B------:R-:W-:Y:S04]  /*32d90*/  STL.64 [R1+0x2e8], R98 ;  /* 0x0002e86201007387 */ /* 0x000fe80000100a00 */
[----:B------:R-:W-:Y:S01]  /*32da0*/  LDGSTS.E [R245+0x400c], desc[UR52][R98.64], !P2 ;  /* 0x0400c00062f57fae */ /* 0x000fe2000d121874 */
[----:B----4-:R-:W-:-:S04]  /*32db0*/  IMAD.WIDE R50, R0, 0x4, R50 ;  /* 0x0000000400327825 */ /* 0x010fc800078e0232 */
[----:B--2---:R-:W-:Y:S01]  /*32dc0*/  IMAD.WIDE R8, R0, 0x4, R126 ;  /* 0x0000000400087825 */ /* 0x004fe200078e027e */
[----:B------:R1:W-:Y:S04]  /*32dd0*/  STL.64 [R1+0x478], R50 ;  /* 0x0004783201007387 */ /* 0x0003e80000100a00 */
[----:B------:R2:W-:Y:S04]  /*32de0*/  STL.64 [R1+0x488], R8 ;  /* 0x0004880801007387 */ /* 0x0005e80000100a00 */
[----:B------:R-:W3:Y:S01]  /*32df0*/  LDL.LU.64 R126, [R1+0x2f8] ;  /* 0x0002f800017e7983 */ /* 0x000ee20000300a00 */
[----:B------:R-:W-:Y:S01]  /*32e00*/  ISETP.GE.U32.AND P2, PT, R5, 0x7ffffd1f, PT ;  /* 0x7ffffd1f0500780c */ /* 0x000fe20003f46070 */
[----:B------:R-:W-:-:S02]  /*32e10*/  VIADD R5, R66, 0xfffffd9c ;  /* 0xfffffd9c42057836 */ /* 0x000fc40000000000 */
[----:B------:R-:W4:Y:S01]  /*32e20*/  LDC R66, c[0x0][0x230] ;  /* 0x00008c00ff427b82 */ /* 0x000f220000000800 */
[----:B------:R1:W-:Y:S01]  /*32e30*/  LDGSTS.E [R245+0x8000], desc[UR52][R50.64], !P1 ;  /* 0x0800000032f57fae */ /* 0x0003e2000c921874 */
[----:B------:R-:W-:-:S03]  /*32e40*/  ISETP.GE.U32.AND P1, PT, R48, 0x7ffffd1e, PT ;  /* 0x7ffffd1e3000780c */ /* 0x000fc60003f26070 */
[----:B------:R2:W-:Y:S01]  /*32e50*/  LDGSTS.E [R245+0x8004], desc[UR52][R8.64], !P4 ;  /* 0x0800400008f57fae */ /* 0x0005e2000e121874 */
[----:B------:R-:W-:Y:S01]  /*32e60*/  ISETP.GE.U32.AND P4, PT, R5, 0x7ffffd1d, PT ;  /* 0x7ffffd1d0500780c */ /* 0x000fe20003f86070 */
[----:B------:R-:W-:Y:S01]  /*32e70*/  VIADD R5, R92, 0xfffffdf9 ;  /* 0xfffffdf95c057836 */ /* 0x000fe20000000000 */
[----:B------:R-:W3:Y:S01]  /*32e80*/  LDC R48, c[0x0][0x230] ;  /* 0x00008c00ff307b82 */ /* 0x000ee20000000800 */
[----:B------:R-:W-:Y:S02]  /*32e90*/  VIADD R67, R67, 0xfffffdfb ;  /* 0xfffffdfb43437836 */ /* 0x000fe40000000000 */
[----:B------:R-:W-:-:S05]  /*32ea0*/  VIADD R49, R49, 0xfffffdfa ;  /* 0xfffffdfa31317836 */ /* 0x000fca0000000000 */
[----:B-1----:R-:W1:Y:S08]  /*32eb0*/  LDC R51, c[0x0][0x230] ;  /* 0x00008c00ff337b82 */ /* 0x002e700000000800 */
[----:B------:R-:W1:Y:S08]  /*32ec0*/  LDC R50, c[0x0][0x230] ;  /* 0x00008c00ff327b82 */ /* 0x000e700000000800 */
[----:B--2---:R-:W2:Y:S08]  /*32ed0*/  LDC R9, c[0x0][0x230] ;  /* 0x00008c00ff097b82 */ /* 0x004eb00000000800 */
[----:B------:R-:W2:Y:S01]  /*32ee0*/  LDC R8, c[0x0][0x230] ;  /* 0x00008c00ff087b82 */ /* 0x000ea20000000800 */
[----:B------:R-:W-:-:S04]  /*32ef0*/  IMAD.WIDE R146, R0, 0x4, R146 ;  /* 0x0000000400927825 */ /* 0x000fc800078e0292 */
[C---:B------:R-:W-:Y:S01]  /*32f00*/  IMAD.WIDE R142, R0.reuse, 0x4, R130 ;  /* 0x00000004008e7825 */ /* 0x040fe200078e0282 */
[----:B------:R-:W-:Y:S03]  /*32f10*/  LDGSTS.E [R245+0x8008], desc[UR52][R146.64], !P6 ;  /* 0x0800800092f57fae */ /* 0x000fe6000f121874 */
[C---:B------:R-:W-:Y:S01]  /*32f20*/  IMAD.WIDE R128, R0.reuse, 0x4, R162 ;  /* 0x0000000400807825 */ /* 0x040fe200078e02a2 */
[----:B------:R-:W2:Y:S04]  /*32f30*/  LDL.LU.64 R130, [R1+0x2f0] ;  /* 0x0002f00001827983 */ /* 0x000ea80000300a00 */
[----:B------:R-:W-:Y:S01]  /*32f40*/  STL.64 [R1+0x498], R146 ;  /* 0x0004989201007387 */ /* 0x000fe20000100a00 */
[----:B------:R-:W-:-:S03]  /*32f50*/  IMAD.WIDE R114, R0, 0x4, R114 ;  /* 0x0000000400727825 */ /* 0x000fc600078e0272 */
[----:B------:R-:W-:Y:S04]  /*32f60*/  STL.64 [R1+0x4a0], R142 ;  /* 0x0004a08e01007387 */ /* 0x000fe80000100a00 */
[----:B------:R-:W-:Y:S01]  /*32f70*/  STL.64 [R1+0x670], R128 ;  /* 0x0006708001007387 */ /* 0x000fe20000100a00 */
[----:B------:R-:W-:-:S03]  /*32f80*/  IMAD.WIDE R98, R0, 0x4, R18 ;  /* 0x0000000400627825 */ /* 0x000fc600078e0212 */
[----:B------:R-:W-:Y:S01]  /*32f90*/  LDGSTS.E [R245+0x800c], desc[UR52][R142.64], !P3 ;  /* 0x0800c0008ef57fae */ /* 0x000fe2000d921874 */
[----:B------:R-:W-:-:S03]  /*32fa0*/  IMAD.WIDE R92, R0, 0x4, R232 ;  /* 0x00000004005c7825 */ /* 0x000fc600078e02e8 */
[----:B------:R-:W2:Y:S04]  /*32fb0*/  LDL.LU.64 R18, [R1+0x210] ;  /* 0x0002100001127983 */ /* 0x000ea80000300a00 */
[----:B------:R4:W-:Y:S04]  /*32fc0*/  STL.64 [R1+0x678], R114 ;  /* 0x0006787201007387 */ /* 0x0009e80000100a00 */
[----:B------:R3:W-:Y:S04]  /*32fd0*/  STL.64 [R1+0x688], R98 ;  /* 0x0006886201007387 */ /* 0x0007e80000100a00 */
[----:B------:R2:W-:Y:S04]  /*32fe0*/  STL.64 [R1+0x698], R92 ;  /* 0x0006985c01007387 */ /* 0x0005e80000100a00 */
[----:B------:R-:W2:Y:S04]  /*32ff0*/  LDL.LU.64 R232, [R1+0x218] ;  /* 0x0002180001e87983 */ /* 0x000ea80000300a00 */
[----:B------:R-:W-:Y:S04]  /*33000*/  LDGSTS.E [R245+0xc000], desc[UR52][R128.64], !P5 ;  /* 0x0c00000080f57fae */ /* 0x000fe8000e921874 */
[----:B------:R-:W-:Y:S04]  /*33010*/  LDGSTS.E [R245+0xc004], desc[UR52][R114.64], !P2 ;  /* 0x0c00400072f57fae */ /* 0x000fe8000d121874 */
[----:B------:R-:W-:Y:S01]  /*33020*/  LDGSTS.E [R245+0xc008], desc[UR52][R98.64], !P1 ;  /* 0x0c00800062f57fae */ /* 0x000fe2000c921874 */
[----:B------:R-:W-:-:S03]  /*33030*/  ISETP.GE.U32.AND P2, PT, R67, 0x7ffffd7c, PT ;  /* 0x7ffffd7c4300780c */ /* 0x000fc60003f46070 */
[----:B------:R1:W-:Y:S04]  /*33040*/  LDGSTS.E [R245+0xc00c], desc[UR52][R92.64], !P4 ;  /* 0x0c00c0005cf57fae */ /* 0x0003e8000e121874 */
[----:B----4-:R-:W4:Y:S01]  /*33050*/  LDL.LU.64 R114, [R1+0x220] ;  /* 0x0002200001727983 */ /* 0x010f220000300a00 */
[----:B-1----:R-:W-:-:S03]  /*33060*/  IADD3 R245, R66, -0x208, RZ ;  /* 0xfffffdf842f57810 */ /* 0x002fc60007ffe0ff */
[----:B------:R-:W4:Y:S01]  /*33070*/  LDL.LU.64 R66, [R1+0x228] ;  /* 0x0002280001427983 */ /* 0x000f220000300a00 */
[----:B---3--:R-:W-:-:S05]  /*33080*/  IMAD.WIDE R98, R0, 0x4, R126 ;  /* 0x0000000400627825 */ /* 0x008fca00078e027e */
[----:B------:R1:W-:Y:S04]  /*33090*/  STL.64 [R1+0x200], R98 ;  /* 0x0002006201007387 */ /* 0x0003e80000100a00 */
[----:B------:R-:W3:Y:S01]  /*330a0*/  LDL.LU.64 R126, [R1+0x230] ;  /* 0x00023000017e7983 */ /* 0x000ee20000300a00 */
[----:B------:R-:W-:Y:S02]  /*330b0*/  ISETP.GE.U32.AND P3, PT, R49, 0x7ffffd7b, PT ;  /* 0x7ffffd7b3100780c */ /* 0x000fe40003f66070 */
[----:B------:R-:W-:Y:S01]  /*330c0*/  ISETP.GE.U32.AND P4, PT, R5, 0x7ffffd7a, PT ;  /* 0x7ffffd7a0500780c */ /* 0x000fe20003f86070 */
[----:B------:R1:W-:Y:S01]  /*330d0*/  LDGSTS.E [R252], desc[UR52][R98.64], !P2 ;  /* 0x0000000062fc7fae */ /* 0x0003e2000d121874 */
[----:B------:R-:W-:Y:S01]  /*330e0*/  ISETP.GE.U32.AND P5, PT, R245, 0x7ffffd79, PT ;  /* 0x7ffffd79f500780c */ /* 0x000fe20003fa6070 */
[----:B------:R-:W-:Y:S01]  /*330f0*/  VIADD R5, R48, 0xfffffddb ;  /* 0xfffffddb30057836 */ /* 0x000fe20000000000 */
[----:B------:R-:W3:Y:S01]  /*33100*/  LDC R49, c[0x0][0x230] ;  /* 0x00008c00ff317b82 */ /* 0x000ee20000000800 */
[----:B------:R-:W-:-:S03]  /*33110*/  VIADD R51, R51, 0xfffffdda ;  /* 0xfffffdda33337836 */ /* 0x000fc60000000000 */
[----:B------:R-:W-:Y:S01]  /*33120*/  ISETP.GE.U32.AND P6, PT, R5, 0x7ffffd5c, PT ;  /* 0x7ffffd5c0500780c */ /* 0x000fe20003fc6070 */
[----:B------:R-:W-:Y:S01]  /*33130*/  VIADD R5, R50, 0xfffffdd9 ;  /* 0xfffffdd932057836 */ /* 0x000fe20000000000 */
[----:B------:R-:W-:Y:S02]  /*33140*/  ISETP.GE.U32.AND P1, PT, R51, 0x7ffffd5b, PT ;  /* 0x7ffffd5b3300780c */ /* 0x000fe40003f26070 */
[----:B------:R-:W3:Y:S02]  /*33150*/  LDC R48, c[0x0][0x230] ;  /* 0x00008c00ff307b82 */ /* 0x000ee40000000800 */
[----:B------:R-:W-:Y:S01]  /*33160*/  ISETP.GE.U32.AND P2, PT, R5, 0x7ffffd5a, PT ;  /* 0x7ffffd5a0500780c */ /* 0x000fe20003f46070 */
[----:B--2---:R-:W-:-:S05]  /*33170*/  IMAD.WIDE R92, R0, 0x4, R130 ;  /* 0x00000004005c7825 */ /* 0x004fca00078e0282 */
[----:B------:R-:W2:Y:S01]  /*33180*/  LDC R51, c[0x0][0x230] ;  /* 0x00008c00ff337b82 */ /* 0x000ea20000000800 */
[----:B------:R-:W-:Y:S04]  /*33190*/  STL.64 [R1+0x208], R92 ;  /* 0x0002085c01007387 */ /* 0x000fe80000100a00 */
[----:B------:R4:W-:Y:S03]  /*331a0*/  LDGSTS.E [R252+0x4], desc[UR52][R92.64], !P3 ;  /* 0x000040005cfc7fae */ /* 0x0009e6000d921874 */
[----:B------:R-:W2:Y:S01]  /*331b0*/  LDC R50, c[0x0][0x230] ;  /* 0x00008c00ff327b82 */ /* 0x000ea20000000800 */
[----:B------:R-:W-:-:S05]  /*331c0*/  IMAD.WIDE R18, R0, 0x4, R18 ;  /* 0x0000000400127825 */ /* 0x000fca00078e0212 */
[----:B------:R1:W-:Y:S04]  /*331d0*/  STL.64 [R1+0x210], R18 ;  /* 0x0002101201007387 */ /* 0x0003e80000100a00 */
[----:B------:R-:W2:Y:S04]  /*331e0*/  LDL.LU.64 R178, [R1+0x238] ;  /* 0x0002380001b27983 */ /* 0x000ea80000300a00 */
[----:B------:R-:W-:Y:S01]  /*331f0*/  LDGSTS.E [R252+0x8], desc[UR52][R18.64], !P4 ;  /* 0x0000800012fc7fae */ /* 0x000fe2000e121874 */
[----:B-1----:R-:W-:-:S05]  /*33200*/  IMAD.WIDE R98, R0, 0x4, R232 ;  /* 0x0000000400627825 */ /* 0x002fca00078e02e8 */
[----:B------:R1:W-:Y:S04]  /*33210*/  LDGSTS.E [R252+0xc], desc[UR52][R98.64], !P5 ;  /* 0x0000c00062fc7fae */ /* 0x0003e8000e921874 */
[----:B------:R-:W2:Y:S04]  /*33220*/  LDL.LU.64 R18, [R1+0x278] ;  /* 0x0002780001127983 */ /* 0x000ea80000300a00 */
[----:B------:R-:W2:Y:S04]  /*33230*/  LDL.LU.64 R232, [R1+0x270] ;  /* 0x0002700001e87983 */ /* 0x000ea80000300a00 */
[----:B------:R1:W-:Y:S01]  /*33240*/  STL.64 [R1+0x218], R98 ;  /* 0x0002186201007387 */ /* 0x0003e20000100a00 */
[----:B----4-:R-:W-:-:S05]  /*33250*/  IMAD.WIDE R92, R0, 0x4, R114 ;  /* 0x00000004005c7825 */ /* 0x010fca00078e0272 */
[----:B------:R4:W-:Y:S04]  /*33260*/  STL.64 [R1+0x2f0], R92 ;  /* 0x0002f05c01007387 */ /* 0x0009e80000100a00 */
[----:B------:R4:W-:Y:S01]  /*33270*/  LDGSTS.E [R252+0x4000], desc[UR52][R92.64], !P6 ;  /* 0x040000005cfc7fae */ /* 0x0009e2000f121874 */
[----:B-1----:R-:W-:-:S05]  /*33280*/  IMAD.WIDE R98, R0, 0x4, R66 ;  /* 0x0000000400627825 */ /* 0x002fca00078e0242 */
[----:B------:R-:W-:Y:S04]  /*33290*/  STL.64 [R1+0x2f8], R98 ;  /* 0x0002f86201007387 */ /* 0x000fe80000100a00 */
[----:B------:R1:W-:Y:S01]  /*332a0*/  LDGSTS.E [R252+0x4004], desc[UR52][R98.64], !P1 ;  /* 0x0400400062fc7fae */ /* 0x0003e2000c921874 */
[----:B------:R-:W-:Y:S01]  /*332b0*/  VIADD R5, R9, 0xfffffdd8 ;  /* 0xfffffdd809057836 */ /* 0x000fe20000000000 */
[----:B----4-:R-:W4:Y:S01]  /*332c0*/  LDC R92, c[0x0][0x230] ;  /* 0x00008c00ff5c7b82 */ /* 0x010f220000000800 */
[----:B---3--:R-:W-:-:S07]  /*332d0*/  IMAD.WIDE R66, R0, 0x4, R126 ;  /* 0x0000000400427825 */ /* 0x008fce00078e027e */
[----:B------:R-:W3:Y:S01]  /*332e0*/  LDC R9, c[0x0][0x230] ;  /* 0x00008c00ff097b82 */ /* 0x000ee20000000800 */
[----:B------:R1:W-:Y:S04]  /*332f0*/  STL.64 [R1+0x300], R66 ;  /* 0x0003004201007387 */ /* 0x0003e80000100a00 */
[----:B------:R-:W4:Y:S04]  /*33300*/  LDL.LU.64 R162, [R1+0x268] ;  /* 0x0002680001a27983 */ /* 0x000f280000300a00 */
[----:B------:R-:W4:Y:S04]  /*33310*/  LDL.LU.64 R130, [R1+0x260] ;  /* 0x0002600001827983 */ /* 0x000f280000300a00 */
[----:B------:R-:W4:Y:S04]  /*33320*/  LDL.LU.64 R114, [R1+0x258] ;  /* 0x0002580001727983 */ /* 0x000f280000300a00 */
[----:B------:R-:W-:Y:S04]  /*33330*/  LDGSTS.E [R252+0x4008], desc[UR52][R66.64], !P2 ;  /* 0x0400800042fc7fae */ /* 0x000fe8000d121874 */
[----:B------:R-:W4:Y:S04]  /*33340*/  LDL.LU.64 R146, [R1+0x250] ;  /* 0x0002500001927983 */ /* 0x000f280000300a00 */
[----:B-1----:R-:W4:Y:S04]  /*33350*/  LDL.LU.64 R66, [R1+0x248] ;  /* 0x0002480001427983 */ /* 0x002f280000300a00 */
[----:B------:R-:W4:Y:S01]  /*33360*/  LDL.LU.64 R126, [R1+0x240] ;  /* 0x00024000017e7983 */ /* 0x000f220000300a00 */
[----:B------:R-:W-:-:S02]  /*33370*/  ISETP.GE.U32.AND P3, PT, R5, 0x7ffffd59, PT ;  /* 0x7ffffd590500780c */ /* 0x000fc40003f66070 */
[----:B------:R-:W-:Y:S02]  /*33380*/  IADD3 R5, R8, -0x245, RZ ;  /* 0xfffffdbb08057810 */ /* 0x000fe40007ffe0ff */
[----:B------:R-:W1:Y:S01]  /*33390*/  LDC R8, c[0x0][0x230] ;  /* 0x00008c00ff087b82 */ /* 0x000e620000000800 */
[----:B------:R-:W-:Y:S01]  /*333a0*/  VIADD R245, R49, 0xfffffdba ;  /* 0xfffffdba31f57836 */ /* 0x000fe20000000000 */
[----:B------:R-:W-:Y:S01]  /*333b0*/  ISETP.GE.U32.AND P4, PT, R5, 0x7ffffd3c, PT ;  /* 0x7ffffd3c0500780c */ /* 0x000fe20003f86070 */
[----:B------:R-:W-:-:S03]  /*333c0*/  VIADD R5, R48, 0xfffffdb9 ;  /* 0xfffffdb930057836 */ /* 0x000fc60000000000 */
[----:B------:R-:W-:Y:S01]  /*333d0*/  ISETP.GE.U32.AND P5, PT, R245, 0x7ffffd3b, PT ;  /* 0x7ffffd3bf500780c */ /* 0x000fe20003fa6070 */
[----:B--2---:R-:W-:Y:S01]  /*333e0*/  VIADD R245, R51, 0xfffffdb8 ;  /* 0xfffffdb833f57836 */ /* 0x004fe20000000000 */
[----:B------:R-:W-:Y:S01]  /*333f0*/  ISETP.GE.U32.AND P6, PT, R5, 0x7ffffd3a, PT ;  /* 0x7ffffd3a0500780c */ /* 0x000fe20003fc6070 */
[----:B------:R-:W-:Y:S01]  /*33400*/  VIADD R5, R50, 0xfffffd9b ;  /* 0xfffffd9b32057836 */ /* 0x000fe20000000000 */
[----:B------:R-:W2:Y:S02]  /*33410*/  LDC R49, c[0x0][0x230] ;  /* 0x00008c00ff317b82 */ /* 0x000ea40000000800 */
[----:B------:R-:W-:Y:S02]  /*33420*/  ISETP.GE.U32.AND P1, PT, R245, 0x7ffffd39, PT ;  /* 0x7ffffd39f500780c */ /* 0x000fe40003f26070 */
[----:B------:R-:W-:Y:S02]  /*33430*/  ISETP.GE.U32.AND P2, PT, R5, 0x7ffffd1c, PT ;  /* 0x7ffffd1c0500780c */ /* 0x000fe40003f46070 */
[----:B---3--:R-:W-:-:S02]  /*33440*/  IADD3 R5, R9, -0x266, RZ ;  /* 0xfffffd9a09057810 */ /* 0x008fc40007ffe0ff */
[----:B------:R-:W3:Y:S01]  /*33450*/  LDC R51, c[0x0][0x230] ;  /* 0x00008c00ff337b82 */ /* 0x000ee20000000800 */
[----:B-1----:R-:W-:-:S07]  /*33460*/  VIADD R245, R8, 0xfffffd99 ;  /* 0xfffffd9908f57836 */ /* 0x002fce0000000000 */
[----:B------:R-:W1:Y:S08]  /*33470*/  LDC R48, c[0x0][0x230] ;  /* 0x00008c00ff307b82 */ /* 0x000e700000000800 */
[----:B------:R-:W1:Y:S01]  /*33480*/  LDC R50, c[0x0][0x230] ;  /* 0x00008c00ff327b82 */ /* 0x000e620000000800 */
[----:B------:R-:W-:-:S05]  /*33490*/  IMAD.WIDE R98, R0, 0x4, R178 ;  /* 0x0000000400627825 */ /* 0x000fca00078e02b2 */
[----:B------:R-:W-:Y:S04]  /*334a0*/  STL.64 [R1+0x308], R98 ;  /* 0x0003086201007387 */ /* 0x000fe80000100a00 */
[----:B------:R-:W-:Y:S01]  /*334b0*/  LDGSTS.E [R252+0x400c], desc[UR52][R98.64], !P3 ;  /* 0x0400c00062fc7fae */ /* 0x000fe2000d921874 */
[----:B------:R-:W-:-:S04]  /*334c0*/  IMAD.WIDE R18, R0, 0x4, R18 ;  /* 0x0000000400127825 */ /* 0x000fc800078e0212 */
[----:B------:R-:W-:Y:S01]  /*334d0*/  IMAD.WIDE R8, R0, 0x4, R232 ;  /* 0x0000000400087825 */ /* 0x000fe200078e02e8 */
[----:B------:R2:W-:Y:S04]  /*334e0*/  STL.64 [R1+0x438], R18 ;  /* 0x0004381201007387 */ /* 0x0005e80000100a00 */
[----:B------:R1:W-:Y:S04]  /*334f0*/  STL.64 [R1+0x448], R8 ;  /* 0x0004480801007387 */ /* 0x0003e80000100a00 */
[----:B------:R-:W3:Y:S04]  /*33500*/  LDL.LU.64 R232, [R1+0xca0] ;  /* 0x000ca00001e87983 */ /* 0x000ee80000300a00 */
[----:B------:R2:W-:Y:S01]  /*33510*/  LDGSTS.E [R252+0x8000], desc[UR52][R18.64], !P4 ;  /* 0x0800000012fc7fae */ /* 0x0005e2000e121874 */
[----:B------:R-:W-:Y:S01]  /*33520*/  ISETP.GE.U32.AND P4, PT, R245, 0x7ffffd1a, PT ;  /* 0x7ffffd1af500780c */ /* 0x000fe20003f86070 */
[----:B----4-:R-:W-:-:S02]  /*33530*/  VIADD R245, R92, 0xfffffdf6 ;  /* 0xfffffdf65cf57836 */ /* 0x010fc40000000000 */
[C---:B------:R-:W-:Y:S01]  /*33540*/  IMAD.WIDE R142, R0.reuse, 0x4, R162 ;  /* 0x00000004008e7825 */ /* 0x040fe200078e02a2 */
[----:B--2---:R-:W2:Y:S03]  /*33550*/  LDC R19, c[0x0][0x230] ;  /* 0x00008c00ff137b82 */ /* 0x004ea60000000800 */
[----:B------:R-:W-:-:S04]  /*33560*/  IMAD.WIDE R128, R0, 0x4, R130 ;  /* 0x0000000400807825 */ /* 0x000fc800078e0282 */
[C---:B------:R-:W-:Y:S01]  /*33570*/  IMAD.WIDE R114, R0.reuse, 0x4, R114 ;  /* 0x0000000400727825 */ /* 0x040fe200078e0272 */
[----:B------:R-:W4:Y:S01]  /*33580*/  LDL.LU.64 R130, [R1+0xc98] ;  /* 0x000c980001827983 */ /* 0x000f220000300a00 */
[----:B------:R-:W4:Y:S03]  /*33590*/  LDC R18, c[0x0][0x230] ;  /* 0x00008c00ff127b82 */ /* 0x000f260000000800 */
[----:B------:R-:W-:Y:S04]  /*335a0*/  STL.64 [R1+0x458], R142 ;  /* 0x0004588e01007387 */ /* 0x000fe80000100a00 */
[----:B------:R-:W-:Y:S04]  /*335b0*/  STL.64 [R1+0x460], R128 ;  /* 0x0004608001007387 */ /* 0x000fe80000100a00 */
[----:B------:R-:W-:Y:S01]  /*335c0*/  STL.64 [R1+0x620], R114 ;  /* 0x0006207201007387 */ /* 0x000fe20000100a00 */
[----:B------:R-:W-:Y:S01]  /*335d0*/  IMAD.WIDE R92, R0, 0x4, R66 ;  /* 0x00000004005c7825 */ /* 0x000fe200078e0242 */
[----:B------:R-:W-:-:S02]  /*335e0*/  ISETP.GE.U32.AND P3, PT, R5, 0x7ffffd1b, PT ;  /* 0x7ffffd1b0500780c */ /* 0x000fc40003f66070 */
[----:B------:R1:W-:Y:S01]  /*335f0*/  LDGSTS.E [R252+0x8004], desc[UR52][R8.64], !P5 ;  /* 0x0800400008fc7fae */ /* 0x0003e2000e921874 */
[----:B------:R-:W-:-:S03]  /*33600*/  IMAD.WIDE R66, R0, 0x4, R126 ;  /* 0x0000000400427825 */ /* 0x000fc600078e027e */
[----:B------:R-:W4:Y:S01]  /*33610*/  LDL.LU.64 R126, [R1+0xc90] ;  /* 0x000c9000017e7983 */ /* 0x000f220000300a00 */
[----:B------:R-:W-:Y:S02]  /*33620*/  VIADD R5, R49, 0xfffffd98 ;  /* 0xfffffd9831057836 */ /* 0x000fe40000000000 */
[----:B------:R-:W-:Y:S01]  /*33630*/  IMAD.WIDE R98, R0, 0x4, R146 ;  /* 0x0000000400627825 */ /* 0x000fe200078e0292 */
[----:B------:R-:W-:Y:S01]  /*33640*/  LDGSTS.E [R252+0x8008], desc[UR52][R142.64], !P6 ;  /* 0x080080008efc7fae */ /* 0x000fe2000f121874 */
[----:B------:R-:W4:Y:S01]  /*33650*/  LDC R49, c[0x0][0x230] ;  /* 0x00008c00ff317b82 */ /* 0x000f220000000800 */
[----:B------:R-:W-:Y:S02]  /*33660*/  ISETP.GE.U32.AND P5, PT, R5, 0x7ffffd19, PT ;  /* 0x7ffffd190500780c */ /* 0x000fe40003fa6070 */
[----:B---3--:R-:W-:Y:S01]  /*33670*/  IADD3 R5, R51, -0x20b, RZ ;  /* 0xfffffdf533057810 */ /* 0x008fe20007ffe0ff */
[----:B------:R-:W-:Y:S04]  /*33680*/  LDGSTS.E [R252+0x800c], desc[UR52][R128.64], !P1 ;  /* 0x0800c00080fc7fae */ /* 0x000fe8000c921874 */
[----:B------:R3:W-:Y:S01]  /*33690*/  STL.64 [R1+0x630], R98 ;  /* 0x0006306201007387 */ /* 0x0007e20000100a00 */
[----:B-1----:R-:W-:Y:S01]  /*336a0*/  VIADD R48, R48, 0xfffffdf7 ;  /* 0xfffffdf730307836 */ /* 0x002fe20000000000 */
[----:B------:R-:W1:Y:S02]  /*336b0*/  LDC R9, c[0x0][0x230] ;  /* 0x00008c00ff097b82 */ /* 0x000e640000000800 */
[----:B------:R-:W-:Y:S04]  /*336c0*/  LDGSTS.E [R252+0xc000], desc[UR52][R114.64], !P2 ;  /* 0x0c00000072fc7fae */ /* 0x000fe8000d121874 */
[----:B------:R4:W-:Y:S02]  /*336d0*/  STL.64 [R1+0x648], R92 ;  /* 0x0006485c01007387 */ /* 0x0009e40000100a00 */
[----:B------:R-:W1:Y:S02]  /*336e0*/  LDC R8, c[0x0][0x230] ;  /* 0x00008c00ff087b82 */ /* 0x000e640000000800 */
[----:B------:R3:W-:Y:S04]  /*336f0*/  LDGSTS.E [R252+0xc004], desc[UR52][R98.64], !P3 ;  /* 0x0c00400062fc7fae */ /* 0x0007e8000d921874 */
[----:B------:R4:W-:Y:S04]  /*33700*/  STL.64 [R1+0x658], R66 ;  /* 0x0006584201007387 */ /* 0x0009e80000100a00 */
[----:B------:R4:W-:Y:S01]  /*33710*/  LDGSTS.E [R252+0xc008], desc[UR52][R92.64], !P4 ;  /* 0x0c0080005cfc7fae */ /* 0x0009e2000e121874 */
[----:B------:R-:W-:Y:S01]  /*33720*/  ISETP.GE.U32.AND P4, PT, R5, 0x7ffffd76, PT ;  /* 0x7ffffd760500780c */ /* 0x000fe20003f86070 */
[----:B--2---:R-:W-:-:S02]  /*33730*/  VIADD R5, R19, 0xfffffdd7 ;  /* 0xfffffdd713057836 */ /* 0x004fc40000000000 */
[----:B------:R2:W-:Y:S01]  /*33740*/  LDGSTS.E [R252+0xc00c], desc[UR52][R66.64], !P5 ;  /* 0x0c00c00042fc7fae */ /* 0x0005e2000e921874 */
[----:B------:R-:W-:Y:S01]  /*33750*/  ISETP.GE.U32.AND P2, PT, R48, 0x7ffffd78, PT ;  /* 0x7ffffd783000780c */ /* 0x000fe20003f46070 */
[----:B---3--:R-:W3:Y:S02]  /*33760*/  LDC R98, c[0x0][0x230] ;  /* 0x00008c00ff627b82 */ /* 0x008ee40000000800 */
[----:B------:R-:W3:Y:S01]  /*33770*/  LDL.LU.64 R114, [R1+0xc88] ;  /* 0x000c880001727983 */ /* 0x000ee20000300a00 */
[----:B------:R-:W-:Y:S01]  /*33780*/  ISETP.GE.U32.AND P3, PT, R245, 0x7ffffd77, PT ;  /* 0x7ffffd77f500780c */ /* 0x000fe20003f66070 */
[----:B------:R-:W-:Y:S02]  /*33790*/  VIADD R245, R50, 0xfffffdf4 ;  /* 0xfffffdf432f57836 */ /* 0x000fe40000000000 */
[----:B----4-:R-:W-:Y:S01]  /*337a0*/  IMAD.WIDE R92, R0, 0x4, R130 ;  /* 0x00000004005c7825 */ /* 0x010fe200078e0282 */
[----:B------:R-:W4:Y:S01]  /*337b0*/  LDL.LU.64 R66, [R1+0x310] ;  /* 0x0003100001427983 */ /* 0x000f220000300a00 */
[----:B------:R-:W-:Y:S01]  /*337c0*/  ISETP.GE.U32.AND P6, PT, R5, 0x7ffffd58, PT ;  /* 0x7ffffd580500780c */ /* 0x000fe20003fc6070 */
[----:B------:R-:W3:Y:S01]  /*337d0*/  LDC R48, c[0x0][0x230] ;  /* 0x00008c00ff307b82 */ /* 0x000ee20000000800 */
[----:B--2---:R-:W-:Y:S01]  /*337e0*/  VIADD R252, R18, 0xfffffdd6 ;  /* 0xfffffdd612fc7836 */ /* 0x004fe20000000000 */
[----:B------:R-:W2:Y:S01]  /*337f0*/  LDL.LU.64 R50, [R1+0xbc0] ;  /* 0x000bc00001327983 */ /* 0x000ea20000300a00 */
[----:B------:R-:W-:-:S05]  /*33800*/  IMAD.WIDE R18, R0, 0x4, R232 ;  /* 0x0000000400127825 */ /* 0x000fca00078e02e8 */
[----:B------:R1:W-:Y:S04]  /*33810*/  STL.64 [R1+0x220], R18 ;  /* 0x0002201201007387 */ /* 0x0003e80000100a00 */
[----:B------:R-:W2:Y:S04]  /*33820*/  LDL.LU.64 R232, [R1+0x320] ;  /* 0x0003200001e87983 */ /* 0x000ea80000300a00 */
[----:B------:R1:W-:Y:S04]  /*33830*/  LDGSTS.E [R251], desc[UR52][R18.64], !P2 ;  /* 0x0000000012fb7fae */ /* 0x0003e8000d121874 */
[----:B------:R-:W-:Y:S04]  /*33840*/  STL.64 [R1+0x228], R92 ;  /* 0x0002285c01007387 */ /* 0x000fe80000100a00 */
[----:B------:R3:W-:Y:S01]  /*33850*/  LDGSTS.E [R251+0x4], desc[UR52][R92.64], !P3 ;  /* 0x000040005cfb7fae */ /* 0x0007e2000d921874 */
[----:B-1----:R-:W-:-:S05]  /*33860*/  IMAD.WIDE R18, R0, 0x4, R126 ;  /* 0x0000000400127825 */ /* 0x002fca00078e027e */
[----:B------:R1:W-:Y:S04]  /*33870*/  STL.64 [R1+0x230], R18 ;  /* 0x0002301201007387 */ /* 0x0003e80000100a00 */
[----:B------:R-:W2:Y:S04]  /*33880*/  LDL.LU.64 R126, [R1+0xbb8] ;  /* 0x000bb800017e7983 */ /* 0x000ea80000300a00 */
[----:B------:R-:W-:Y:S04]  /*33890*/  LDGSTS.E [R251+0x8], desc[UR52][R18.64], !P4 ;  /* 0x0000800012fb7fae */ /* 0x000fe8000e121874 */
[----:B-1----:R-:W2:Y:S04]  /*338a0*/  LDL.LU.64 R18, [R1+0x2b0] ;  /* 0x0002b00001127983 */ /* 0x002ea80000300a00 */
[----:B------:R-:W2:Y:S01]  /*338b0*/  LDL.LU.64 R162, [R1+0x2c0] ;  /* 0x0002c00001a27983 */ /* 0x000ea20000300a00 */
[----:B------:R-:W-:Y:S01]  /*338c0*/  VIADD R5, R49, 0xfffffdd5 ;  /* 0xfffffdd531057836 */ /* 0x000fe20000000000 */
[----:B------:R-:W-:Y:S01]  /*338d0*/  ISETP.GE.U32.AND P5, PT, R245, 0x7ffffd75, PT ;  /* 0x7ffffd75f500780c */ /* 0x000fe20003fa6070 */
[----:B------:R-:W1:Y:S01]  /*338e0*/  LDC R49, c[0x0][0x230] ;  /* 0x00008c00ff317b82 */ /* 0x000e620000000800 */
[----:B------:R-:W-:-:S02]  /*338f0*/  ISETP.GE.U32.AND P1, PT, R252, 0x7ffffd57, PT ;  /* 0x7ffffd57fc00780c */ /* 0x000fc40003f26070 */
[----:B------:R-:W-:Y:S02]  /*33900*/  ISETP.GE.U32.AND P2, PT, R5, 0x7ffffd56, PT ;  /* 0x7ffffd560500780c */ /* 0x000fe40003f46070 */
[----:B------:R-:W-:-:S03]  /*33910*/  IADD3 R5, R9, -0x22c, RZ ;  /* 0xfffffdd409057810 */ /* 0x000fc60007ffe0ff */
[----:B------:R-:W1:Y:S01]  /*33920*/  LDC R252, c[0x0][0x230] ;  /* 0x00008c00fffc7b82 */ /* 0x000e620000000800 */
[----:B---3--:R-:W-:Y:S01]  /*33930*/  IMAD.WIDE R92, R0, 0x4, R114 ;  /* 0x00000004005c7825 */ /* 0x008fe200078e0272 */
[----:B------:R-:W-:-:S03]  /*33940*/  ISETP.GE.U32.AND P3, PT, R5, 0x7ffffd55, PT ;  /* 0x7ffffd550500780c */ /* 0x000fc60003f66070 */
[----:B------:R-:W-:Y:S01]  /*33950*/  VIADD R5, R8, 0xfffffdb7 ;  /* 0xfffffdb708057836 */ /* 0x000fe20000000000 */
[----:B------:R3:W-:Y:S02]  /*33960*/  STL.64 [R1+0x238], R92 ;  /* 0x0002385c01007387 */ /* 0x0007e40000100a00 */
[----:B------:R-:W2:Y:S02]  /*33970*/  LDC R9, c[0x0][0x230] ;  /* 0x00008c00ff097b82 */ /* 0x000ea40000000800 */
[----:B------:R3:W-:Y:S06]  /*33980*/  LDGSTS.E [R251+0xc], desc[UR52][R92.64], !P5 ;  /* 0x0000c0005cfb7fae */ /* 0x0007ec000e921874 */
[----:B------:R-:W2:Y:S01]  /*33990*/  LDC R8, c[0x0][0x230] ;  /* 0x00008c00ff087b82 */ /* 0x000ea20000000800 */
[----:B------:R-:W-:Y:S01]  /*339a0*/  ISETP.GE.U32.AND P4, PT, R5, 0x7ffffd38, PT ;  /* 0x7ffffd380500780c */ /* 0x000fe20003f86070 */
[----:B------:R-:W-:-:S02]  /*339b0*/  VIADD R245, R48, 0xfffffdb6 ;  /* 0xfffffdb630f57836 */ /* 0x000fc40000000000 */
[----:B------:R-:W-:-:S03]  /*339c0*/  VIADD R5, R98, 0xfffffdb5 ;  /* 0xfffffdb562057836 */ /* 0x000fc60000000000 */
[----:B------:R-:W-:Y:S01]  /*339d0*/  ISETP.GE.U32.AND P5, PT, R245, 0x7ffffd37, PT ;  /* 0x7ffffd37f500780c */ /* 0x000fe20003fa6070 */
[----:B-1----:R-:W-:Y:S01]  /*339e0*/  VIADD R245, R252, 0xfffffdb4 ;  /* 0xfffffdb4fcf57836 */ /* 0x002fe20000000000 */
[----:B------:R-:W1:Y:S08]  /*339f0*/  LDC R48, c[0x0][0x230] ;  /* 0x00008c00ff307b82 */ /* 0x000e700000000800 */
[----:B------:R-:W1:Y:S08]  /*33a00*/  LDC R98, c[0x0][0x230] ;  /* 0x00008c00ff627b82 */ /* 0x000e700000000800 */
[----:B---3--:R-:W3:Y:S08]  /*33a10*/  LDC R93, c[0x0][0x230] ;  /* 0x00008c00ff5d7b82 */ /* 0x008ef00000000800 */
[----:B------:R-:W3:Y:S01]  /*33a20*/  LDC R92, c[0x0][0x230] ;  /* 0x00008c00ff5c7b82 */ /* 0x000ee20000000800 */
[----:B----4-:R-:W-:-:S05]  /*33a30*/  IMAD.WIDE R66, R0, 0x4, R66 ;  /* 0x0000000400427825 */ /* 0x010fca00078e0242 */
[----:B------:R2:W-:Y:S04]  /*33a40*/  STL.64 [R1+0x310], R66 ;  /* 0x0003104201007387 */ /* 0x0005e80000100a00 */
[----:B------:R2:W-:Y:S02]  /*33a50*/  LDGSTS.E [R251+0x4000], desc[UR52][R66.64], !P6 ;  /* 0x0400000042fb7fae */ /* 0x0005e4000f121874 */
[----:B--2---:R-:W-:-:S04]  /*33a60*/  IMAD.WIDE R66, R0, 0x4, R50 ;  /* 0x0000000400427825 */ /* 0x004fc800078e0232 */
[----:B------:R-:W-:Y:S01]  /*33a70*/  IMAD.WIDE R50, R0, 0x4, R232 ;  /* 0x0000000400327825 */ /* 0x000fe200078e02e8 */
[----:B------:R2:W-:Y:S04]  /*33a80*/  STL.64 [R1+0x318], R66 ;  /* 0x0003184201007387 */ /* 0x0005e80000100a00 */
[----:B------:R4:W-:Y:S04]  /*33a90*/  STL.64 [R1+0x320], R50 ;  /* 0x0003203201007387 */ /* 0x0009e80000100a00 */
[----:B------:R-:W3:Y:S04]  /*33aa0*/  LDL.LU.64 R130, [R1+0x330] ;  /* 0x0003300001827983 */ /* 0x000ee80000300a00 */
[----:B------:R-:W3:Y:S04]  /*33ab0*/  LDL.LU.64 R114, [R1+0x338] ;  /* 0x0003380001727983 */ /* 0x000ee80000300a00 */
[----:B------:R-:W3:Y:S01]  /*33ac0*/  LDL.LU.64 R146, [R1+0x358] ;  /* 0x0003580001927983 */ /* 0x000ee20000300a00 */
[----:B------:R-:W-:-:S03]  /*33ad0*/  ISETP.GE.U32.AND P6, PT, R5, 0x7ffffd36, PT ;  /* 0x7ffffd360500780c */ /* 0x000fc60003fc6070 */
[----:B------:R-:W-:Y:S01]  /*33ae0*/  LDGSTS.E [R251+0x4004], desc[UR52][R66.64], !P1 ;  /* 0x0400400042fb7fae */ /* 0x000fe2000c921874 */
[----:B------:R-:W-:Y:S01]  /*33af0*/  IADD3 R5, R49, -0x269, RZ ;  /* 0xfffffd9731057810 */ /* 0x000fe20007ffe0ff */
[----:B------:R-:W-:Y:S01]  /*33b00*/  IMAD.WIDE R126, R0, 0x4, R126 ;  /* 0x00000004007e7825 */ /* 0x000fe200078e027e */
[----:B------:R-:W-:Y:S01]  /*33b10*/  ISETP.GE.U32.AND P1, PT, R245, 0x7ffffd35, PT ;  /* 0x7ffffd35f500780c */ /* 0x000fe20003f26070 */
[----:B------:R-:W-:Y:S01]  /*33b20*/  LDGSTS.E [R251+0x4008], desc[UR52][R50.64], !P2 ;  /* 0x0400800032fb7fae */ /* 0x000fe2000d121874 */
[----:B------:R-:W-:-:S03]  /*33b30*/  ISETP.GE.U32.AND P2, PT, R5, 0x7ffffd18, PT ;  /* 0x7ffffd180500780c */ /* 0x000fc60003f46070 */
[----:B--2---:R-:W2:Y:S01]  /*33b40*/  LDL.LU.64 R66, [R1+0x350] ;  /* 0x0003500001427983 */ /* 0x004ea20000300a00 */
[----:B------:R-:W-:Y:S01]  /*33b50*/  IMAD.WIDE R18, R0, 0x4, R18 ;  /* 0x0000000400127825 */ /* 0x000fe200078e0212 */
[----:B------:R-:W2:Y:S02]  /*33b60*/  LDC R49, c[0x0][0x230] ;  /* 0x00008c00ff317b82 */ /* 0x000ea40000000800 */
[----:B----4-:R-:W4:Y:S04]  /*33b70*/  LDL.LU.64 R50, [R1+0x348] ;  /* 0x0003480001327983 */ /* 0x010f280000300a00 */
[----:B------:R-:W4:Y:S01]  /*33b80*/  LDL.LU.64 R232, [R1+0x340] ;  /* 0x0003400001e87983 */ /* 0x000f220000300a00 */
[----:B------:R-:W-:Y:S02]  /*33b90*/  VIADD R5, R9, 0xfffffd96 ;  /* 0xfffffd9609057836 */ /* 0x000fe40000000000 */
[----:B------:R-:W-:Y:S01]  /*33ba0*/  VIADD R245, R8, 0xfffffd95 ;  /* 0xfffffd9508f57836 */ /* 0x000fe20000000000 */
[----:B------:R-:W-:Y:S01]  /*33bb0*/  LDGSTS.E [R251+0x400c], desc[UR52][R126.64], !P3 ;  /* 0x0400c0007efb7fae */ /* 0x000fe2000d921874 */
[----:B------:R-:W-:-:S03]  /*33bc0*/  IMAD.WIDE R8, R0, 0x4, R162 ;  /* 0x0000000400087825 */ /* 0x000fc600078e02a2 */
[----:B------:R1:W-:Y:S04]  /*33bd0*/  STL.64 [R1+0x328], R126 ;  /* 0x0003287e01007387 */ /* 0x0003e80000100a00 */
[----:B------:R3:W-:Y:S04]  /*33be0*/  STL.64 [R1+0x430], R18 ;  /* 0x0004301201007387 */ /* 0x0007e80000100a00 */
[----:B------:R3:W-:Y:S04]  /*33bf0*/  STL.64 [R1+0x450], R8 ;  /* 0x0004500801007387 */ /* 0x0007e80000100a00 */
[----:B-1----:R-:W4:Y:S01]  /*33c00*/  LDL.LU.64 R126, [R1+0xc60] ;  /* 0x000c6000017e7983 */ /* 0x002f220000300a00 */
[----:B------:R-:W-:Y:S01]  /*33c10*/  ISETP.GE.U32.AND P3, PT, R5, 0x7ffffd17, PT ;  /* 0x7ffffd170500780c */ /* 0x000fe20003f66070 */
[----:B------:R-:W-:-:S02]  /*33c20*/  VIADD R5, R48, 0xfffffd94 ;  /* 0xfffffd9430057836 */ /* 0x000fc40000000000 */
[----:B------:R3:W-:Y:S01]  /*33c30*/  LDGSTS.E [R251+0x8000], desc[UR52][R18.64], !P4 ;  /* 0x0800000012fb7fae */ /* 0x0007e2000e121874 */
[----:B------:R-:W-:Y:S01]  /*33c40*/  ISETP.GE.U32.AND P4, PT, R245, 0x7ffffd16, PT ;  /* 0x7ffffd16f500780c */ /* 0x000fe20003f86070 */
[----:B------:R-:W-:Y:S01]  /*33c50*/  VIADD R252, R98, 0xfffffdf3 ;  /* 0xfffffdf362fc7836 */ /* 0x000fe20000000000 */
[----:B------:R-:W1:Y:S01]  /*33c60*/  LDC R48, c[0x0][0x230] ;  /* 0x00008c00ff307b82 */ /* 0x000e620000000800 */
[----:B------:R3:W-:Y:S01]  /*33c70*/  LDGSTS.E [R251+0x8004], desc[UR52][R8.64], !P5 ;  /* 0x0800400008fb7fae */ /* 0x0007e2000e921874 */
[----:B------:R-:W-:-:S06]  /*33c80*/  ISETP.GE.U32.AND P5, PT, R5, 0x7ffffd15, PT ;  /* 0x7ffffd150500780c */ /* 0x000fcc0003fa6070 */
[----:B---3--:R-:W3:Y:S01]  /*33c90*/  LDC R19, c[0x0][0x230] ;  /* 0x00008c00ff137b82 */ /* 0x008ee20000000800 */
[----:B------:R-:W-:-:S07]  /*33ca0*/  IADD3 R245, R93, -0x20e, RZ ;  /* 0xfffffdf25df57810 */ /* 0x000fce0007ffe0ff */
[----:B------:R-:W1:Y:S01]  /*33cb0*/  LDC R18, c[0x0][0x230] ;  /* 0x00008c00ff127b82 */ /* 0x000e620000000800 */
[----:B------:R-:W-:-:S07]  /*33cc0*/  VIADD R5, R92, 0xfffffdf1 ;  /* 0xfffffdf15c057836 */ /* 0x000fce0000000000 */
[----:B------:R-:W1:Y:S08]  /*33cd0*/  LDC R9, c[0x0][0x230] ;  /* 0x00008c00ff097b82 */ /* 0x000e700000000800 */
[----:B------:R-:W1:Y:S01]  /*33ce0*/  LDC R8, c[0x0][0x230] ;  /* 0x00008c00ff087b82 */ /* 0x000e620000000800 */
[----:B------:R-:W-:-:S04]  /*33cf0*/  IMAD.WIDE R142, R0, 0x4, R130 ;  /* 0x00000004008e7825 */ /* 0x000fc800078e0282 */
[C---:B------:R-:W-:Y:S01]  /*33d00*/  IMAD.WIDE R130, R0.reuse, 0x4, R114 ;  /* 0x0000000400827825 */ /* 0x040fe200078e0272 */
[----:B------:R-:W-:Y:S03]  /*33d10*/  LDGSTS.E [R251+0x8008], desc[UR52][R142.64], !P6 ;  /* 0x080080008efb7fae */ /* 0x000fe6000f121874 */
[C---:B------:R-:W-:Y:S01]  /*33d20*/  IMAD.WIDE R128, R0.reuse, 0x4, R146 ;  /* 0x0000000400807825 */ /* 0x040fe200078e0292 */
[----:B------:R-:W3:Y:S04]  /*33d30*/  LDL.LU.64 R114, [R1+0xc58] ;  /* 0x000c580001727983 */ /* 0x000ee80000300a00 */
[----:B------:R-:W-:Y:S04]  /*33d40*/  STL.64 [R1+0x470], R142 ;  /* 0x0004708e01007387 */ /* 0x000fe80000100a00 */
[----:B------:R1:W-:Y:S04]  /*33d50*/  STL.64 [R1+0x480], R130 ;  /* 0x0004808201007387 */ /* 0x0003e80000100a00 */
[----:B------:R-:W-:Y:S01]  /*33d60*/  STL.64 [R1+0x610], R128 ;  /* 0x0006108001007387 */ /* 0x000fe20000100a00 */
[----:B--2---:R-:W-:-:S03]  /*33d70*/  IMAD.WIDE R98, R0, 0x4, R66 ;  /* 0x0000000400627825 */ /* 0x004fc600078e0242 */
[----:B------:R-:W-:Y:S01]  /*33d80*/  LDGSTS.E [R251+0x800c], desc[UR52][R130.64], !P1 ;  /* 0x0800c00082fb7fae */ /* 0x000fe2000c921874 */
[----:B----4-:R-:W-:-:S03]  /*33d90*/  IMAD.WIDE R92, R0, 0x4, R50 ;  /* 0x00000004005c7825 */ /* 0x010fc600078e0232 */
[----:B------:R-:W-:Y:S01]  /*33da0*/  LDGSTS.E [R251+0xc000], desc[UR52][R128.64], !P2 ;  /* 0x0c00000080fb7fae */ /* 0x000fe2000d121874 */
[----:B------:R-:W-:-:S03]  /*33db0*/  IMAD.WIDE R66, R0, 0x4, R232 ;  /* 0x0000000400427825 */ /* 0x000fc600078e02e8 */
[----:B------:R-:W2:Y:S04]  /*33dc0*/  LDL.LU.64 R50, [R1+0xc50] ;  /* 0x000c500001327983 */ /* 0x000ea80000300a00 */
[----:B------:R-:W-:Y:S04]  /*33dd0*/  STL.64 [R1+0x618], R98 ;  /* 0x0006186201007387 */ /* 0x000fe80000100a00 */
[----:B------:R-:W-:Y:S04]  /*33de0*/  STL.64 [R1+0x628], R92 ;  /* 0x0006285c01007387 */ /* 0x000fe80000100a00 */
[----:B------:R4:W-:Y:S04]  /*33df0*/  STL.64 [R1+0x638], R66 ;  /* 0x0006384201007387 */ /* 0x0009e80000100a00 */
[----:B------:R-:W2:Y:S04]  /*33e00*/  LDL.LU.64 R232, [R1+0xc48] ;  /* 0x000c480001e87983 */ /* 0x000ea80000300a00 */
[----:B------:R-:W-:Y:S04]  /*33e10*/  LDGSTS.E [R251+0xc004], desc[UR52][R98.64], !P3 ;  /* 0x0c00400062fb7fae */ /* 0x000fe8000d921874 */
[----:B------:R-:W-:Y:S01]  /*33e20*/  LDGSTS.E [R251+0xc008], desc[UR52][R92.64], !P4 ;  /* 0x0c0080005cfb7fae */ /* 0x000fe2000e121874 */
[----:B------:R-:W-:-:S03]  /*33e30*/  ISETP.GE.U32.AND P4, PT, R5, 0x7ffffd72, PT ;  /* 0x7ffffd720500780c */ /* 0x000fc60003f86070 */
[----:B------:R4:W-:Y:S04]  /*33e40*/  LDGSTS.E [R251+0xc00c], desc[UR52][R66.64], !P5 ;  /* 0x0c00c00042fb7fae */ /* 0x0009e8000e921874 */
[----:B-1----:R-:W2:Y:S01]  /*33e50*/  LDL.LU.64 R130, [R1+0xbb0] ;  /* 0x000bb00001827983 */ /* 0x002ea20000300a00 */
[----:B---3--:R-:W-:Y:S02]  /*33e60*/  VIADD R5, R19, 0xfffffdd3 ;  /* 0xfffffdd313057836 */ /* 0x008fe40000000000 */
[----:B----4-:R-:W-:-:S04]  /*33e70*/  IMAD.WIDE R66, R0, 0x4, R126 ;  /* 0x0000000400427825 */ /* 0x010fc800078e027e */
[----:B------:R-:W-:Y:S02]  /*33e80*/  VIADD R251, R18, 0xfffffdd2 ;  /* 0xfffffdd212fb7836 */ /* 0x000fe40000000000 */
[----:B------:R-:W3:Y:S04]  /*33e90*/  LDL.LU.64 R18, [R1+0xba8] ;  /* 0x000ba80001127983 */ /* 0x000ee80000300a00 */
[----:B------:R1:W-:Y:S04]  /*33ea0*/  STL.64 [R1+0x240], R66 ;  /* 0x0002404201007387 */ /* 0x0003e80000100a00 */
[----:B------:R-:W4:Y:S01]  /*33eb0*/  LDL.LU.64 R126, [R1+0xba0] ;  /* 0x000ba000017e7983 */ /* 0x000f220000300a00 */
[----:B------:R-:W-:-:S02]  /*33ec0*/  ISETP.GE.U32.AND P2, PT, R252, 0x7ffffd74, PT ;  /* 0x7ffffd74fc00780c */ /* 0x000fc40003f46070 */
[----:B------:R-:W-:Y:S01]  /*33ed0*/  ISETP.GE.U32.AND P3, PT, R245, 0x7ffffd73, PT ;  /* 0x7ffffd73f500780c */ /* 0x000fe20003f66070 */
[----:B------:R-:W-:Y:S01]  /*33ee0*/  VIADD R245, R48, 0xfffffdf0 ;  /* 0xfffffdf030f57836 */ /* 0x000fe20000000000 */
[----:B------:R-:W-:Y:S01]  /*33ef0*/  ISETP.GE.U32.AND P6, PT, R5, 0x7ffffd54, PT ;  /* 0x7ffffd540500780c */ /* 0x000fe20003fc6070 */
[----:B------:R-:W4:Y:S03]  /*33f00*/  LDC R48, c[0x0][0x230] ;  /* 0x00008c00ff307b82 */ /* 0x000f260000000800 */
[----:B------:R-:W-:-:S05]  /*33f10*/  ISETP.GE.U32.AND P5, PT, R245, 0x7ffffd71, PT ;  /* 0x7ffffd71f500780c */ /* 0x000fca0003fa6070 */
[----:B------:R1:W-:Y:S01]  /*33f20*/  LDGSTS.E [R250], desc[UR52][R66.64], !P2 ;  /* 0x0000000042fa7fae */ /* 0x0003e2000d121874 */
[----:B------:R-:W-:Y:S01]  /*33f30*/  IADD3 R5, R49, -0x22f, RZ ;  /* 0xfffffdd131057810 */ /* 0x000fe20007ffe0ff */
[----:B------:R-:W4:Y:S01]  /*33f40*/  LDC R252, c[0x0][0x230] ;  /* 0x00008c00fffc7b82 */ /* 0x000f220000000800 */
[----:B------:R-:W-:Y:S02]  /*33f50*/  ISETP.GE.U32.AND P1, PT, R251, 0x7ffffd53, PT ;  /* 0x7ffffd53fb00780c */ /* 0x000fe40003f26070 */
[----:B------:R-:W-:Y:S01]  /*33f60*/  ISETP.GE.U32.AND P2, PT, R5, 0x7ffffd52, PT ;  /* 0x7ffffd520500780c */ /* 0x000fe20003f46070 */
[----:B------:R-:W-:-:S04]  /*33f70*/  IMAD.WIDE R92, R0, 0x4, R114 ;  /* 0x00000004005c7825 */ /* 0x000fc800078e0272 */
[----:B-1----:R-:W1:Y:S01]  /*33f80*/  LDC R66, c[0x0][0x230] ;  /* 0x00008c00ff427b82 */ /* 0x002e620000000800 */
[----:B------:R-:W-:Y:S04]  /*33f90*/  STL.64 [R1+0x248], R92 ;  /* 0x0002485c01007387 */ /* 0x000fe80000100a00 */
[----:B------:R1:W-:Y:S03]  /*33fa0*/  LDGSTS.E [R250+0x4], desc[UR52][R92.64], !P3 ;  /* 0x000040005cfa7fae */ /* 0x0003e6000d921874 */
[----:B------:R-:W4:Y:S08]  /*33fb0*/  LDC R251, c[0x0][0x230] ;  /* 0x00008c00fffb7b82 */ /* 0x000f300000000800 */
[----:B------:R-:W4:Y:S01]  /*33fc0*/  LDC R49, c[0x0][0x230] ;  /* 0x00008c00ff317b82 */ /* 0x000f220000000800 */
[----:B--2---:R-:W-:-:S07]  /*33fd0*/  IMAD.WIDE R50, R0, 0x4, R50 ;  /* 0x0000000400327825 */ /* 0x004fce00078e0232 */
[----:B------:R-:W2:Y:S01]  /*33fe0*/  LDC R67, c[0x0][0x230] ;  /* 0x00008c00ff437b82 */ /* 0x000ea20000000800 */
[----:B------:R1:W-:Y:S04]  /*33ff0*/  STL.64 [R1+0x250], R50 ;  /* 0x0002503201007387 */ /* 0x0003e80000100a00 */
[----:B------:R-:W2:Y:S04]  /*34000*/  LDL.LU.64 R114, [R1+0xb98] ;  /* 0x000b980001727983 */ /* 0x000ea80000300a00 */
[----:B------:R-:W-:Y:S01]  /*34010*/  LDGSTS.E [R250+0x8], desc[UR52][R50.64], !P4 ;  /* 0x0000800032fa7fae */ /* 0x000fe2000e121874 */
[----:B------:R-:W-:-:S05]  /*34020*/  IMAD.WIDE R98, R0, 0x4, R232 ;  /* 0x0000000400627825 */ /* 0x000fca00078e02e8 */
[----:B------:R-:W-:Y:S04]  /*34030*/  LDGSTS.E [R250+0xc], desc[UR52][R98.64], !P5 ;  /* 0x0000c00062fa7fae */ /* 0x000fe8000e921874 */
[----:B-1----:R-:W2:Y:S04]  /*34040*/  LDL.LU.64 R50, [R1+0xb10] ;  /* 0x000b100001327983 */ /* 0x002ea80000300a00 */
[----:B------:R-:W2:Y:S01]  /*34050*/  LDL.LU.64 R232, [R1+0xb08] ;  /* 0x000b080001e87983 */ /* 0x000ea20000300a00 */
[----:B------:R-:W-:-:S03]  /*34060*/  IMAD.WIDE R92, R0, 0x4, R130 ;  /* 0x00000004005c7825 */ /* 0x000fc600078e0282 */
[----:B------:R-:W-:Y:S04]  /*34070*/  STL.64 [R1+0x258], R98 ;  /* 0x0002586201007387 */ /* 0x000fe80000100a00 */
[----:B------:R3:W-:Y:S04]  /*34080*/  STL.64 [R1+0x330], R92 ;  /* 0x0003305c01007387 */ /* 0x0007e80000100a00 */
[----:B------:R3:W-:Y:S02]  /*34090*/  LDGSTS.E [R250+0x4000], desc[UR52][R92.64], !P6 ;  /* 0x040000005cfa7fae */ /* 0x0007e4000f121874 */
[----:B---3--:R-:W-:-:S04]  /*340a0*/  IMAD.WIDE R92, R0, 0x4, R18 ;  /* 0x00000004005c7825 */ /* 0x008fc800078e0212 */
[----:B----4-:R-:W-:Y:S01]  /*340b0*/  IMAD.WIDE R18, R0, 0x4, R126 ;  /* 0x0000000400127825 */ /* 0x010fe200078e027e */
[----:B------:R-:W-:Y:S04]  /*340c0*/  STL.64 [R1+0x338], R92 ;  /* 0x0003385c01007387 */ /* 0x000fe80000100a00 */
[----:B------:R1:W-:Y:S04]  /*340d0*/  STL.64 [R1+0x340], R18 ;  /* 0x0003401201007387 */ /* 0x0003e80000100a00 */
[----:B------:R-:W3:Y:S04]  /*340e0*/  LDL.LU.64 R126, [R1+0xb00] ;  /* 0x000b0000017e7983 */ /* 0x000ee80000300a00 */
[----:B------:R-:W4:Y:S04]  /*340f0*/  LDL.LU.64 R130, [R1+0xaf8] ;  /* 0x000af80001827983 */ /* 0x000f280000300a00 */
[----:B------:R-:W4:Y:S04]  /*34100*/  LDL.LU.64 R178, [R1+0xa78] ;  /* 0x000a780001b27983 */ /* 0x000f280000300a00 */
[----:B------:R-:W4:Y:S04]  /*34110*/  LDL.LU.64 R162, [R1+0xa70] ;  /* 0x000a700001a27983 */ /* 0x000f280000300a00 */
[----:B------:R2:W-:Y:S04]  /*34120*/  LDGSTS.E [R250+0x4004], desc[UR52][R92.64], !P1 ;  /* 0x040040005cfa7fae */ /* 0x0005e8000c921874 */
[----:B------:R-:W-:Y:S04]  /*34130*/  LDGSTS.E [R250+0x4008], desc[UR52][R18.64], !P2 ;  /* 0x0400800012fa7fae */ /* 0x000fe8000d121874 */
[----:B------:R-:W4:Y:S04]  /*34140*/  LDL.LU.64 R146, [R1+0xa68] ;  /* 0x000a680001927983 */ /* 0x000f280000300a00 */
[----:B-1----:R-:W4:Y:S01]  /*34150*/  LDL.LU.64 R18, [R1+0xa60] ;  /* 0x000a600001127983 */ /* 0x002f220000300a00 */
[----:B------:R-:W-:-:S02]  /*34160*/  VIADD R5, R9, 0xfffffdd0 ;  /* 0xfffffdd009057836 */ /* 0x000fc40000000000 */
[----:B------:R-:W1:Y:S03]  /*34170*/  LDC R9, c[0x0][0x230] ;  /* 0x00008c00ff097b82 */ /* 0x000e660000000800 */
[----:B------:R-:W-:Y:S01]  /*34180*/  ISETP.GE.U32.AND P3, PT, R5, 0x7ffffd51, PT ;  /* 0x7ffffd510500780c */ /* 0x000fe20003f66070 */
[----:B------:R-:W-:-:S04]  /*34190*/  VIADD R5, R8, 0xfffffdb3 ;  /* 0xfffffdb308057836 */ /* 0x000fc80000000000 */
[----:B------:R-:W1:Y:S01]  /*341a0*/  LDC R8, c[0x0][0x230] ;  /* 0x00008c00ff087b82 */ /* 0x000e620000000800 */
[----:B------:R-:W-:Y:S01]  /*341b0*/  ISETP.GE.U32.AND P4, PT, R5, 0x7ffffd34, PT ;  /* 0x7ffffd340500780c */ /* 0x000fe20003f86070 */
[----:B------:R-:W-:Y:S02]  /*341c0*/  VIADD R5, R48, 0xfffffdb1 ;  /* 0xfffffdb130057836 */ /* 0x000fe40000000000 */
[----:B------:R-:W-:-:S03]  /*341d0*/  VIADD R245, R252, 0xfffffdb2 ;  /* 0xfffffdb2fcf57836 */ /* 0x000fc60000000000 */
[----:B------:R-:W-:Y:S01]  /*341e0*/  ISETP.GE.U32.AND P6, PT, R5, 0x7ffffd32, PT ;  /* 0x7ffffd320500780c */ /* 0x000fe20003fc6070 */
[----:B------:R-:W-:Y:S01]  /*341f0*/  VIADD R5, R66, 0xfffffd93 ;  /* 0xfffffd9342057836 */ /* 0x000fe20000000000 */
[----:B------:R-:W-:Y:S01]  /*34200*/  ISETP.GE.U32.AND P5, PT, R245, 0x7ffffd33, PT ;  /* 0x7ffffd33f500780c */ /* 0x000fe20003fa6070 */
[----:B------:R-:W4:Y:S01]  /*34210*/  LDC R48, c[0x0][0x230] ;  /* 0x00008c00ff307b82 */ /* 0x000f220000000800 */
[----:B------:R-:W-:Y:S02]  /*34220*/  IADD3 R245, R251, -0x250, RZ ;  /* 0xfffffdb0fbf57810 */ /* 0x000fe40007ffe0ff */
[----:B------:R-:W-:Y:S02]  /*34230*/  ISETP.GE.U32.AND P2, PT, R5, 0x7ffffd14, PT ;  /* 0x7ffffd140500780c */ /* 0x000fe40003f46070 */
[----:B------:R-:W-:Y:S01]  /*34240*/  ISETP.GE.U32.AND P1, PT, R245, 0x7ffffd31, PT ;  /* 0x7ffffd31f500780c */ /* 0x000fe20003f26070 */
[----:B-1----:R-:W-:Y:S02]  /*34250*/  VIADD R5, R9, 0xfffffd92 ;  /* 0xfffffd9209057836 */ /* 0x002fe40000000000 */
[----:B------:R-:W1:Y:S01]  /*34260*/  LDC R252, c[0x0][0x230] ;  /* 0x00008c00fffc7b82 */ /* 0x000e620000000800 */
[----:B------:R-:W-:-:S07]  /*34270*/  VIADD R245, R8, 0xfffffd91 ;  /* 0xfffffd9108f57836 */ /* 0x000fce0000000000 */
[----:B------:R-:W1:Y:S01]  /*34280*/  LDC R66, c[0x0][0x230] ;  /* 0x00008c00ff427b82 */ /* 0x000e620000000800 */
[----:B--2---:R-:W-:-:S05]  /*34290*/  IMAD.WIDE R92, R0, 0x4, R114 ;  /* 0x00000004005c7825 */ /* 0x004fca00078e0272 */
[----:B------:R-:W-:Y:S04]  /*342a0*/  STL.64 [R1+0x348], R92 ;  /* 0x0003485c01007387 */ /* 0x000fe80000100a00 */
[----:B------:R-:W-:Y:S01]  /*342b0*/  LDGSTS.E [R250+0x400c], desc[UR52][R92.64], !P3 ;  /* 0x0400c0005cfa7fae */ /* 0x000fe2000d921874 */
[----:B------:R-:W-:-:S04]  /*342c0*/  IMAD.WIDE R50, R0, 0x4, R50 ;  /* 0x0000000400327825 */ /* 0x000fc800078e0232 */
[----:B------:R-:W-:Y:S01]  /*342d0*/  IMAD.WIDE R8, R0, 0x4, R232 ;  /* 0x0000000400087825 */ /* 0x000fe200078e02e8 */
[----:B------:R2:W-:Y:S04]  /*342e0*/  STL.64 [R1+0x490], R50 ;  /* 0x0004903201007387 */ /* 0x0005e80000100a00 */
[----:B------:R1:W-:Y:S04]  /*342f0*/  STL.64 [R1+0x4a8], R8 ;  /* 0x0004a80801007387 */ /* 0x0003e80000100a00 */
[----:B------:R-:W4:Y:S01]  /*34300*/  LDL.LU.64 R232, [R1+0xc40] ;  /* 0x000c400001e87983 */ /* 0x000f220000300a00 */
[----:B------:R-:W-:Y:S01]  /*34310*/  ISETP.GE.U32.AND P3, PT, R5, 0x7ffffd13, PT ;  /* 0x7ffffd130500780c */ /* 0x000fe20003f66070 */
[----:B------:R-:W-:-:S02]  /*34320*/  VIADD R5, R49, 0xfffffd90 ;  /* 0xfffffd9031057836 */ /* 0x000fc40000000000 */
[----:B------:R2:W-:Y:S01]  /*34330*/  LDGSTS.E [R250+0x8000], desc[UR52][R50.64], !P4 ;  /* 0x0800000032fa7fae */ /* 0x0005e2000e121874 */
[----:B------:R-:W-:Y:S01]  /*34340*/  ISETP.GE.U32.AND P4, PT, R245, 0x7ffffd12, PT ;  /* 0x7ffffd12f500780c */ /* 0x000fe20003f86070 */
[----:B------:R-:W1:Y:S02]  /*34350*/  LDC R49, c[0x0][0x230] ;  /* 0x00008c00ff317b82 */ /* 0x000e640000000800 */
[----:B------:R1:W-:Y:S01]  /*34360*/  LDGSTS.E [R250+0x8004], desc[UR52][R8.64], !P5 ;  /* 0x0800400008fa7fae */ /* 0x0003e2000e921874 */
[----:B------:R-:W-:-:S03]  /*34370*/  ISETP.GE.U32.AND P5, PT, R5, 0x7ffffd11, PT ;  /* 0x7ffffd110500780c */ /* 0x000fc60003fa6070 */
[----:B------:R-:W4:Y:S02]  /*34380*/  LDL.LU.64 R114, [R1+0xc38] ;  /* 0x000c380001727983 */ /* 0x000f240000300a00 */
[----:B--2---:R-:W2:Y:S08]  /*34390*/  LDC R51, c[0x0][0x230] ;  /* 0x00008c00ff337b82 */ /* 0x004eb00000000800 */
[----:B------:R-:W2:Y:S01]  /*343a0*/  LDC R50, c[0x0][0x230] ;  /* 0x00008c00ff327b82 */ /* 0x000ea20000000800 */
[----:B---3--:R-:W-:-:S04]  /*343b0*/  IMAD.WIDE R126, R0, 0x4, R126 ;  /* 0x00000004007e7825 */ /* 0x008fc800078e027e */
[C---:B----4-:R-:W-:Y:S01]  /*343c0*/  IMAD.WIDE R130, R0.reuse, 0x4, R130 ;  /* 0x0000000400827825 */ /* 0x050fe200078e0282 */
[----:B------:R3:W-:Y:S03]  /*343d0*/  STL.64 [R1+0x4b0], R126 ;  /* 0x0004b07e01007387 */ /* 0x0007e60000100a00 */
[C---:B------:R-:W-:Y:S01]  /*343e0*/  IMAD.WIDE R128, R0.reuse, 0x4, R178 ;  /* 0x0000000400807825 */ /* 0x040fe200078e02b2 */
[----:B------:R-:W-:Y:S03]  /*343f0*/  STL.64 [R1+0x4b8], R130 ;  /* 0x0004b88201007387 */ /* 0x000fe60000100a00 */
[C---:B------:R-:W-:Y:S01]  /*34400*/  IMAD.WIDE R98, R0.reuse, 0x4, R162 ;  /* 0x0000000400627825 */ /* 0x040fe200078e02a2 */
[----:B------:R-:W-:Y:S03]  /*34410*/  STL.64 [R1+0x650], R128 ;  /* 0x0006508001007387 */ /* 0x000fe60000100a00 */
[C---:B------:R-:W-:Y:S01]  /*34420*/  IMAD.WIDE R18, R0.reuse, 0x4, R18 ;  /* 0x0000000400127825 */ /* 0x040fe200078e0212 */
[----:B------:R-:W-:Y:S01]  /*34430*/  LDGSTS.E [R250+0x8008], desc[UR52][R126.64], !P6 ;  /* 0x080080007efa7fae */ /* 0x000fe2000f121874 */
[----:B------:R-:W-:Y:S01]  /*34440*/  IADD3 R251, R67, -0x211, RZ ;  /* 0xfffffdef43fb7810 */ /* 0x000fe20007ffe0ff */
[----:B-1----:R-:W1:Y:S01]  /*34450*/  LDC R9, c[0x0][0x230] ;  /* 0x00008c00ff097b82 */ /* 0x002e620000000800 */
[----:B------:R-:W-:Y:S01]  /*34460*/  IMAD.WIDE R92, R0, 0x4, R146 ;  /* 0x00000004005c7825 */ /* 0x000fe200078e0292 */
[----:B------:R4:W-:Y:S04]  /*34470*/  STL.64 [R1+0x660], R98 ;  /* 0x0006606201007387 */ /* 0x0009e80000100a00 */
[----:B------:R-:W-:Y:S01]  /*34480*/  LDGSTS.E [R250+0x800c], desc[UR52][R130.64], !P1 ;  /* 0x0800c00082fa7fae */ /* 0x000fe2000c921874 */
[----:B------:R-:W-:Y:S01]  /*34490*/  VIADD R245, R48, 0xfffffdee ;  /* 0xfffffdee30f57836 */ /* 0x000fe20000000000 */
[----:B------:R-:W1:Y:S02]  /*344a0*/  LDC R8, c[0x0][0x230] ;  /* 0x00008c00ff087b82 */ /* 0x000e640000000800 */
[----:B---3--:R-:W3:Y:S04]  /*344b0*/  LDL.LU.64 R126, [R1+0xc30] ;  /* 0x000c3000017e7983 */ /* 0x008ee80000300a00 */
[----:B------:R-:W-:Y:S01]  /*344c0*/  LDGSTS.E [R250+0xc000], desc[UR52][R128.64], !P2 ;  /* 0x0c00000080fa7fae */ /* 0x000fe2000d121874 */
[----:B------:R-:W-:Y:S01]  /*344d0*/  VIADD R5, R252, 0xfffffded ;  /* 0xfffffdedfc057836 */ /* 0x000fe20000000000 */
[----:B------:R-:W1:Y:S02]  /*344e0*/  LDC R48, c[0x0][0x230] ;  /* 0x00008c00ff307b82 */ /* 0x000e640000000800 */
[----:B------:R4:W-:Y:S04]  /*344f0*/  LDGSTS.E [R250+0xc004], desc[UR52][R98.64], !P3 ;  /* 0x0c00400062fa7fae */ /* 0x0009e8000d921874 */
[----:B------:R-:W-:Y:S04]  /*34500*/  STL.64 [R1+0x680], R92 ;  /* 0x0006805c01007387 */ /* 0x000fe80000100a00 */
[----:B------:R-:W-:Y:S04]  /*34510*/  LDGSTS.E [R250+0xc008], desc[UR52][R92.64], !P4 ;  /* 0x0c0080005cfa7fae */ /* 0x000fe8000e121874 */
[----:B------:R2:W-:Y:S01]  /*34520*/  STL.64 [R1+0x6a0], R18 ;  /* 0x0006a01201007387 */ /* 0x0005e20000100a00 */
[----:B------:R-:W-:Y:S01]  /*34530*/  ISETP.GE.U32.AND P2, PT, R251, 0x7ffffd70, PT ;  /* 0x7ffffd70fb00780c */ /* 0x000fe20003f46070 */
[----:B----4-:R-:W4:Y:S02]  /*34540*/  LDC R98, c[0x0][0x230] ;  /* 0x00008c00ff627b82 */ /* 0x010f240000000800 */
[----:B------:R1:W-:Y:S04]  /*34550*/  LDGSTS.E [R250+0xc00c], desc[UR52][R18.64], !P5 ;  /* 0x0c00c00012fa7fae */ /* 0x0003e8000e921874 */
[----:B--2---:R-:W2:Y:S01]  /*34560*/  LDL.LU.64 R18, [R1+0xc28] ;  /* 0x000c280001127983 */ /* 0x004ea20000300a00 */
[----:B------:R-:W-:Y:S01]  /*34570*/  ISETP.GE.U32.AND P3, PT, R245, 0x7ffffd6f, PT ;  /* 0x7ffffd6ff500780c */ /* 0x000fe20003f66070 */
[----:B------:R-:W-:-:S02]  /*34580*/  VIADD R245, R66, 0xfffffdec ;  /* 0xfffffdec42f57836 */ /* 0x000fc40000000000 */
[----:B------:R-:W4:Y:S01]  /*34590*/  LDL.LU.64 R66, [R1+0xb90] ;  /* 0x000b900001427983 */ /* 0x000f220000300a00 */
[----:B------:R-:W-:Y:S01]  /*345a0*/  ISETP.GE.U32.AND P4, PT, R5, 0x7ffffd6e, PT ;  /* 0x7ffffd6e0500780c */ /* 0x000fe20003f86070 */
[----:B------:R-:W-:Y:S01]  /*345b0*/  VIADD R5, R51, 0xfffffdcf ;  /* 0xfffffdcf33057836 */ /* 0x000fe20000000000 */
[----:B------:R-:W-:Y:S02]  /*345c0*/  IADD3 R252, R50, -0x232, RZ ;  /* 0xfffffdce32fc7810 */ /* 0x000fe40007ffe0ff */
[----:B------:R-:W4:Y:S01]  /*345d0*/  LDL.LU.64 R50, [R1+0xb88] ;  /* 0x000b880001327983 */ /* 0x000f220000300a00 */
[----:B-1----:R-:W-:-:S03]  /*345e0*/  IMAD.WIDE R250, R0, 0x4, R232 ;  /* 0x0000000400fa7825 */ /* 0x002fc600078e02e8 */
[----:B------:R-:W4:Y:S04]  /*345f0*/  LDL.LU.64 R232, [R1+0xb80] ;  /* 0x000b800001e87983 */ /* 0x000f280000300a00 */
[----:B------:R-:W-:Y:S01]  /*34600*/  LDGSTS.E [R249], desc[UR52][R250.64], !P2 ;  /* 0x00000000faf97fae */ /* 0x000fe2000d121874 */
[----:B------:R-:W-:-:S03]  /*34610*/  IMAD.WIDE R114, R0, 0x4, R114 ;  /* 0x0000000400727825 */ /* 0x000fc600078e0272 */
[----:B------:R-:W-:Y:S04]  /*34620*/  STL.64 [R1+0x1380], R250 ;  /* 0x001380fa01007387 */ /* 0x000fe80000100a00 */
[----:B------:R-:W-:Y:S04]  /*34630*/  STL.64 [R1+0x260], R114 ;  /* 0x0002607201007387 */ /* 0x000fe80000100a00 */
[----:B------:R-:W-:Y:S01]  /*34640*/  LDGSTS.E [R249+0x4], desc[UR52][R114.64], !P3 ;  /* 0x0000400072f97fae */ /* 0x000fe2000d921874 */
[----:B---3--:R-:W-:-:S05]  /*34650*/  IMAD.WIDE R92, R0, 0x4, R126 ;  /* 0x00000004005c7825 */ /* 0x008fca00078e027e */
[----:B------:R2:W-:Y:S04]  /*34660*/  STL.64 [R1+0x268], R92 ;  /* 0x0002685c01007387 */ /* 0x0005e80000100a00 */
[----:B------:R2:W-:Y:S04]  /*34670*/  LDGSTS.E [R249+0x8], desc[UR52][R92.64], !P4 ;  /* 0x000080005cf97fae */ /* 0x0005e8000e121874 */
[----:B------:R-:W3:Y:S01]  /*34680*/  LDL.LU.64 R126, [R1+0xb78] ;  /* 0x000b7800017e7983 */ /* 0x000ee20000300a00 */
[----:B--2---:R-:W-:-:S03]  /*34690*/  IMAD.WIDE R92, R0, 0x4, R18 ;  /* 0x00000004005c7825 */ /* 0x004fc600078e0212 */
[----:B------:R-:W2:Y:S04]  /*346a0*/  LDL.LU.64 R18, [R1+0xaf0] ;  /* 0x000af00001127983 */ /* 0x000ea80000300a00 */
[----:B------:R-:W2:Y:S01]  /*346b0*/  LDL.LU.64 R162, [R1+0xae8] ;  /* 0x000ae80001a27983 */ /* 0x000ea20000300a00 */
[----:B------:R-:W-:Y:S02]  /*346c0*/  ISETP.GE.U32.AND P5, PT, R245, 0x7ffffd6d, PT ;  /* 0x7ffffd6df500780c */ /* 0x000fe40003fa6070 */
[----:B------:R-:W-:Y:S01]  /*346d0*/  ISETP.GE.U32.AND P6, PT, R5, 0x7ffffd50, PT ;  /* 0x7ffffd500500780c */ /* 0x000fe20003fc6070 */
[----:B------:R-:W-:Y:S01]  /*346e0*/  VIADD R5, R49, 0xfffffdcd ;  /* 0xfffffdcd31057836 */ /* 0x000fe20000000000 */
[----:B------:R-:W-:Y:S01]  /*346f0*/  ISETP.GE.U32.AND P1, PT, R252, 0x7ffffd4f, PT ;  /* 0x7ffffd4ffc00780c */ /* 0x000fe20003f26070 */
[----:B----4-:R-:W-:Y:S01]  /*34700*/  IMAD.WIDE R66, R0, 0x4, R66 ;  /* 0x0000000400427825 */ /* 0x010fe200078e0242 */
[----:B------:R-:W1:Y:S02]  /*34710*/  LDC R252, c[0x0][0x230] ;  /* 0x00008c00fffc7b82 */ /* 0x000e640000000800 */
[----:B------:R-:W-:Y:S01]  /*34720*/  ISETP.GE.U32.AND P2, PT, R5, 0x7ffffd4e, PT ;  /* 0x7ffffd4e0500780c */ /* 0x000fe20003f46070 */
[----:B------:R-:W-:Y:S01]  /*34730*/  VIADD R5, R9, 0xfffffdcc ;  /* 0xfffffdcc09057836 */ /* 0x000fe20000000000 */
[----:B------:R-:W-:Y:S04]  /*34740*/  STL.64 [R1+0x270], R92 ;  /* 0x0002705c01007387 */ /* 0x000fe80000100a00 */
[----:B------:R-:W4:Y:S01]  /*34750*/  LDC R49, c[0x0][0x230] ;  /* 0x00008c00ff317b82 */ /* 0x000f220000000800 */
[----:B------:R-:W-:Y:S01]  /*34760*/  LDGSTS.E [R249+0xc], desc[UR52][R92.64], !P5 ;  /* 0x0000c0005cf97fae */ /* 0x000fe2000e921874 */
[----:B------:R-:W-:Y:S01]  /*34770*/  ISETP.GE.U32.AND P3, PT, R5, 0x7ffffd4d, PT ;  /* 0x7ffffd4d0500780c */ /* 0x000fe20003f66070 */
[----:B------:R-:W-:-:S02]  /*34780*/  VIADD R5, R8, 0xfffffdaf ;  /* 0xfffffdaf08057836 */ /* 0x000fc40000000000 */
[----:B------:R1:W-:Y:S03]  /*34790*/  STL.64 [R1+0x350], R66 ;  /* 0x0003504201007387 */ /* 0x0003e60000100a00 */
[----:B------:R-:W4:Y:S01]  /*347a0*/  LDC R9, c[0x0][0x230] ;  /* 0x00008c00ff097b82 */ /* 0x000f220000000800 */
[----:B------:R1:W-:Y:S07]  /*347b0*/  LDGSTS.E [R249+0x4000], desc[UR52][R66.64], !P6 ;  /* 0x0400000042f97fae */ /* 0x0003ee000f121874 */
[----:B------:R-:W4:Y:S01]  /*347c0*/  LDC R8, c[0x0][0x230] ;  /* 0x00008c00ff087b82 */ /* 0x000f220000000800 */
[----:B-1----:R-:W-:-:S07]  /*347d0*/  IMAD.WIDE R66, R0, 0x4, R50 ;  /* 0x0000000400427825 */ /* 0x002fce00078e0232 */
[----:B------:R-:W1:Y:S01]  /*347e0*/  LDC R93, c[0x0][0x230] ;  /* 0x00008c00ff5d7b82 */ /* 0x000e620000000800 */
[----:B------:R1:W-:Y:S01]  /*347f0*/  STL.64 [R1+0x358], R66 ;  /* 0x0003584201007387 */ /* 0x0003e20000100a00 */
[----:B------:R-:W-:Y:S01]  /*34800*/  ISETP.GE.U32.AND P4, PT, R5, 0x7ffffd30, PT ;  /* 0x7ffffd300500780c */ /* 0x000fe20003f86070 */
[----:B------:R-:W-:Y:S02]  /*34810*/  VIADD R245, R48, 0xfffffdae ;  /* 0xfffffdae30f57836 */ /* 0x000fe40000000000 */
[----:B------:R-:W-:Y:S01]  /*34820*/  LDGSTS.E [R249+0x4004], desc[UR52][R66.64], !P1 ;  /* 0x0400400042f97fae */ /* 0x000fe2000c921874 */
[----:B------:R-:W-:Y:S02]  /*34830*/  IADD3 R5, R98, -0x253, RZ ;  /* 0xfffffdad62057810 */ /* 0x000fe40007ffe0ff */
[----:B------:R-:W2:Y:S01]  /*34840*/  LDC R48, c[0x0][0x230] ;  /* 0x00008c00ff307b82 */ /* 0x000ea20000000800 */
[----:B------:R-:W-:Y:S01]  /*34850*/  ISETP.GE.U32.AND P5, PT, R245, 0x7ffffd2f, PT ;  /* 0x7ffffd2ff500780c */ /* 0x000fe20003fa6070 */
[----:B------:R-:W-:Y:S01]  /*34860*/  VIADD R245, R252, 0xfffffdac ;  /* 0xfffffdacfcf57836 */ /* 0x000fe20000000000 */
[----:B------:R-:W-:Y:S01]  /*34870*/  ISETP.GE.U32.AND P6, PT, R5, 0x7ffffd2e, PT ;  /* 0x7ffffd2e0500780c */ /* 0x000fe20003fc6070 */
[----:B----4-:R-:W-:-:S03]  /*34880*/  VIADD R5, R49, 0xfffffd8f ;  /* 0xfffffd8f31057836 */ /* 0x010fc60000000000 */
[----:B------:R-:W-:Y:S01]  /*34890*/  ISETP.GE.U32.AND P1, PT, R245, 0x7ffffd2d, PT ;  /* 0x7ffffd2df500780c */ /* 0x000fe20003f26070 */
[----:B------:R-:W-:Y:S01]  /*348a0*/  VIADD R245, R8, 0xfffffd8d ;  /* 0xfffffd8d08f57836 */ /* 0x000fe20000000000 */
[----:B------:R-:W4:Y:S08]  /*348b0*/  LDC R98, c[0x0][0x230] ;  /* 0x00008c00ff627b82 */ /* 0x000f300000000800 */
[----:B------:R-:W4:Y:S08]  /*348c0*/  LDC R92, c[0x0][0x230] ;  /* 0x00008c00ff5c7b82 */ /* 0x000f300000000800 */
[----:B------:R-:W4:Y:S01]  /*348d0*/  LDC R49, c[0x0][0x230] ;  /* 0x00008c00ff317b82 */ /* 0x000f220000000800 */
[----:B------:R-:W-:-:S05]  /*348e0*/  IMAD.WIDE R50, R0, 0x4, R232 ;  /* 0x0000000400327825 */ /* 0x000fca00078e02e8 */
[----:B------:R4:W-:Y:S04]  /*348f0*/  STL.64 [R1+0x360], R50 ;  /* 0x0003603201007387 */ /* 0x0009e80000100a00 */
[----:B------:R-:W2:Y:S04]  /*34900*/  LDL.LU.64 R130, [R1+0xae0] ;  /* 0x000ae00001827983 */ /* 0x000ea80000300a00 */
[----:B------:R-:W2:Y:S04]  /*34910*/  LDL.LU.64 R146, [R1+0xad8] ;  /* 0x000ad80001927983 */ /* 0x000ea80000300a00 */
[----:B------:R-:W2:Y:S04]  /*34920*/  LDL.LU.64 R114, [R1+0xa58] ;  /* 0x000a580001727983 */ /* 0x000ea80000300a00 */
[----:B------:R-:W-:Y:S04]  /*34930*/  LDGSTS.E [R249+0x4008], desc[UR52][R50.64], !P2 ;  /* 0x0400800032f97fae */ /* 0x000fe8000d121874 */
[----:B-1----:R-:W2:Y:S04]  /*34940*/  LDL.LU.64 R66, [R1+0xa50] ;  /* 0x000a500001427983 */ /* 0x002ea80000300a00 */
[----:B----4-:R-:W4:Y:S04]  /*34950*/  LDL.LU.64 R50, [R1+0xa48] ;  /* 0x000a480001327983 */ /* 0x010f280000300a00 */
[----:B------:R-:W4:Y:S01]  /*34960*/  LDL.LU.64 R232, [R1+0xa40] ;  /* 0x000a400001e87983 */ /* 0x000f220000300a00 */
[----:B------:R-:W-:Y:S01]  /*34970*/  ISETP.GE.U32.AND P2, PT, R5, 0x7ffffd10, PT ;  /* 0x7ffffd100500780c */ /* 0x000fe20003f46070 */
[----:B------:R-:W-:-:S02]  /*34980*/  VIADD R5, R9, 0xfffffd8e ;  /* 0xfffffd8e09057836 */ /* 0x000fc40000000000 */
[----:B---3--:R-:W-:-:S05]  /*34990*/  IMAD.WIDE R126, R0, 0x4, R126 ;  /* 0x00000004007e7825 */ /* 0x008fca00078e027e */
[----:B------:R1:W-:Y:S04]  /*349a0*/  STL.64 [R1+0x368], R126 ;  /* 0x0003687e01007387 */ /* 0x0003e80000100a00 */
[----:B------:R-:W-:Y:S01]  /*349b0*/  LDGSTS.E [R249+0x400c], desc[UR52][R126.64], !P3 ;  /* 0x0400c0007ef97fae */ /* 0x000fe2000d921874 */
[----:B--2---:R-:W-:-:S04]  /*349c0*/  IMAD.WIDE R18, R0, 0x4, R18 ;  /* 0x0000000400127825 */ /* 0x004fc800078e0212 */
[----:B------:R-:W-:Y:S01]  /*349d0*/  IMAD.WIDE R8, R0, 0x4, R162 ;  /* 0x0000000400087825 */ /* 0x000fe200078e02a2 */
[----:B------:R2:W-:Y:S04]  /*349e0*/  STL.64 [R1+0x4c0], R18 ;  /* 0x0004c01201007387 */ /* 0x0005e80000100a00 */
[----:B------:R3:W-:Y:S04]  /*349f0*/  STL.64 [R1+0x4c8], R8 ;  /* 0x0004c80801007387 */ /* 0x0007e80000100a00 */
[----:B-1----:R-:W4:Y:S01]  /*34a00*/  LDL.LU.64 R126, [R1+0xc20] ;  /* 0x000c2000017e7983 */ /* 0x002f220000300a00 */
[----:B------:R-:W-:-:S03]  /*34a10*/  ISETP.GE.U32.AND P3, PT, R5, 0x7ffffd0f, PT ;  /* 0x7ffffd0f0500780c */ /* 0x000fc60003f66070 */
[----:B------:R2:W-:Y:S01]  /*34a20*/  LDGSTS.E [R249+0x8000], desc[UR52][R18.64], !P4 ;  /* 0x0800000012f97fae */ /* 0x0005e2000e121874 */
[----:B------:R-:W-:Y:S01]  /*34a30*/  IADD3 R5, R48, -0x274, RZ ;  /* 0xfffffd8c30057810 */ /* 0x000fe20007ffe0ff */
[----:B------:R-:W-:Y:S01]  /*34a40*/  VIADD R252, R98, 0xfffffdeb ;  /* 0xfffffdeb62fc7836 */ /* 0x000fe20000000000 */
[----:B------:R-:W-:Y:S01]  /*34a50*/  ISETP.GE.U32.AND P4, PT, R245, 0x7ffffd0e, PT ;  /* 0x7ffffd0ef500780c */ /* 0x000fe20003f86070 */
[----:B------:R3:W-:Y:S01]  /*34a60*/  LDGSTS.E [R249+0x8004], desc[UR52][R8.64], !P5 ;  /* 0x0800400008f97fae */ /* 0x0007e2000e921874 */
[----:B------:R-:W-:Y:S01]  /*34a70*/  ISETP.GE.U32.AND P5, PT, R5, 0x7ffffd0d, PT ;  /* 0x7ffffd0d0500780c */ /* 0x000fe20003fa6070 */
[----:B------:R-:W-:Y:S01]  /*34a80*/  VIADD R245, R93, 0xfffffdea ;  /* 0xfffffdea5df57836 */ /* 0x000fe20000000000 */
[----:B------:R-:W1:Y:S01]  /*34a90*/  LDC R48, c[0x0][0x230] ;  /* 0x00008c00ff307b82 */ /* 0x000e620000000800 */
[----:B------:R-:W-:-:S07]  /*34aa0*/  VIADD R5, R92, 0xfffffde9 ;  /* 0xfffffde95c057836 */ /* 0x000fce0000000000 */
[----:B--2---:R-:W2:Y:S08]  /*34ab0*/  LDC R19, c[0x0][0x230] ;  /* 0x00008c00ff137b82 */ /* 0x004eb00000000800 */
[----:B---3--:R-:W3:Y:S08]  /*34ac0*/  LDC R9, c[0x0][0x230] ;  /* 0x00008c00ff097b82 */ /* 0x008ef00000000800 */
[----:B------:R-:W1:Y:S08]  /*34ad0*/  LDC R8, c[0x0][0x230] ;  /* 0x00008c00ff087b82 */ /* 0x000e700000000800 */
[----:B------:R-:W2:Y:S01]  /*34ae0*/  LDC R18, c[0x0][0x230] ;  /* 0x00008c00ff127b82 */ /* 0x000ea20000000800 */
[----:B------:R-:W-:-:S04]  /*34af0*/  IMAD.WIDE R130, R0, 0x4, R130 ;  /* 0x0000000400827825 */ /* 0x000fc800078e0282 */
[C---:B------:R-:W-:Y:S01]  /*34b00*/  IMAD.WIDE R128, R0.reuse, 0x4, R146 ;  /* 0x0000000400807825 */ /* 0x040fe200078e0292 */
[----:B------:R-:W-:Y:S03]  /*34b10*/  LDGSTS.E [R249+0x8008], desc[UR52][R130.64], !P6 ;  /* 0x0800800082f97fae */ /* 0x000fe6000f121874 */
[C---:B------:R-:W-:Y:S01]  /*34b20*/  IMAD.WIDE R114, R0.reuse, 0x4, R114 ;  /* 0x0000000400727825 */ /* 0x040fe200078e0272 */
[----:B------:R-:W2:Y:S04]  /*34b30*/  LDL.LU.64 R146, [R1+0xc18] ;  /* 0x000c180001927983 */ /* 0x000ea80000300a00 */
[----:B------:R3:W-:Y:S01]  /*34b40*/  STL.64 [R1+0x4d0], R130 ;  /* 0x0004d08201007387 */ /* 0x0007e20000100a00 */
[----:B------:R-:W-:-:S03]  /*34b50*/  IMAD.WIDE R98, R0, 0x4, R66 ;  /* 0x0000000400627825 */ /* 0x000fc600078e0242 */
[----:B------:R-:W-:Y:S04]  /*34b60*/  STL.64 [R1+0x4d8], R128 ;  /* 0x0004d88001007387 */ /* 0x000fe80000100a00 */
[----:B------:R1:W-:Y:S01]  /*34b70*/  STL.64 [R1+0x6a8], R114 ;  /* 0x0006a87201007387 */ /* 0x0003e20000100a00 */
[----:B----4-:R-:W-:-:S03]  /*34b80*/  IMAD.WIDE R92, R0, 0x4, R50 ;  /* 0x00000004005c7825 */ /* 0x010fc600078e0232 */
[----:B------:R-:W4:Y:S01]  /*34b90*/  LDL.LU.64 R66, [R1+0xc10] ;  /* 0x000c100001427983 */ /* 0x000f220000300a00 */
[----:B------:R-:W-:-:S03]  /*34ba0*/  IMAD.WIDE R50, R0, 0x4, R232 ;  /* 0x0000000400327825 */ /* 0x000fc600078e02e8 */
[----:B------:R-:W-:Y:S04]  /*34bb0*/  STL.64 [R1+0x6b8], R98 ;  /* 0x0006b86201007387 */ /* 0x000fe80000100a00 */
[----:B------:R1:W-:Y:S04]  /*34bc0*/  STL.64 [R1+0x6c8], R92 ;  /* 0x0006c85c01007387 */ /* 0x0003e80000100a00 */
[----:B------:R-:W-:Y:S04]  /*34bd0*/  LDGSTS.E [R249+0x800c], desc[UR52][R128.64], !P1 ;  /* 0x0800c00080f97fae */ /* 0x000fe8000c921874 */
[----:B------:R1:W-:Y:S04]  /*34be0*/  STL.64 [R1+0x6d8], R50 ;  /* 0x0006d83201007387 */ /* 0x0003e80000100a00 */
[----:B------:R-:W-:Y:S04]  /*34bf0*/  LDGSTS.E [R249+0xc000], desc[UR52][R114.64], !P2 ;  /* 0x0c00000072f97fae */ /* 0x000fe8000d121874 */
[----:B---3--:R-:W3:Y:S04]  /*34c00*/  LDL.LU.64 R130, [R1+0xc08] ;  /* 0x000c080001827983 */ /* 0x008ee80000300a00 */
[----:B------:R-:W-:Y:S04]  /*34c10*/  LDGSTS.E [R249+0xc004], desc[UR52][R98.64], !P3 ;  /* 0x0c00400062f97fae */ /* 0x000fe8000d921874 */
[----:B-1----:R-:W3:Y:S01]  /*34c20*/  LDL.LU.64 R114, [R1+0xb70] ;  /* 0x000b700001727983 */ /* 0x002ee20000300a00 */
[----:B------:R-:W-:-:S03]  /*34c30*/  ISETP.GE.U32.AND P3, PT, R245, 0x7ffffd6b, PT ;  /* 0x7ffffd6bf500780c */ /* 0x000fc60003f66070 */
[----:B------:R-:W3:Y:S01]  /*34c40*/  LDL.LU.64 R232, [R1+0xb68] ;  /* 0x000b680001e87983 */ /* 0x000ee20000300a00 */
[----:B------:R-:W-:-:S03]  /*34c50*/  IADD3 R245, R9, -0x235, RZ ;  /* 0xfffffdcb09f57810 */ /* 0x000fc60007ffe0ff */
[----:B------:R1:W-:Y:S01]  /*34c60*/  LDGSTS.E [R249+0xc008], desc[UR52][R92.64], !P4 ;  /* 0x0c0080005cf97fae */ /* 0x0003e2000e121874 */
[----:B------:R-:W-:Y:S01]  /*34c70*/  ISETP.GE.U32.AND P4, PT, R5, 0x7ffffd6a, PT ;  /* 0x7ffffd6a0500780c */ /* 0x000fe20003f86070 */
[----:B------:R-:W-:Y:S01]  /*34c80*/  VIADD R5, R8, 0xfffffdca ;  /* 0xfffffdca08057836 */ /* 0x000fe20000000000 */
[----:B------:R-:W-:Y:S01]  /*34c90*/  ISETP.GE.U32.AND P2, PT, R252, 0x7ffffd6c, PT ;  /* 0x7ffffd6cfc00780c */ /* 0x000fe20003f46070 */
[----:B------:R1:W-:Y:S01]  /*34ca0*/  LDGSTS.E [R249+0xc00c], desc[UR52][R50.64], !P5 ;  /* 0x0c00c00032f97fae */ /* 0x0003e2000e921874 */
[----:B------:R-:W2:Y:S01]  /*34cb0*/  LDC R252, c[0x0][0x230] ;  /* 0x00008c00fffc7b82 */ /* 0x000ea20000000800 */
[----:B------:R-:W-:-:S07]  /*34cc0*/  ISETP.GE.U32.AND P6, PT, R245, 0x7ffffd4c, PT ;  /* 0x7ffffd4cf500780c */ /* 0x000fce0003fc6070 */
[----:B-1----:R-:W1:Y:S08]  /*34cd0*/  LDC R93, c[0x0][0x230] ;  /* 0x00008c00ff5d7b82 */ /* 0x002e700000000800 */
[----:B------:R-:W1:Y:S01]  /*34ce0*/  LDC R92, c[0x0][0x230] ;  /* 0x00008c00ff5c7b82 */ /* 0x000e620000000800 */
[----:B------:R-:W-:-:S07]  /*34cf0*/  IMAD.WIDE R8, R0, 0x4, R126 ;  /* 0x0000000400087825 */ /* 0x000fce00078e027e */
[----:B------:R-:W1:Y:S01]  /*34d00*/  LDC R51, c[0x0][0x230] ;  /* 0x00008c00ff337b82 */ /* 0x000e620000000800 */
[----:B------:R-:W3:Y:S01]  /*34d10*/  LDL.LU.64 R126, [R1+0xb60] ;  /* 0x000b6000017e7983 */ /* 0x000ee20000300a00 */
[----:B------:R-:W-:Y:S02]  /*34d20*/  VIADD R249, R49, 0xfffffde8 ;  /* 0xfffffde831f97836 */ /* 0x000fe40000000000 */
[----:B------:R-:W-:-:S04]  /*34d30*/  VIADD R245, R48, 0xfffffdc9 ;  /* 0xfffffdc930f57836 */ /* 0x000fc80000000000 */
[----:B------:R-:W1:Y:S01]  /*34d40*/  LDC R50, c[0x0][0x230] ;  /* 0x00008c00ff327b82 */ /* 0x000e620000000800 */
[----:B------:R-:W-:Y:S01]  /*34d50*/  ISETP.GE.U32.AND P5, PT, R249, 0x7ffffd69, PT ;  /* 0x7ffffd69f900780c */ /* 0x000fe20003fa6070 */
[----:B------:R4:W-:Y:S01]  /*34d60*/  STL.64 [R1+0x278], R8 ;  /* 0x0002780801007387 */ /* 0x0009e20000100a00 */
[----:B------:R-:W-:-:S03]  /*34d70*/  ISETP.GE.U32.AND P1, PT, R5, 0x7ffffd4b, PT ;  /* 0x7ffffd4b0500780c */ /* 0x000fc60003f26070 */
[----:B------:R4:W-:Y:S01]  /*34d80*/  LDGSTS.E [R248], desc[UR52][R8.64], !P2 ;  /* 0x0000000008f87fae */ /* 0x0009e2000d121874 */
[----:B--2---:R-:W-:Y:S01]  /*34d90*/  VIADD R5, R19, 0xfffffdc8 ;  /* 0xfffffdc813057836 */ /* 0x004fe20000000000 */
[----:B------:R-:W-:Y:S01]  /*34da0*/  ISETP.GE.U32.AND P2, PT, R245, 0x7ffffd4a, PT ;  /* 0x7ffffd4af500780c */ /* 0x000fe20003f46070 */
[----:B------:R-:W2:Y:S01]  /*34db0*/  LDC R249, c[0x0][0x230] ;  /* 0x00008c00fff97b82 */ /* 0x000ea20000000800 */
[----:B------:R-:W-:-:S07]  /*34dc0*/  IADD3 R245, R252, -0x256, RZ ;  /* 0xfffffdaafcf57810 */ /* 0x000fce0007ffe0ff */
[----:B------:R-:W2:Y:S01]  /*34dd0*/  LDC R252, c[0x0][0x230] ;  /* 0x00008c00fffc7b82 */ /* 0x000ea20000000800 */
[----:B------:R-:W-:-:S05]  /*34de0*/  IMAD.WIDE R48, R0, 0x4, R146 ;  /* 0x0000000400307825 */ /* 0x000fca00078e0292 */
[----:B------:R1:W-:Y:S04]  /*34df0*/  STL.64 [R1+0x280], R48 ;  /* 0x0002803001007387 */ /* 0x0003e80000100a00 */
[----:B------:R1:W-:Y:S01]  /*34e00*/  LDGSTS.E [R248+0x4], desc[UR52][R48.64], !P3 ;  /* 0x0000400030f87fae */ /* 0x0003e2000d921874 */
[----:B----4-:R-:W-:-:S03]  /*34e10*/  IMAD.WIDE R8, R0, 0x4, R66 ;  /* 0x0000000400087825 */ /* 0x010fc600078e0242 */
[----:B------:R-:W4:Y:S01]  /*34e20*/  LDL.LU.64 R66, [R1+0xb58] ;  /* 0x000b580001427983 */ /* 0x000f220000300a00 */
[----:B------:R-:W-:Y:S01]  /*34e30*/  ISETP.GE.U32.AND P3, PT, R5, 0x7ffffd49, PT ;  /* 0x7ffffd490500780c */ /* 0x000fe20003f66070 */
[----:B------:R-:W-:Y:S01]  /*34e40*/  VIADD R5, R18, 0xfffffdab ;  /* 0xfffffdab12057836 */ /* 0x000fe20000000000 */
[----:B-1----:R-:W1:Y:S01]  /*34e50*/  LDC R48, c[0x0][0x230] ;  /* 0x00008c00ff307b82 */ /* 0x002e620000000800 */
[----:B------:R2:W-:Y:S04]  /*34e60*/  STL.64 [R1+0x288], R8 ;  /* 0x0002880801007387 */ /* 0x0005e80000100a00 */
[----:B------:R2:W-:Y:S03]  /*34e70*/  LDGSTS.E [R248+0x8], desc[UR52][R8.64], !P4 ;  /* 0x0000800008f87fae */ /* 0x0005e6000e121874 */
[----:B------:R-:W1:Y:S01]  /*34e80*/  LDC R49, c[0x0][0x230] ;  /* 0x00008c00ff317b82 */ /* 0x000e620000000800 */
[----:B------:R-:W4:Y:S04]  /*34e90*/  LDL.LU.64 R18, [R1+0xad0] ;  /* 0x000ad00001127983 */ /* 0x000f280000300a00 */
[----:B------:R-:W4:Y:S01]  /*34ea0*/  LDL.LU.64 R146, [R1+0xac8] ;  /* 0x000ac80001927983 */ /* 0x000f220000300a00 */
[----:B---3--:R-:W-:-:S04]  /*34eb0*/  IMAD.WIDE R98, R0, 0x4, R130 ;  /* 0x0000000400627825 */ /* 0x008fc800078e0282 */
[----:B--2---:R-:W-:Y:S01]  /*34ec0*/  IMAD.WIDE R8, R0, 0x4, R114 ;  /* 0x0000000400087825 */ /* 0x004fe200078e0272 */
[----:B------:R-:W-:Y:S04]  /*34ed0*/  STL.64 [R1+0x290], R98 ;  /* 0x0002906201007387 */ /* 0x000fe80000100a00 */
[----:B------:R-:W-:Y:S04]  /*34ee0*/  LDGSTS.E [R248+0xc], desc[UR52][R98.64], !P5 ;  /* 0x0000c00062f87fae */ /* 0x000fe8000e921874 */
[----:B------:R2:W-:Y:S04]  /*34ef0*/  STL.64 [R1+0x370], R8 ;  /* 0x0003700801007387 */ /* 0x0005e80000100a00 */
[----:B------:R2:W-:Y:S01]  /*34f00*/  LDGSTS.E [R248+0x4000], desc[UR52][R8.64], !P6 ;  /* 0x0400000008f87fae */ /* 0x0005e2000f121874 */
[----:B------:R-:W-:Y:S01]  /*34f10*/  ISETP.GE.U32.AND P4, PT, R5, 0x7ffffd2c, PT ;  /* 0x7ffffd2c0500780c */ /* 0x000fe20003f86070 */
[----:B------:R-:W-:Y:S01]  /*34f20*/  VIADD R5, R51, 0xfffffda9 ;  /* 0xfffffda933057836 */ /* 0x000fe20000000000 */
[----:B------:R-:W-:Y:S01]  /*34f30*/  ISETP.GE.U32.AND P5, PT, R245, 0x7ffffd2b, PT ;  /* 0x7ffffd2bf500780c */ /* 0x000fe20003fa6070 */
[----:B------:R-:W-:-:S02]  /*34f40*/  VIADD R245, R50, 0xfffffda8 ;  /* 0xfffffda832f57836 */ /* 0x000fc40000000000 */
[----:B--2---:R-:W-:-:S05]  /*34f50*/  IMAD.WIDE R8, R0, 0x4, R232 ;  /* 0x0000000400087825 */ /* 0x004fca00078e02e8 */
[----:B------:R4:W-:Y:S04]  /*34f60*/  STL.64 [R1+0x378], R8 ;  /* 0x0003780801007387 */ /* 0x0009e80000100a00 */
[----:B------:R-:W2:Y:S04]  /*34f70*/  LDL.LU.64 R114, [R1+0xac0] ;  /* 0x000ac00001727983 */ /* 0x000ea80000300a00 */
[----:B------:R-:W3:Y:S04]  /*34f80*/  LDL.LU.64 R232, [R1+0xab8] ;  /* 0x000ab80001e87983 */ /* 0x000ee80000300a00 */
[----:B------:R4:W-:Y:S01]  /*34f90*/  LDGSTS.E [R248+0x4004], desc[UR52][R8.64], !P1 ;  /* 0x0400400008f87fae */ /* 0x0009e2000c921874 */
[----:B------:R-:W-:-:S05]  /*34fa0*/  IMAD.WIDE R50, R0, 0x4, R126 ;  /* 0x0000000400327825 */ /* 0x000fca00078e027e */
[----:B------:R1:W-:Y:S04]  /*34fb0*/  STL.64 [R1+0x380], R50 ;  /* 0x0003803201007387 */ /* 0x0003e80000100a00 */
[----:B------:R-:W3:Y:S04]  /*34fc0*/  LDL.LU.64 R126, [R1+0x740] ;  /* 0x00074000017e7983 */ /* 0x000ee80000300a00 */
[----:B------:R-:W3:Y:S04]  /*34fd0*/  LDL.LU.64 R130, [R1+0x710] ;  /* 0x0007100001827983 */ /* 0x000ee80000300a00 */
[----:B------:R-:W-:Y:S01]  /*34fe0*/  LDGSTS.E [R248+0x4008], desc[UR52][R50.64], !P2 ;  /* 0x0400800032f87fae */ /* 0x000fe2000d121874 */
[----:B----4-:R-:W-:-:S03]  /*34ff0*/  IMAD.WIDE R8, R0, 0x4, R66 ;  /* 0x0000000400087825 */ /* 0x010fc600078e0242 */
[----:B------:R-:W4:Y:S04]  /*35000*/  LDL.LU.64 R66, [R1+0x3a0] ;  /* 0x0003a00001427983 */ /* 0x000f280000300a00 */
[----:B------:R2:W-:Y:S04]  /*35010*/  STL.64 [R1+0x388], R8 ;  /* 0x0003880801007387 */ /* 0x0005e80000100a00 */
[----:B-1----:R-:W4:Y:S01]  /*35020*/  LDL.LU.64 R50, [R1+0x390] ;  /* 0x0003900001327983 */ /* 0x002f220000300a00 */
[----:B------:R-:W-:-:S03]  /*35030*/  IMAD.WIDE R18, R0, 0x4, R18 ;  /* 0x0000000400127825 */ /* 0x000fc600078e0212 */
[----:B------:R1:W-:Y:S04]  /*35040*/  LDGSTS.E [R248+0x400c], desc[UR52][R8.64], !P3 ;  /* 0x0400c00008f87fae */ /* 0x0003e8000d921874 */
[----:B------:R3:W-:Y:S01]  /*35050*/  STL.64 [R1+0x4e8], R18 ;  /* 0x0004e81201007387 */ /* 0x0007e20000100a00 */
[C---:B--2---:R-:W-:Y:S01]  /*35060*/  IMAD.WIDE R128, R0.reuse, 0x4, R114 ;  /* 0x0000000400807825 */ /* 0x044fe200078e0272 */
[----:B------:R-:W-:Y:S02]  /*35070*/  ISETP.GE.U32.AND P6, PT, R5, 0x7ffffd2a, PT ;  /* 0x7ffffd2a0500780c */ /* 0x000fe40003fc6070 */
[----:B------:R2:W-:Y:S01]  /*35080*/  LDGSTS.E [R248+0x8000], desc[UR52][R18.64], !P4 ;  /* 0x0800000012f87fae */ /* 0x0005e2000e121874 */
[----:B-1----:R-:W-:-:S04]  /*35090*/  IMAD.WIDE R8, R0, 0x4, R146 ;  /* 0x0000000400087825 */ /* 0x002fc800078e0292 */
[C---:B---3--:R-:W-:Y:S01]  /*350a0*/  IMAD.WIDE R114, R0.reuse, 0x4, R232 ;  /* 0x0000000400727825 */ /* 0x048fe200078e02e8 */
[----:B------:R1:W-:Y:S04]  /*350b0*/  STL.64 [R1+0x4f0], R8 ;  /* 0x0004f00801007387 */ /* 0x0003e80000100a00 */
[----:B------:R-:W3:Y:S01]  /*350c0*/  LDL.LU.64 R232, [R1+0xc00] ;  /* 0x000c000001e87983 */ /* 0x000ee20000300a00 */
[----:B------:R-:W-:-:S03]  /*350d0*/  IMAD.WIDE R98, R0, 0x4, R126 ;  /* 0x0000000400627825 */ /* 0x000fc600078e027e */
[----:B------:R-:W-:Y:S01]  /*350e0*/  STL.64 [R1+0x508], R128 ;  /* 0x0005088001007387 */ /* 0x000fe20000100a00 */
[----:B------:R-:W-:Y:S01]  /*350f0*/  ISETP.GE.U32.AND P1, PT, R245, 0x7ffffd29, PT ;  /* 0x7ffffd29f500780c */ /* 0x000fe20003f26070 */
[----:B--2---:R-:W2:Y:S02]  /*35100*/  LDC R19, c[0x0][0x230] ;  /* 0x00008c00ff137b82 */ /* 0x004ea40000000800 */
[----:B------:R-:W3:Y:S01]  /*35110*/  LDL.LU.64 R126, [R1+0xbf8] ;  /* 0x000bf800017e7983 */ /* 0x000ee20000300a00 */
[----:B------:R-:W-:-:S03]  /*35120*/  VIADD R5, R93, 0xfffffd8b ;  /* 0xfffffd8b5d057836 */ /* 0x000fc60000000000 */
[----:B------:R1:W-:Y:S02]  /*35130*/  LDGSTS.E [R248+0x8004], desc[UR52][R8.64], !P5 ;  /* 0x0800400008f87fae */ /* 0x0003e4000e921874 */
[----:B------:R-:W-:Y:S01]  /*35140*/  ISETP.GE.U32.AND P2, PT, R5, 0x7ffffd0c, PT ;  /* 0x7ffffd0c0500780c */ /* 0x000fe20003f46070 */
[----:B------:R-:W2:Y:S01]  /*35150*/  LDC R18, c[0x0][0x230] ;  /* 0x00008c00ff127b82 */ /* 0x000ea20000000800 */
[----:B------:R-:W-:Y:S01]  /*35160*/  IADD3 R5, R48, -0x277, RZ ;  /* 0xfffffd8930057810 */ /* 0x000fe20007ffe0ff */
[----:B------:R-:W-:Y:S01]  /*35170*/  VIADD R245, R49, 0xfffffd8a ;  /* 0xfffffd8a31f57836 */ /* 0x000fe20000000000 */
[----:B------:R-:W-:Y:S04]  /*35180*/  STL.64 [R1+0x510], R114 ;  /* 0x0005107201007387 */ /* 0x000fe80000100a00 */
[----:B------:R-:W-:Y:S01]  /*35190*/  LDGSTS.E [R248+0x8008], desc[UR52][R128.64], !P6 ;  /* 0x0800800080f87fae */ /* 0x000fe2000f121874 */
[----:B------:R-:W2:Y:S01]  /*351a0*/  LDC R48, c[0x0][0x230] ;  /* 0x00008c00ff307b82 */ /* 0x000ea20000000800 */
[----:B------:R-:W-:Y:S01]  /*351b0*/  ISETP.GE.U32.AND P4, PT, R5, 0x7ffffd0a, PT ;  /* 0x7ffffd0a0500780c */ /* 0x000fe20003f86070 */
[----:B------:R-:W-:-:S06]  /*351c0*/  VIADD R5, R252, 0xfffffd88 ;  /* 0xfffffd88fc057836 */ /* 0x000fcc0000000000 */
[----:B------:R-:W2:Y:S01]  /*351d0*/  LDC R49, c[0x0][0x230] ;  /* 0x00008c00ff317b82 */ /* 0x000ea20000000800 */
[----:B------:R-:W-:-:S07]  /*351e0*/  ISETP.GE.U32.AND P3, PT, R245, 0x7ffffd0b, PT ;  /* 0x7ffffd0bf500780c */ /* 0x000fce0003f66070 */
[----:B-1----:R-:W1:Y:S01]  /*351f0*/  LDC R9, c[0x0][0x230] ;  /* 0x00008c00ff097b82 */ /* 0x002e620000000800 */
[----:B------:R-:W-:Y:S01]  /*35200*/  VIADD R245, R92, 0xfffffde7 ;  /* 0xfffffde75cf57836 */ /* 0x000fe20000000000 */
[----:B------:R-:W-:Y:S01]  /*35210*/  ISETP.GE.U32.AND P5, PT, R5, 0x7ffffd09, PT ;  /* 0x7ffffd090500780c */ /* 0x000fe20003fa6070 */
[----:B------:R-:W-:-:S05]  /*35220*/  IMAD.WIDE R92, R0, 0x4, R130 ;  /* 0x00000004005c7825 */ /* 0x000fca00078e0282 */
[----:B------:R-:W1:Y:S01]  /*35230*/  LDC R8, c[0x0][0x230] ;  /* 0x00008c00ff087b82 */ /* 0x000e620000000800 */
[----:B------:R-:W-:Y:S01]  /*35240*/  VIADD R5, R249, 0xfffffde6 ;  /* 0xfffffde6f9057836 */ /* 0x000fe20000000000 */
[----:B------:R-:W-:Y:S04]  /*35250*/  STL.64 [R1+0x6e8], R98 ;  /* 0x0006e86201007387 */ /* 0x000fe80000100a00 */
[----:B------:R-:W-:Y:S02]  /*35260*/  STL.64 [R1+0x6f0], R92 ;  /* 0x0006f05c01007387 */ /* 0x000fe40000100a00 */
[----:B------:R-:W3:Y:S02]  /*35270*/  LDC R252, c[0x0][0x230] ;  /* 0x00008c00fffc7b82 */ /* 0x000ee40000000800 */
[----:B------:R-:W-:Y:S04]  /*35280*/  LDGSTS.E [R248+0x800c], desc[UR52][R114.64], !P1 ;  /* 0x0800c00072f87fae */ /* 0x000fe8000c921874 */
[----:B------:R-:W-:Y:S01]  /*35290*/  LDGSTS.E [R248+0xc000], desc[UR52][R98.64], !P2 ;  /* 0x0c00000062f87fae */ /* 0x000fe2000d121874 */
[----:B------:R-:W-:-:S02]  /*352a0*/  ISETP.GE.U32.AND P2, PT, R5, 0x7ffffd67, PT ;  /* 0x7ffffd670500780c */ /* 0x000fc40003f46070 */
[----:B--2---:R-:W-:Y:S01]  /*352b0*/  IADD3 R5, R48, -0x21c, RZ ;  /* 0xfffffde430057810 */ /* 0x004fe20007ffe0ff */
[----:B------:R-:W-:Y:S01]  /*352c0*/  LDGSTS.E [R248+0xc004], desc[UR52][R92.64], !P3 ;  /* 0x0c0040005cf87fae */ /* 0x000fe2000d921874 */
[----:B------:R-:W-:Y:S01]  /*352d0*/  ISETP.GE.U32.AND P3, PT, R245, 0x7ffffd68, PT ;  /* 0x7ffffd68f500780c */ /* 0x000fe20003f66070 */
[----:B------:R-:W-:Y:S01]  /*352e0*/  VIADD R245, R49, 0xfffffde5 ;  /* 0xfffffde531f57836 */ /* 0x000fe20000000000 */
[----:B------:R-:W2:Y:S04]  /*352f0*/  LDC R48, c[0x0][0x230] ;  /* 0x00008c00ff307b82 */ /* 0x000ea80000000800 */
[----:B------:R-:W-:Y:S01]  /*35300*/  ISETP.GE.U32.AND P6, PT, R245, 0x7ffffd66, PT ;  /* 0x7ffffd66f500780c */ /* 0x000fe20003fc6070 */
[----:B-1----:R-:W-:-:S03]  /*35310*/  VIADD R245, R8, 0xfffffdc5 ;  /* 0xfffffdc508f57836 */ /* 0x002fc60000000000 */
[----:B------:R-:W1:Y:S01]  /*35320*/  LDC R49, c[0x0][0x230] ;  /* 0x00008c00ff317b82 */ /* 0x000e620000000800 */
[----:B----4-:R-:W-:-:S04]  /*35330*/  IMAD.WIDE R66, R0, 0x4, R66 ;  /* 0x0000000400427825 */ /* 0x010fc800078e0242 */
[----:B------:R-:W-:Y:S01]  /*35340*/  IMAD.WIDE R50, R0, 0x4, R50 ;  /* 0x0000000400327825 */ /* 0x000fe200078e0232 */
[----:B------:R4:W-:Y:S04]  /*35350*/  STL.64 [R1+0x708], R66 ;  /* 0x0007084201007387 */ /* 0x0009e80000100a00 */
[----:B------:R2:W-:Y:S04]  /*35360*/  STL.64 [R1+0x710], R50 ;  /* 0x0007103201007387 */ /* 0x0005e80000100a00 */
[----:B------:R-:W3:Y:S04]  /*35370*/  LDL.LU.64 R162, [R1+0xbf0] ;  /* 0x000bf00001a27983 */ /* 0x000ee80000300a00 */
[----:B------:R-:W3:Y:S04]  /*35380*/  LDL.LU.64 R146, [R1+0xbe8] ;  /* 0x000be80001927983 */ /* 0x000ee80000300a00 */
[----:B------:R4:W-:Y:S04]  /*35390*/  LDGSTS.E [R248+0xc008], desc[UR52][R66.64], !P4 ;  /* 0x0c00800042f87fae */ /* 0x0009e8000e121874 */
[----:B------:R1:W-:Y:S01]  /*353a0*/  LDGSTS.E [R248+0xc00c], desc[UR52][R50.64], !P5 ;  /* 0x0c00c00032f87fae */ /* 0x0003e2000e921874 */
[----:B------:R-:W-:Y:S01]  /*353b0*/  ISETP.GE.U32.AND P5, PT, R5, 0x7ffffd65, PT ;  /* 0x7ffffd650500780c */ /* 0x000fe20003fa6070 */
[----:B------:R-:W-:-:S02]  /*353c0*/  VIADD R5, R9, 0xfffffdc6 ;  /* 0xfffffdc609057836 */ /* 0x000fc40000000000 */
[----:B------:R-:W3:Y:S03]  /*353d0*/  LDL.LU.64 R130, [R1+0xb50] ;  /* 0x000b500001827983 */ /* 0x000ee60000300a00 */
[----:B------:R-:W-:Y:S01]  /*353e0*/  ISETP.GE.U32.AND P4, PT, R5, 0x7ffffd47, PT ;  /* 0x7ffffd470500780c */ /* 0x000fe20003f86070 */
[----:B----4-:R-:W4:Y:S01]  /*353f0*/  LDC R67, c[0x0][0x230] ;  /* 0x00008c00ff437b82 */ /* 0x010f220000000800 */
[----:B-1----:R-:W-:Y:S01]  /*35400*/  VIADD R248, R19, 0xfffffdc7 ;  /* 0xfffffdc713f87836 */ /* 0x002fe20000000000 */
[----:B--2---:R-:W2:Y:S01]  /*35410*/  LDL.LU.64 R50, [R1+0xb48] ;  /* 0x000b480001327983 */ /* 0x004ea20000300a00 */
[----:B------:R-:W-:-:S05]  /*35420*/  VIADD R5, R18, 0xfffffdc4 ;  /* 0xfffffdc412057836 */ /* 0x000fca0000000000 */
[----:B------:R-:W1:Y:S01]  /*35430*/  LDC R66, c[0x0][0x230] ;  /* 0x00008c00ff427b82 */ /* 0x000e620000000800 */
[----:B------:R-:W2:Y:S01]  /*35440*/  LDL.LU.64 R114, [R1+0xb40] ;  /* 0x000b400001727983 */ /* 0x000ea20000300a00 */
[----:B------:R-:W-:-:S03]  /*35450*/  ISETP.GE.U32.AND P1, PT, R248, 0x7ffffd48, PT ;  /* 0x7ffffd48f800780c */ /* 0x000fc60003f26070 */
[----:B------:R-:W2:Y:S01]  /*35460*/  LDL.LU.64 R18, [R1+0xb38] ;  /* 0x000b380001127983 */ /* 0x000ea20000300a00 */
[----:B---3--:R-:W-:-:S05]  /*35470*/  IMAD.WIDE R248, R0, 0x4, R232 ;  /* 0x0000000400f87825 */ /* 0x008fca00078e02e8 */
[----:B------:R-:W-:Y:S01]  /*35480*/  LDGSTS.E [R247], desc[UR52][R248.64], !P3 ;  /* 0x00000000f8f77fae */ /* 0x000fe2000d921874 */
[----:B------:R-:W-:-:S05]  /*35490*/  IMAD.WIDE R8, R0, 0x4, R126 ;  /* 0x0000000400087825 */ /* 0x000fca00078e027e */
[----:B------:R3:W-:Y:S04]  /*354a0*/  STL.64 [R1+0x298], R8 ;  /* 0x0002980801007387 */ /* 0x0007e80000100a00 */
[----:B------:R1:W-:Y:S04]  /*354b0*/  STL.64 [R1+0x1388], R248 ;  /* 0x001388f801007387 */ /* 0x0003e80000100a00 */
[----:B------:R-:W2:Y:S04]  /*354c0*/  LDL.LU.64 R232, [R1+0xab0] ;  /* 0x000ab00001e87983 */ /* 0x000ea80000300a00 */
[----:B------:R-:W2:Y:S04]  /*354d0*/  LDL.LU.64 R126, [R1+0xaa8] ;  /* 0x000aa800017e7983 */ /* 0x000ea80000300a00 */
[----:B------:R3:W-:Y:S01]  /*354e0*/  LDGSTS.E [R247+0x4], desc[UR52][R8.64], !P2 ;  /* 0x0000400008f77fae */ /* 0x0007e2000d121874 */
[----:B------:R-:W-:Y:S01]  /*354f0*/  ISETP.GE.U32.AND P2, PT, R5, 0x7ffffd45, PT ;  /* 0x7ffffd450500780c */ /* 0x000fe20003f46070 */
[----:B----4-:R-:W-:Y:S01]  /*35500*/  VIADD R5, R67, 0xfffffda6 ;  /* 0xfffffda643057836 */ /* 0x010fe20000000000 */
[----:B------:R-:W-:Y:S01]  /*35510*/  ISETP.GE.U32.AND P3, PT, R245, 0x7ffffd46, PT ;  /* 0x7ffffd46f500780c */ /* 0x000fe20003f66070 */
[----:B------:R-:W4:Y:S08]  /*35520*/  LDC R67, c[0x0][0x230] ;  /* 0x00008c00ff437b82 */ /* 0x000f300000000800 */
[----:B---3--:R-:W3:Y:S08]  /*35530*/  LDC R9, c[0x0][0x230] ;  /* 0x00008c00ff097b82 */ /* 0x008ef00000000800 */
[----:B------:R-:W4:Y:S01]  /*35540*/  LDC R8, c[0x0][0x230] ;  /* 0x00008c00ff087b82 */ /* 0x000f220000000800 */
[----:B------:R-:W-:-:S07]  /*35550*/  IADD3 R245, R252, -0x259, RZ ;  /* 0xfffffda7fcf57810 */ /* 0x000fce0007ffe0ff */
[----:B------:R-:W3:Y:S08]  /*35560*/  LDC R252, c[0x0][0x230] ;  /* 0x00008c00fffc7b82 */ /* 0x000ef00000000800 */
[----:B-1----:R-:W1:Y:S08]  /*35570*/  LDC R249, c[0x0][0x230] ;  /* 0x00008c00fff97b82 */ /* 0x002e700000000800 */
[----:B------:R-:W1:Y:S01]  /*35580*/  LDC R248, c[0x0][0x230] ;  /* 0x00008c00fff87b82 */ /* 0x000e620000000800 */
[----:B------:R-:W-:-:S04]  /*35590*/  IMAD.WIDE R98, R0, 0x4, R162 ;  /* 0x0000000400627825 */ /* 0x000fc800078e02a2 */
[----:B------:R-:W-:Y:S01]  /*355a0*/  IMAD.WIDE R92, R0, 0x4, R146 ;  /* 0x00000004005c7825 */ /* 0x000fe200078e0292 */
        /* <DEDUP_REMOVED lines=8> */
[----:B--2---:R-:W-:-:S04]  /*35630*/  IMAD.WIDE R50, R0, 0x4, R50 ;  /* 0x0000000400327825 */ /* 0x004fc800078e0232 */
[----:B----4-:R-:W-:-:S04]  /*35640*/  IMAD.WIDE R92, R0, 0x4, R130 ;  /* 0x00000004005c7825 */ /* 0x010fc800078e0282 */
[----:B------:R-:W-:Y:S01]  /*35650*/  IMAD.WIDE R48, R0, 0x4, R114 ;  /* 0x0000000400307825 */ /* 0x000fe200078e0272 */
[----:B------:R-:W-:Y:S01]  /*35660*/  STL.64 [R1+0x390], R92 ;  /* 0x0003905c01007387 */ /* 0x000fe20000100a00 */
[----:B------:R-:W2:Y:S03]  /*35670*/  LDC R115, c[0x0][0x230] ;  /* 0x00008c00ff737b82 */ /* 0x000ea60000000800 */
[----:B------:R-:W-:Y:S01]  /*35680*/  LDGSTS.E [R247+0x4000], desc[UR52][R92.64], !P1 ;  /* 0x040000005cf77fae */ /* 0x000fe2000c921874 */
[----:B------:R-:W-:Y:S01]  /*35690*/  ISETP.GE.U32.AND P1, PT, R5, 0x7ffffd26, PT ;  /* 0x7ffffd260500780c */ /* 0x000fe20003f26070 */
[----:B------:R-:W-:Y:S02]  /*356a0*/  VIADD R5, R66, 0xfffffd87 ;  /* 0xfffffd8742057836 */ /* 0x000fe40000000000 */
[----:B------:R4:W-:Y:S01]  /*356b0*/  STL.64 [R1+0x398], R50 ;  /* 0x0003983201007387 */ /* 0x0009e20000100a00 */
[----:B------:R-:W1:Y:S03]  /*356c0*/  LDC R114, c[0x0][0x230] ;  /* 0x00008c00ff727b82 */ /* 0x000e660000000800 */
[----:B------:R4:W-:Y:S01]  /*356d0*/  LDGSTS.E [R247+0x4004], desc[UR52][R50.64], !P4 ;  /* 0x0400400032f77fae */ /* 0x0009e2000e121874 */
[----:B------:R-:W-:-:S03]  /*356e0*/  ISETP.GE.U32.AND P4, PT, R245, 0x7ffffd25, PT ;  /* 0x7ffffd25f500780c */ /* 0x000fc60003f86070 */
[----:B------:R1:W-:Y:S01]  /*356f0*/  STL.64 [R1+0x3a0], R48 ;  /* 0x0003a03001007387 */ /* 0x0003e20000100a00 */
[----:B------:R-:W-:Y:S01]  /*35700*/  VIADD R245, R8, 0xfffffd85 ;  /* 0xfffffd8508f57836 */ /* 0x000fe20000000000 */
[----:B------:R-:W2:Y:S02]  /*35710*/  LDC R66, c[0x0][0x230] ;  /* 0x00008c00ff427b82 */ /* 0x000ea40000000800 */
[----:B------:R1:W-:Y:S01]  /*35720*/  LDGSTS.E [R247+0x4008], desc[UR52][R48.64], !P3 ;  /* 0x0400800030f77fae */ /* 0x0003e2000d921874 */
[----:B----4-:R-:W-:-:S03]  /*35730*/  IMAD.WIDE R50, R0, 0x4, R18 ;  /* 0x0000000400327825 */ /* 0x010fc600078e0212 */
[----:B------:R-:W4:Y:S01]  /*35740*/  LDL.LU.64 R18, [R1+0xaa0] ;  /* 0x000aa00001127983 */ /* 0x000f220000300a00 */
[----:B------:R-:W-:-:S03]  /*35750*/  ISETP.GE.U32.AND P3, PT, R5, 0x7ffffd08, PT ;  /* 0x7ffffd080500780c */ /* 0x000fc60003f66070 */
[----:B------:R-:W-:Y:S01]  /*35760*/  STL.64 [R1+0x3a8], R50 ;  /* 0x0003a83201007387 */ /* 0x000fe20000100a00 */
[----:B---3--:R-:W-:-:S03]  /*35770*/  IADD3 R5, R9, -0x27a, RZ ;  /* 0xfffffd8609057810 */ /* 0x008fc60007ffe0ff */
[----:B------:R-:W3:Y:S04]  /*35780*/  LDL.LU.64 R146, [R1+0x750] ;  /* 0x0007500001927983 */ /* 0x000ee80000300a00 */
[----:B------:R-:W2:Y:S04]  /*35790*/  LDL.LU.64 R178, [R1+0x720] ;  /* 0x0007200001b27983 */ /* 0x000ea80000300a00 */
[----:B------:R-:W-:Y:S01]  /*357a0*/  LDGSTS.E [R247+0x400c], desc[UR52][R50.64], !P2 ;  /* 0x0400c00032f77fae */ /* 0x000fe2000d121874 */
[----:B-1----:R-:W-:-:S04]  /*357b0*/  IMAD.WIDE R48, R0, 0x4, R232 ;  /* 0x0000000400307825 */ /* 0x002fc800078e02e8 */
[----:B------:R-:W-:Y:S01]  /*357c0*/  IMAD.WIDE R8, R0, 0x4, R126 ;  /* 0x0000000400087825 */ /* 0x000fe200078e027e */
[----:B------:R-:W-:Y:S01]  /*357d0*/  STL.64 [R1+0x520], R48 ;  /* 0x0005203001007387 */ /* 0x000fe20000100a00 */
[----:B------:R-:W1:Y:S03]  /*357e0*/  LDC R127, c[0x0][0x230] ;  /* 0x00008c00ff7f7b82 */ /* 0x000e660000000800 */
[----:B------:R-:W2:Y:S04]  /*357f0*/  LDL.LU.64 R162, [R1+0x730] ;  /* 0x0007300001a27983 */ /* 0x000ea80000300a00 */
[----:B------:R1:W-:Y:S04]  /*35800*/  STL.64 [R1+0x530], R8 ;  /* 0x0005300801007387 */ /* 0x0003e80000100a00 */
[----:B------:R-:W2:Y:S01]  /*35810*/  LDL.LU.64 R98, [R1+0x3c0] ;  /* 0x0003c00001627983 */ /* 0x000ea20000300a00 */
[----:B------:R-:W-:Y:S01]  /*35820*/  ISETP.GE.U32.AND P2, PT, R5, 0x7ffffd07, PT ;  /* 0x7ffffd070500780c */ /* 0x000fe20003f46070 */
[----:B------:R-:W-:-:S02]  /*35830*/  VIADD R5, R252, 0xfffffd84 ;  /* 0xfffffd84fc057836 */ /* 0x000fc40000000000 */
[----:B------:R-:W2:Y:S01]  /*35840*/  LDL.LU.64 R230, [R1+0x3b0] ;  /* 0x0003b00001e67983 */ /* 0x000ea20000300a00 */
[----:B------:R-:W2:Y:S03]  /*35850*/  LDC R252, c[0x0][0x230] ;  /* 0x00008c00fffc7b82 */ /* 0x000ea60000000800 */
[----:B------:R-:W-:Y:S04]  /*35860*/  LDGSTS.E [R247+0x8000], desc[UR52][R48.64], !P6 ;  /* 0x0800000030f77fae */ /* 0x000fe8000f121874 */
[----:B------:R-:W2:Y:S01]  /*35870*/  LDL.LU.64 R238, [R1+0xbe0] ;  /* 0x000be00001ee7983 */ /* 0x000ea20000300a00 */
[----:B-1----:R-:W-:-:S03]  /*35880*/  VIADD R127, R127, 0x7f ;  /* 0x0000007f7f7f7836 */ /* 0x002fc60000000000 */
[----:B------:R1:W-:Y:S01]  /*35890*/  LDGSTS.E [R247+0x8004], desc[UR52][R8.64], !P5 ;  /* 0x0800400008f77fae */ /* 0x0003e2000e921874 */
[----:B------:R-:W-:-:S03]  /*358a0*/  ISETP.GE.U32.AND P5, PT, R5, 0x7ffffd05, PT ;  /* 0x7ffffd050500780c */ /* 0x000fc60003fa6070 */
[----:B------:R-:W2:Y:S01]  /*358b0*/  LDL.LU.64 R232, [R1+0xbd8] ;  /* 0x000bd80001e87983 */ /* 0x000ea20000300a00 */
[----:B------:R-:W-:-:S03]  /*358c0*/  SEL R5, RZ, 0x4, P0 ;  /* 0x00000004ff057807 */ /* 0x000fc60000000000 */
[----:B------:R-:W2:Y:S01]  /*358d0*/  LDL.LU.64 R226, [R1+0xbd0] ;  /* 0x000bd00001e27983 */ /* 0x000ea20000300a00 */
[----:B------:R-:W-:-:S03]  /*358e0*/  ISETP.GT.AND P0, PT, R127, 0x27f, PT ;  /* 0x0000027f7f00780c */ /* 0x000fc60003f04270 */
[----:B------:R-:W2:Y:S04]  /*358f0*/  LDL.LU.64 R130, [R1+0xbc8] ;  /* 0x000bc80001827983 */ /* 0x000ea80000300a00 */
[----:B------:R-:W1:Y:S04]  /*35900*/  LDL.LU.64 R8, [R1+0xb30] ;  /* 0x000b300001087983 */ /* 0x000e680000300a00 */
[----:B------:R-:W2:Y:S04]  /*35910*/  LDL.LU.64 R126, [R1+0xb28] ;  /* 0x000b2800017e7983 */ /* 0x000ea80000300a00 */
[----:B------:R-:W2:Y:S01]  /*35920*/  LDL.LU.64 R50, [R1+0xb20] ;  /* 0x000b200001327983 */ /* 0x000ea20000300a00 */
[----:B----4-:R-:W-:-:S03]  /*35930*/  IMAD.WIDE R210, R0, 0x4, R18 ;  /* 0x0000000400d27825 */ /* 0x010fc600078e0212 */
[----:B------:R-:W4:Y:S01]  /*35940*/  LDL.LU.64 R18, [R1+0xb18] ;  /* 0x000b180001127983 */ /* 0x000f220000300a00 */
[----:B---3--:R-:W-:-:S04]  /*35950*/  IMAD.WIDE R194, R0, 0x4, R146 ;  /* 0x0000000400c27825 */ /* 0x008fc800078e0292 */
[----:B--2---:R-:W-:Y:S01]  /*35960*/  IMAD.WIDE R250, R0, 0x4, R98 ;  /* 0x0000000400fa7825 */ /* 0x004fe200078e0262 */
[----:B------:R-:W2:Y:S04]  /*35970*/  LDL.LU.64 R146, [R1+0xa98] ;  /* 0x000a980001927983 */ /* 0x000ea80000300a00 */
[----:B------:R-:W3:Y:S04]  /*35980*/  LDL.LU.64 R234, [R1+0xa90] ;  /* 0x000a900001ea7983 */ /* 0x000ee80000300a00 */
[----:B------:R-:W3:Y:S04]  /*35990*/  LDL.LU.64 R92, [R1+0xa88] ;  /* 0x000a8800015c7983 */ /* 0x000ee80000300a00 */
[----:B------:R-:W3:Y:S04]  /*359a0*/  LDL.LU.64 R48, [R1+0xa80] ;  /* 0x000a800001307983 */ /* 0x000ee80000300a00 */
[----:B------:R-:W-:Y:S04]  /*359b0*/  STL.64 [R1+0x540], R210 ;  /* 0x000540d201007387 */ /* 0x000fe80000100a00 */
[----:B------:R-:W3:Y:S04]  /*359c0*/  LDL.LU.64 R190, [R1+0x760] ;  /* 0x0007600001be7983 */ /* 0x000ee80000300a00 */
[----:B------:R-:W3:Y:S04]  /*359d0*/  LDL.LU.64 R128, [R1+0x770] ;  /* 0x0007700001807983 */ /* 0x000ee80000300a00 */
[----:B------:R-:W3:Y:S04]  /*359e0*/  LDL.LU.64 R142, [R1+0x780] ;  /* 0x00078000018e7983 */ /* 0x000ee80000300a00 */
[----:B------:R-:W3:Y:S01]  /*359f0*/  LDL.LU.64 R98, [R1+0x788] ;  /* 0x0007880001627983 */ /* 0x000ee20000300a00 */
[----:B------:R-:W-:-:S02]  /*35a00*/  ISETP.GE.U32.AND P6, PT, R245, 0x7ffffd06, PT ;  /* 0x7ffffd06f500780c */ /* 0x000fc40003fc6070 */
[----:B------:R-:W1:Y:S01]  /*35a10*/  LDC R245, c[0x0][0x230] ;  /* 0x00008c00fff57b82 */ /* 0x000e620000000800 */
[C---:B------:R-:W-:Y:S01]  /*35a20*/  IMAD.WIDE R178, R0.reuse, 0x4, R178 ;  /* 0x0000000400b27825 */ /* 0x040fe200078e02b2 */
[----:B------:R-:W-:Y:S03]  /*35a30*/  LDGSTS.E [R247+0x8008], desc[UR52][R210.64], !P1 ;  /* 0x08008000d2f77fae */ /* 0x000fe6000c921874 */
[C---:B------:R-:W-:Y:S01]  /*35a40*/  IMAD.WIDE R162, R0.reuse, 0x4, R162 ;  /* 0x0000000400a27825 */ /* 0x040fe200078e02a2 */
[----:B------:R-:W-:Y:S03]  /*35a50*/  STL.64 [R1+0x550], R194 ;  /* 0x000550c201007387 */ /* 0x000fe60000100a00 */
[C---:B------:R-:W-:Y:S01]  /*35a60*/  IMAD.WIDE R230, R0.reuse, 0x4, R230 ;  /* 0x0000000400e67825 */ /* 0x040fe200078e02e6 */
[----:B------:R-:W-:Y:S03]  /*35a70*/  LDGSTS.E [R247+0x800c], desc[UR52][R194.64], !P4 ;  /* 0x0800c000c2f77fae */ /* 0x000fe6000e121874 */
[C---:B------:R-:W-:Y:S01]  /*35a80*/  IMAD.WIDE R238, R0.reuse, 0x4, R238 ;  /* 0x0000000400ee7825 */ /* 0x040fe200078e02ee */
[----:B------:R-:W-:Y:S03]  /*35a90*/  STL.64 [R1+0x720], R178 ;  /* 0x000720b201007387 */ /* 0x000fe60000100a00 */
[----:B------:R-:W-:Y:S01]  /*35aa0*/  IMAD.WIDE R232, R0, 0x4, R232 ;  /* 0x0000000400e87825 */ /* 0x000fe200078e02e8 */
[----:B------:R-:W-:Y:S01]  /*35ab0*/  LDGSTS.E [R247+0xc000], desc[UR52][R178.64], !P3 ;  /* 0x0c000000b2f77fae */ /* 0x000fe2000d921874 */
[----:B------:R-:W-:-:S02]  /*35ac0*/  SEL R5, R5, RZ, P0 ;  /* 0x000000ff05057207 */ /* 0x000fc40000000000 */
[C---:B------:R-:W-:Y:S01]  /*35ad0*/  IMAD.WIDE R226, R0.reuse, 0x4, R226 ;  /* 0x0000000400e27825 */ /* 0x040fe200078e02e2 */
[----:B------:R-:W-:Y:S03]  /*35ae0*/  STL.64 [R1+0x730], R162 ;  /* 0x000730a201007387 */ /* 0x000fe60000100a00 */
[C---:B------:R-:W-:Y:S01]  /*35af0*/  IMAD.WIDE R130, R0.reuse, 0x4, R130 ;  /* 0x0000000400827825 */ /* 0x040fe200078e0282 */
[----:B------:R-:W-:Y:S03]  /*35b00*/  LDGSTS.E [R247+0xc004], desc[UR52][R162.64], !P2 ;  /* 0x0c004000a2f77fae */ /* 0x000fe6000d121874 */
[C---:B-1----:R-:W-:Y:S01]  /*35b10*/  IMAD.WIDE R8, R0.reuse, 0x4, R8 ;  /* 0x0000000400087825 */ /* 0x042fe200078e0208 */
[----:B------:R-:W-:Y:S04]  /*35b20*/  STL.64 [R1+0x740], R250 ;  /* 0x000740fa01007387 */ /* 0x000fe80000100a00 */
[----:B------:R-:W-:Y:S01]  /*35b30*/  LDGSTS.E [R247+0xc008], desc[UR52][R250.64], !P6 ;  /* 0x0c008000faf77fae */ /* 0x000fe2000f121874 */
[----:B------:R-:W-:-:S03]  /*35b40*/  IMAD.WIDE R126, R0, 0x4, R126 ;  /* 0x00000004007e7825 */ /* 0x000fc600078e027e */
[----:B------:R1:W-:Y:S01]  /*35b50*/  STL.64 [R1+0x750], R230 ;  /* 0x000750e601007387 */ /* 0x0003e20000100a00 */
[----:B------:R-:W-:-:S03]  /*35b60*/  IMAD.WIDE R50, R0, 0x4, R50 ;  /* 0x0000000400327825 */ /* 0x000fc600078e0232 */
[----:B------:R1:W-:Y:S01]  /*35b70*/  LDGSTS.E [R247+0xc00c], desc[UR52][R230.64], !P5 ;  /* 0x0c00c000e6f77fae */ /* 0x0003e2000e921874 */
[----:B------:R-:W-:-:S03]  /*35b80*/  VIADD R245, R245, 0xfffffde3 ;  /* 0xfffffde3f5f57836 */ /* 0x000fc60000000000 */
[----:B------:R-:W-:Y:S01]  /*35b90*/  STL.64 [R1+0x2b0], R238 ;  /* 0x0002b0ee01007387 */ /* 0x000fe20000100a00 */
[----:B------:R-:W-:-:S03]  /*35ba0*/  ISETP.NE.U32.AND P0, PT, R5, RZ, PT ;  /* 0x000000ff0500720c */ /* 0x000fc60003f05070 */
[----:B------:R-:W-:Y:S01]  /*35bb0*/  STL.64 [R1+0x2b8], R232 ;  /* 0x0002b8e801007387 */ /* 0x000fe20000100a00 */
[----:B-1----:R-:W1:Y:S03]  /*35bc0*/  LDC R231, c[0x0][0x230] ;  /* 0x00008c00ffe77b82 */ /* 0x002e660000000800 */
[----:B------:R-:W-:Y:S01]  /*35bd0*/  STL.64 [R1+0x2c0], R226 ;  /* 0x0002c0e201007387 */ /* 0x000fe20000100a00 */
[----:B------:R-:W-:-:S03]  /*35be0*/  IADD3 R5, R115, -0x21e, RZ ;  /* 0xfffffde273057810 */ /* 0x000fc60007ffe0ff */
[----:B------:R-:W-:Y:S01]  /*35bf0*/  STL.64 [R1+0x2c8], R130 ;  /* 0x0002c88201007387 */ /* 0x000fe20000100a00 */
[----:B------:R-:W1:Y:S03]  /*35c00*/  LDC R230, c[0x0][0x230] ;  /* 0x00008c00ffe67b82 */ /* 0x000e660000000800 */
[----:B------:R-:W-:Y:S01]  /*35c10*/  STL.64 [R1+0x3b0], R8 ;  /* 0x0003b00801007387 */ /* 0x000fe20000100a00 */
[----:B------:R-:W-:-:S03]  /*35c20*/  ISETP.GE.U32.AND P2, PT, R245, 0x7ffffd64, PT ;  /* 0x7ffffd64f500780c */ /* 0x000fc60003f46070 */
[----:B------:R-:W-:Y:S01]  /*35c30*/  STL.64 [R1+0x3b8], R126 ;  /* 0x0003b87e01007387 */ /* 0x000fe20000100a00 */
[----:B------:R-:W-:Y:S01]  /*35c40*/  ISETP.GE.U32.AND P3, PT, R5, 0x7ffffd63, PT ;  /* 0x7ffffd630500780c */ /* 0x000fe20003f66070 */
[----:B------:R-:W3:Y:S02]  /*35c50*/  LDC R115, c[0x0][0x230] ;  /* 0x00008c00ff737b82 */ /* 0x000ee40000000800 */
[----:B------:R-:W-:Y:S01]  /*35c60*/  STL.64 [R1+0x3c0], R50 ;  /* 0x0003c03201007387 */ /* 0x000fe20000100a00 */
[----:B------:R-:W-:Y:S02]  /*35c70*/  VIADD R245, R67, 0xfffffde0 ;  /* 0xfffffde043f57836 */ /* 0x000fe40000000000 */
[----:B------:R-:W-:-:S03]  /*35c80*/  VIADD R5, R249, 0xfffffdc3 ;  /* 0xfffffdc3f9057836 */ /* 0x000fc60000000000 */
[----:B------:R-:W-:Y:S01]  /*35c90*/  ISETP.GE.U32.AND P5, PT, R245, 0x7ffffd61, PT ;  /* 0x7ffffd61f500780c */ /* 0x000fe20003fa6070 */
[----:B------:R-:W3:Y:S01]  /*35ca0*/  LDC R67, c[0x0][0x230] ;  /* 0x00008c00ff437b82 */ /* 0x000ee20000000800 */
[----:B------:R-:W-:Y:S01]  /*35cb0*/  ISETP.GE.U32.AND P6, PT, R5, 0x7ffffd44, PT ;  /* 0x7ffffd440500780c */ /* 0x000fe20003fc6070 */
[----:B------:R-:W-:Y:S01]  /*35cc0*/  VIADD R5, R248, 0xfffffdc0 ;  /* 0xfffffdc0f8057836 */ /* 0x000fe20000000000 */
[----:B------:R-:W-:Y:S04]  /*35cd0*/  LDGSTS.E [R246], desc[UR52][R238.64], !P2 ;  /* 0x00000000eef67fae */ /* 0x000fe8000d121874 */
[----:B------:R-:W-:Y:S01]  /*35ce0*/  LDGSTS.E [R246+0x4], desc[UR52][R232.64], !P3 ;  /* 0x00004000e8f67fae */ /* 0x000fe2000d921874 */
[----:B------:R-:W3:Y:S01]  /*35cf0*/  LDC R247, c[0x0][0x230] ;  /* 0x00008c00fff77b82 */ /* 0x000ee20000000800 */
[----:B------:R-:W-:Y:S01]  /*35d00*/  ISETP.GE.U32.AND P3, PT, R5, 0x7ffffd41, PT ;  /* 0x7ffffd410500780c */ /* 0x000fe20003f66070 */
[----:B-1----:R-:W-:-:S06]  /*35d10*/  VIADD R5, R230, 0xfffffda2 ;  /* 0xfffffda2e6057836 */ /* 0x002fcc0000000000 */
[----:B------:R-:W1:Y:S01]  /*35d20*/  LDC R245, c[0x0][0x230] ;  /* 0x00008c00fff57b82 */ /* 0x000e620000000800 */
[----:B----4-:R-:W-:-:S04]  /*35d30*/  IMAD.WIDE R18, R0, 0x4, R18 ;  /* 0x0000000400127825 */ /* 0x010fc800078e0212 */
[----:B--2---:R-:W-:-:S04]  /*35d40*/  IMAD.WIDE R146, R0, 0x4, R146 ;  /* 0x0000000400927825 */ /* 0x004fc800078e0292 */
[----:B---3--:R-:W-:-:S04]  /*35d50*/  IMAD.WIDE R234, R0, 0x4, R234 ;  /* 0x0000000400ea7825 */ /* 0x008fc800078e02ea */
[----:B------:R-:W-:-:S04]  /*35d60*/  IMAD.WIDE R92, R0, 0x4, R92 ;  /* 0x00000004005c7825 */ /* 0x000fc800078e025c */
[C---:B------:R-:W-:Y:S01]  /*35d70*/  IMAD.WIDE R48, R0.reuse, 0x4, R48 ;  /* 0x0000000400307825 */ /* 0x040fe200078e0230 */
[----:B------:R2:W-:Y:S03]  /*35d80*/  STL.64 [R1+0x580], R92 ;  /* 0x0005805c01007387 */ /* 0x0005e60000100a00 */
[----:B------:R-:W-:-:S04]  /*35d90*/  IMAD.WIDE R190, R0, 0x4, R190 ;  /* 0x0000000400be7825 */ /* 0x000fc800078e02be */
[C---:B------:R-:W-:Y:S01]  /*35da0*/  IMAD.WIDE R128, R0.reuse, 0x4, R128 ;  /* 0x0000000400807825 */ /* 0x040fe200078e0280 */
[----:B--2---:R-:W2:Y:S03]  /*35db0*/  LDL.LU.64 R92, [R1+0x16a8] ;  /* 0x0016a800015c7983 */ /* 0x004ea60000300a00 */
[----:B------:R-:W-:-:S04]  /*35dc0*/  IMAD.WIDE R142, R0, 0x4, R142 ;  /* 0x00000004008e7825 */ /* 0x000fc800078e028e */
[----:B------:R-:W-:-:S04]  /*35dd0*/  IMAD.WIDE R98, R0, 0x4, R98 ;  /* 0x0000000400627825 */ /* 0x000fc800078e0262 */
[----:B------:R-:W-:Y:S02]  /*35de0*/  VIADD R0, R114, 0xfffffde1 ;  /* 0xfffffde172007836 */ /* 0x000fe40000000000 */
[----:B------:R-:W3:Y:S01]  /*35df0*/  LDC R114, c[0x0][0x230] ;  /* 0x00008c00ff727b82 */ /* 0x000ee20000000800 */
[----:B------:R-:W-:Y:S02]  /*35e00*/  STL.64 [R1+0x3c8], R18 ;  /* 0x0003c81201007387 */ /* 0x000fe40000100a00 */
[----:B------:R-:W-:Y:S01]  /*35e10*/  ISETP.GE.U32.AND P4, PT, R0, 0x7ffffd62, PT ;  /* 0x7ffffd620000780c */ /* 0x000fe20003f86070 */
[----:B------:R-:W-:Y:S01]  /*35e20*/  VIADD R0, R66, 0xfffffdc2 ;  /* 0xfffffdc242007836 */ /* 0x000fe20000000000 */
[----:B------:R4:W-:Y:S03]  /*35e30*/  STL.64 [R1+0x590], R48 ;  /* 0x0005903001007387 */ /* 0x0009e60000100a00 */
[----:B------:R-:W1:Y:S01]  /*35e40*/  LDC R66, c[0x0][0x230] ;  /* 0x00008c00ff427b82 */ /* 0x000e620000000800 */
[----:B------:R-:W-:-:S07]  /*35e50*/  ISETP.GE.U32.AND P1, PT, R0, 0x7ffffd43, PT ;  /* 0x7ffffd430000780c */ /* 0x000fce0003f26070 */
[----:B------:R-:W-:Y:S04]  /*35e60*/  LDGSTS.E [R246+0x8], desc[UR52][R226.64], !P4 ;  /* 0x00008000e2f67fae */ /* 0x000fe8000e121874 */
[----:B----4-:R-:W4:Y:S04]  /*35e70*/  LDL.LU.64 R48, [R1+0x16a0] ;  /* 0x0016a00001307983 */ /* 0x010f280000300a00 */
[----:B------:R-:W-:Y:S04]  /*35e80*/  STL.64 [R1+0x560], R146 ;  /* 0x0005609201007387 */ /* 0x000fe80000100a00 */
[----:B------:R3:W-:Y:S01]  /*35e90*/  STL.64 [R1+0x760], R190 ;  /* 0x000760be01007387 */ /* 0x0007e20000100a00 */
[----:B------:R-:W-:-:S03]  /*35ea0*/  IADD3 R0, R252, -0x23f, RZ ;  /* 0xfffffdc1fc007810 */ /* 0x000fc60007ffe0ff */
[----:B------:R-:W-:Y:S04]  /*35eb0*/  LDGSTS.E [R246+0xc], desc[UR52][R130.64], !P5 ;  /* 0x0000c00082f67fae */ /* 0x000fe8000e921874 */
[----:B---3--:R-:W3:Y:S04]  /*35ec0*/  LDL.LU.64 R190, [R1+0x1698] ;  /* 0x0016980001be7983 */ /* 0x008ee80000300a00 */
[----:B------:R-:W-:Y:S04]  /*35ed0*/  STL.64 [R1+0x570], R234 ;  /* 0x000570ea01007387 */ /* 0x000fe80000100a00 */
[----:B------:R1:W-:Y:S01]  /*35ee0*/  STL.64 [R1+0x770], R128 ;  /* 0x0007708001007387 */ /* 0x0003e20000100a00 */
[----:B------:R-:W-:Y:S01]  /*35ef0*/  ISETP.GE.U32.AND P2, PT, R0, 0x7ffffd42, PT ;  /* 0x7ffffd420000780c */ /* 0x000fe20003f46070 */
[----:B------:R-:W-:-:S02]  /*35f00*/  VIADD R0, R231, 0xfffffda3 ;  /* 0xfffffda3e7007836 */ /* 0x000fc40000000000 */
[----:B------:R2:W-:Y:S04]  /*35f10*/  LDGSTS.E [R246+0x4000], desc[UR52][R8.64], !P6 ;  /* 0x0400000008f67fae */ /* 0x0005e8000f121874 */
[----:B-1----:R-:W4:Y:S04]  /*35f20*/  LDL.LU.64 R128, [R1+0x1690] ;  /* 0x0016900001807983 */ /* 0x002f280000300a00 */
[----:B------:R1:W-:Y:S01]  /*35f30*/  STL.64 [R1+0x780], R142 ;  /* 0x0007808e01007387 */ /* 0x0003e20000100a00 */
[----:B------:R-:W-:Y:S02]  /*35f40*/  ISETP.GE.U32.AND P4, PT, R0, 0x7ffffd24, PT ;  /* 0x7ffffd240000780c */ /* 0x000fe40003f86070 */
[----:B------:R-:W-:Y:S01]  /*35f50*/  ISETP.GE.U32.AND P5, PT, R5, 0x7ffffd23, PT ;  /* 0x7ffffd230500780c */ /* 0x000fe20003fa6070 */
[----:B------:R-:W-:Y:S04]  /*35f60*/  LDGSTS.E [R246+0x4004], desc[UR52][R126.64], !P1 ;  /* 0x040040007ef67fae */ /* 0x000fe8000c921874 */
[----:B-1----:R-:W3:Y:S04]  /*35f70*/  LDL.LU.64 R142, [R1+0x1688] ;  /* 0x00168800018e7983 */ /* 0x002ee80000300a00 */
[----:B------:R1:W-:Y:S01]  /*35f80*/  STL.64 [R1+0x788], R98 ;  /* 0x0007886201007387 */ /* 0x0003e20000100a00 */
[----:B------:R-:W-:Y:S01]  /*35f90*/  VIADD R0, R115, 0xfffffda1 ;  /* 0xfffffda173007836 */ /* 0x000fe20000000000 */
[----:B------:R-:W-:-:S02]  /*35fa0*/  IADD3 R5, R114, -0x260, RZ ;  /* 0xfffffda072057810 */ /* 0x000fc40007ffe0ff */
[----:B------:R2:W-:Y:S04]  /*35fb0*/  LDGSTS.E [R246+0x4008], desc[UR52][R50.64], !P2 ;  /* 0x0400800032f67fae */ /* 0x0005e8000d121874 */
[----:B-1----:R-:W2:Y:S04]  /*35fc0*/  LDL.LU.64 R98, [R1+0x1680] ;  /* 0x0016800001627983 */ /* 0x002ea80000300a00 */
[----:B------:R-:W4:Y:S04]  /*35fd0*/  LDL.LU.64 R210, [R1+0x1678] ;  /* 0x0016780001d27983 */ /* 0x000f280000300a00 */
[----:B------:R-:W4:Y:S04]  /*35fe0*/  LDL.LU.64 R194, [R1+0x1670] ;  /* 0x0016700001c27983 */ /* 0x000f280000300a00 */
[----:B------:R-:W4:Y:S04]  /*35ff0*/  LDL.LU.64 R178, [R1+0x1668] ;  /* 0x0016680001b27983 */ /* 0x000f280000300a00 */
[----:B------:R-:W4:Y:S04]  /*36000*/  LDL.LU.64 R162, [R1+0x1660] ;  /* 0x0016600001a27983 */ /* 0x000f280000300a00 */
[----:B------:R-:W3:Y:S04]  /*36010*/  LDL.LU.64 R230, [R1+0x798] ;  /* 0x0007980001e67983 */ /* 0x000ee80000300a00 */
[----:B------:R-:W4:Y:S04]  /*36020*/  LDL.LU.64 R8, [R1+0x7a8] ;  /* 0x0007a80001087983 */ /* 0x000f280000300a00 */
[----:B------:R-:W4:Y:S01]  /*36030*/  LDL.LU.64 R130, [R1+0x7b8] ;  /* 0x0007b80001827983 */ /* 0x000f220000300a00 */
[----:B------:R-:W-:-:S03]  /*36040*/  ISETP.GE.U32.AND P6, PT, R0, 0x7ffffd22, PT ;  /* 0x7ffffd220000780c */ /* 0x000fc60003fc6070 */
[----:B------:R-:W4:Y:S01]  /*36050*/  LDL.LU.64 R114, [R1+0x7c8] ;  /* 0x0007c80001727983 */ /* 0x000f220000300a00 */
[----:B------:R-:W-:Y:S01]  /*36060*/  ISETP.GE.U32.AND P1, PT, R5, 0x7ffffd21, PT ;  /* 0x7ffffd210500780c */ /* 0x000fe20003f26070 */
[----:B------:R-:W-:Y:S02]  /*36070*/  VIADD R0, R67, 0xfffffd83 ;  /* 0xfffffd8343007836 */ /* 0x000fe40000000000 */
[----:B------:R-:W4:Y:S01]  /*36080*/  LDL.LU.64 R226, [R1+0x7f8] ;  /* 0x0007f80001e27983 */ /* 0x000f220000300a00 */
[----:B------:R-:W-:-:S03]  /*36090*/  VIADD R5, R66, 0xfffffd82 ;  /* 0xfffffd8242057836 */ /* 0x000fc60000000000 */
[----:B------:R-:W4:Y:S04]  /*360a0*/  LDL.LU.64 R66, [R1+0x818] ;  /* 0x0008180001427983 */ /* 0x000f280000300a00 */
[----:B------:R-:W4:Y:S04]  /*360b0*/  LDL.LU.64 R50, [R1+0x828] ;  /* 0x0008280001327983 */ /* 0x000f280000300a00 */
[----:B------:R-:W4:Y:S01]  /*360c0*/  LDL.LU.64 R126, [R1+0x838] ;  /* 0x00083800017e7983 */ /* 0x000f220000300a00 */
[----:B------:R-:W-:-:S03]  /*360d0*/  ISETP.GE.U32.AND P2, PT, R0, 0x7ffffd04, PT ;  /* 0x7ffffd040000780c */ /* 0x000fc60003f46070 */
[----:B------:R-:W4:Y:S01]  /*360e0*/  LDL.LU.64 R248, [R1+0x858] ;  /* 0x0008580001f87983 */ /* 0x000f220000300a00 */
[----:B------:R-:W-:-:S03]  /*360f0*/  VIADD R0, R247, 0xfffffd81 ;  /* 0xfffffd81f7007836 */ /* 0x000fc60000000000 */
[----:B------:R-:W4:Y:S01]  /*36100*/  LDL.LU.64 R250, [R1+0x868] ;  /* 0x0008680001fa7983 */ /* 0x000f220000300a00 */
[----:B------:R-:W-:-:S03]  /*36110*/  VIADD R247, R245, 0xfffffd80 ;  /* 0xfffffd80f5f77836 */ /* 0x000fc60000000000 */
[----:B------:R1:W-:Y:S04]  /*36120*/  LDGSTS.E [R246+0x400c], desc[UR52][R18.64], !P3 ;  /* 0x0400c00012f67fae */ /* 0x0003e8000d921874 */
[----:B------:R-:W4:Y:S04]  /*36130*/  LDL.LU.64 R238, [R1+0x878] ;  /* 0x0008780001ee7983 */ /* 0x000f280000300a00 */
[----:B------:R-:W-:Y:S04]  /*36140*/  LDGSTS.E [R246+0x8000], desc[UR52][R146.64], !P4 ;  /* 0x0800000092f67fae */ /* 0x000fe8000e121874 */
[----:B------:R-:W1:Y:S04]  /*36150*/  LDL.LU.64 R18, [R1+0x898] ;  /* 0x0008980001127983 */ /* 0x000e680000300a00 */
[----:B------:R-:W4:Y:S04]  /*36160*/  LDL.LU.64 R232, [R1+0x8a8] ;  /* 0x0008a80001e87983 */ /* 0x000f280000300a00 */
[----:B------:R2:W-:Y:S04]  /*36170*/  STL [R1+0x13f8], R244 ;  /* 0x0013f8f401007387 */ /* 0x0005e80000100800 */
[----:B------:R1:W-:Y:S04]  /*36180*/  LDGSTS.E [R246+0x8004], desc[UR52][R234.64], !P5 ;  /* 0x08004000eaf67fae */ /* 0x0003e8000e921874 */
[----:B--2---:R-:W2:Y:S04]  /*36190*/  LDL.LU.64 R244, [R1+0x848] ;  /* 0x0008480001f47983 */ /* 0x004ea80000300a00 */
[----:B------:R-:W2:Y:S04]  /*361a0*/  LDL.LU.64 R146, [R1+0x1658] ;  /* 0x0016580001927983 */ /* 0x000ea80000300a00 */
[----:B------:R-:W2:Y:S01]  /*361b0*/  LDL.LU.64 R234, [R1+0x8b8] ;  /* 0x0008b80001ea7983 */ /* 0x000ea20000300a00 */
[----:B------:R-:W-:-:S04]  /*361c0*/  IMAD.WIDE R82, R4, 0x4, R82 ;  /* 0x0000000404527825 */ /* 0x000fc800078e0252 */
[----:B------:R-:W-:-:S04]  /*361d0*/  IMAD.WIDE R98, R4, 0x4, R98 ;  /* 0x0000000404627825 */ /* 0x000fc800078e0262 */
[----:B---3--:R-:W-:-:S04]  /*361e0*/  IMAD.WIDE R230, R4, 0x4, R230 ;  /* 0x0000000404e67825 */ /* 0x008fc800078e02e6 */
[C---:B----4-:R-:W-:Y:S01]  /*361f0*/  IMAD.WIDE R8, R4.reuse, 0x4, R8 ;  /* 0x0000000404087825 */ /* 0x050fe200078e0208 */
[----:B------:R3:W-:Y:S03]  /*36200*/  STL.64 [R1+0x798], R230 ;  /* 0x000798e601007387 */ /* 0x0007e60000100a00 */
[----:B------:R-:W-:-:S04]  /*36210*/  IMAD.WIDE R130, R4, 0x4, R130 ;  /* 0x0000000404827825 */ /* 0x000fc800078e0282 */
[C---:B------:R-:W-:Y:S01]  /*36220*/  IMAD.WIDE R114, R4.reuse, 0x4, R114 ;  /* 0x0000000404727825 */ /* 0x040fe200078e0272 */
[----:B---3--:R-:W3:Y:S04]  /*36230*/  LDL.LU.64 R230, [R1+0x8c8] ;  /* 0x0008c80001e67983 */ /* 0x008ee80000300a00 */
[----:B------:R4:W-:Y:S01]  /*36240*/  STL.64 [R1+0x7a8], R8 ;  /* 0x0007a80801007387 */ /* 0x0009e20000100a00 */
[----:B------:R-:W-:-:S04]  /*36250*/  IMAD.WIDE R226, R4, 0x4, R226 ;  /* 0x0000000404e27825 */ /* 0x000fc800078e02e2 */
[C---:B------:R-:W-:Y:S01]  /*36260*/  IMAD.WIDE R66, R4.reuse, 0x4, R66 ;  /* 0x0000000404427825 */ /* 0x040fe200078e0242 */
[----:B----4-:R-:W4:Y:S04]  /*36270*/  LDL.LU.64 R8, [R1+0x8d8] ;  /* 0x0008d80001087983 */ /* 0x010f280000300a00 */
[----:B------:R1:W-:Y:S01]  /*36280*/  STL.64 [R1+0x7b8], R130 ;  /* 0x0007b88201007387 */ /* 0x0003e20000100a00 */
[----:B------:R-:W-:-:S03]  /*36290*/  IMAD.WIDE R50, R4, 0x4, R50 ;  /* 0x0000000404327825 */ /* 0x000fc600078e0232 */
[----:B-1----:R-:W4:Y:S04]  /*362a0*/  LDL.LU.64 R130, [R1+0x1650] ;  /* 0x0016500001827983 */ /* 0x002f280000300a00 */
[----:B------:R1:W-:Y:S01]  /*362b0*/  STL.64 [R1+0x7c8], R114 ;  /* 0x0007c87201007387 */ /* 0x0003e20000100a00 */
[----:B------:R-:W-:-:S03]  /*362c0*/  IMAD.WIDE R126, R4, 0x4, R126 ;  /* 0x00000004047e7825 */ /* 0x000fc600078e027e */
[----:B-1----:R-:W4:Y:S04]  /*362d0*/  LDL.LU.64 R114, [R1+0x1648] ;  /* 0x0016480001727983 */ /* 0x002f280000300a00 */
[----:B------:R1:W-:Y:S01]  /*362e0*/  STL.64 [R1+0x7d8], R98 ;  /* 0x0007d86201007387 */ /* 0x0003e20000100a00 */
[----:B--2---:R-:W-:-:S03]  /*362f0*/  IMAD.WIDE R244, R4, 0x4, R244 ;  /* 0x0000000404f47825 */ /* 0x004fc600078e02f4 */
        /* <DEDUP_REMOVED lines=11> */
[----:B------:R1:W-:Y:S02]  /*363b0*/  STL.64 [R1+0x848], R244 ;  /* 0x000848f401007387 */ /* 0x0003e40000100a00 */
[----:B-1----:R-:W-:-:S04]  /*363c0*/  IMAD.WIDE R244, R4, 0x4, R248 ;  /* 0x0000000404f47825 */ /* 0x002fc800078e02f8 */
[C---:B------:R-:W-:Y:S01]  /*363d0*/  IMAD.WIDE R248, R4.reuse, 0x4, R250 ;  /* 0x0000000404f87825 */ /* 0x040fe200078e02fa */
[----:B------:R-:W-:Y:S04]  /*363e0*/  STL.64 [R1+0x858], R244 ;  /* 0x000858f401007387 */ /* 0x000fe80000100a00 */
[----:B------:R1:W-:Y:S04]  /*363f0*/  STL.64 [R1+0x868], R248 ;  /* 0x000868f801007387 */ /* 0x0003e80000100a00 */
[----:B-1----:R-:W2:Y:S01]  /*36400*/  LDL.LU.64 R248, [R1+0x978] ;  /* 0x0009780001f87983 */ /* 0x002ea20000300a00 */
[----:B------:R-:W-:-:S04]  /*36410*/  IMAD.WIDE R238, R4, 0x4, R238 ;  /* 0x0000000404ee7825 */ /* 0x000fc800078e02ee */
[C---:B------:R-:W-:Y:S01]  /*36420*/  IMAD.WIDE R18, R4.reuse, 0x4, R18 ;  /* 0x0000000404127825 */ /* 0x040fe200078e0212 */
[----:B------:R-:W-:Y:S03]  /*36430*/  STL.64 [R1+0x878], R238 ;  /* 0x000878ee01007387 */ /* 0x000fe60000100a00 */
[----:B------:R-:W-:-:S04]  /*36440*/  IMAD.WIDE R232, R4, 0x4, R232 ;  /* 0x0000000404e87825 */ /* 0x000fc800078e02e8 */
[C---:B------:R-:W-:Y:S02]  /*36450*/  IMAD.WIDE R244, R4.reuse, 0x4, R34 ;  /* 0x0000000404f47825 */ /* 0x040fe400078e0222 */
[----:B------:R-:W2:Y:S04]  /*36460*/  LDL.LU.64 R34, [R1+0x998] ;  /* 0x0009980001227983 */ /* 0x000ea80000300a00 */
[----:B------:R1:W-:Y:S01]  /*36470*/  STL.64 [R1+0x898], R18 ;  /* 0x0008981201007387 */ /* 0x0003e20000100a00 */
[----:B------:R-:W-:-:S03]  /*36480*/  IMAD.WIDE R234, R4, 0x4, R234 ;  /* 0x0000000404ea7825 */ /* 0x000fc600078e02ea */
[----:B-1----:R-:W2:Y:S04]  /*36490*/  LDL.LU.64 R18, [R1+0x9a8] ;  /* 0x0009a80001127983 */ /* 0x002ea80000300a00 */
[----:B------:R1:W-:Y:S01]  /*364a0*/  STL.64 [R1+0x8a8], R232 ;  /* 0x0008a8e801007387 */ /* 0x0003e20000100a00 */
[----:B------:R-:W-:-:S03]  /*364b0*/  IMAD.WIDE R124, R4, 0x4, R124 ;  /* 0x00000004047c7825 */ /* 0x000fc600078e027c */
[----:B-1----:R-:W2:Y:S04]  /*364c0*/  LDL.LU.64 R232, [R1+0x9b8] ;  /* 0x0009b80001e87983 */ /* 0x002ea80000300a00 */
[----:B------:R-:W2:Y:S04]  /*364d0*/  LDL.LU.64 R250, [R1+0x9c8] ;  /* 0x0009c80001fa7983 */ /* 0x000ea80000300a00 */
[----:B------:R1:W-:Y:S04]  /*364e0*/  STL.64 [R1+0x8b8], R234 ;  /* 0x0008b8ea01007387 */ /* 0x0003e80000100a00 */
[----:B-1----:R-:W2:Y:S01]  /*364f0*/  LDL.LU.64 R234, [R1+0x9e8] ;  /* 0x0009e80001ea7983 */ /* 0x002ea20000300a00 */
[----:B------:R-:W-:-:S04]  /*36500*/  IMAD.WIDE R142, R4, 0x4, R142 ;  /* 0x00000004048e7825 */ /* 0x000fc800078e028e */
[----:B------:R-:W-:-:S04]  /*36510*/  IMAD.WIDE R112, R4, 0x4, R112 ;  /* 0x0000000404707825 */ /* 0x000fc800078e0270 */
[----:B---3--:R-:W-:-:S05]  /*36520*/  IMAD.WIDE R230, R4, 0x4, R230 ;  /* 0x0000000404e67825 */ /* 0x008fca00078e02e6 */
[----:B------:R1:W-:Y:S01]  /*36530*/  STL.64 [R1+0x8c8], R230 ;  /* 0x0008c8e601007387 */ /* 0x0003e20000100a00 */
[----:B----4-:R-:W-:-:S03]  /*36540*/  IMAD.WIDE R238, R4, 0x4, R8 ;  /* 0x0000000404ee7825 */ /* 0x010fc600078e0208 */
[----:B-1----:R-:W3:Y:S01]  /*36550*/  LDL.LU.64 R230, [R1+0x9f8] ;  /* 0x0009f80001e67983 */ /* 0x002ee20000300a00 */
[----:B------:R-:W-:-:S03]  /*36560*/  IMAD.WIDE R8, R4, 0x4, R12 ;  /* 0x0000000404087825 */ /* 0x000fc600078e020c */
[----:B------:R-:W-:Y:S04]  /*36570*/  STL.64 [R1+0x8d8], R238 ;  /* 0x0008d8ee01007387 */ /* 0x000fe80000100a00 */
[----:B------:R1:W-:Y:S04]  /*36580*/  STL.64 [R1+0x8e8], R8 ;  /* 0x0008e80801007387 */ /* 0x0003e80000100a00 */
[----:B------:R-:W4:Y:S04]  /*36590*/  LDL.LU.64 R12, [R1+0xa18] ;  /* 0x000a1800010c7983 */ /* 0x000f280000300a00 */
[----:B------:R1:W-:Y:S02]  /*365a0*/  STL.64 [R1+0x8f8], R124 ;  /* 0x0008f87c01007387 */ /* 0x0003e40000100a00 */
[----:B-1----:R-:W-:-:S02]  /*365b0*/  IMAD.WIDE R8, R4, 0x4, R204 ;  /* 0x0000000404087825 */ /* 0x002fc400078e02cc */
[----:B------:R-:W4:Y:S04]  /*365c0*/  LDL.LU.64 R124, [R1+0xa28] ;  /* 0x000a2800017c7983 */ /* 0x000f280000300a00 */
[----:B------:R-:W4:Y:S04]  /*365d0*/  LDL.LU.64 R204, [R1+0xa38] ;  /* 0x000a380001cc7983 */ /* 0x000f280000300a00 */
[----:B------:R-:W4:Y:S01]  /*365e0*/  LDL.LU.64 R238, [R1+0xa30] ;  /* 0x000a300001ee7983 */ /* 0x000f220000300a00 */
[----:B--2---:R-:W-:-:S05]  /*365f0*/  IMAD.WIDE R226, R4, 0x4, R226 ;  /* 0x0000000404e27825 */ /* 0x004fca00078e02e2 */
[----:B------:R1:W-:Y:S01]  /*36600*/  STL.64 [R1+0x918], R226 ;  /* 0x000918e201007387 */ /* 0x0003e20000100a00 */
[----:B------:R-:W-:-:S03]  /*36610*/  IMAD.WIDE R66, R4, 0x4, R66 ;  /* 0x0000000404427825 */ /* 0x000fc600078e0242 */
[----:B-1----:R-:W2:Y:S04]  /*36620*/  LDL.LU.64 R226, [R1+0xa20] ;  /* 0x000a200001e27983 */ /* 0x002ea80000300a00 */
[----:B------:R1:W-:Y:S01]  /*36630*/  STL.64 [R1+0x928], R66 ;  /* 0x0009284201007387 */ /* 0x0003e20000100a00 */
[----:B------:R-:W-:-:S03]  /*36640*/  IMAD.WIDE R50, R4, 0x4, R50 ;  /* 0x0000000404327825 */ /* 0x000fc600078e0232 */
[----:B-1----:R-:W2:Y:S04]  /*36650*/  LDL.LU.64 R66, [R1+0x1630] ;  /* 0x0016300001427983 */ /* 0x002ea80000300a00 */
[----:B------:R1:W-:Y:S01]  /*36660*/  STL.64 [R1+0x938], R50 ;  /* 0x0009383201007387 */ /* 0x0003e20000100a00 */
[----:B------:R-:W-:-:S03]  /*36670*/  IMAD.WIDE R126, R4, 0x4, R126 ;  /* 0x00000004047e7825 */ /* 0x000fc600078e027e */
[----:B-1----:R-:W2:Y:S04]  /*36680*/  LDL.LU.64 R50, [R1+0x1628] ;  /* 0x0016280001327983 */ /* 0x002ea80000300a00 */
[----:B------:R1:W-:Y:S04]  /*36690*/  STL.64 [R1+0x948], R126 ;  /* 0x0009487e01007387 */ /* 0x0003e80000100a00 */
[----:B-1----:R-:W2:Y:S04]  /*366a0*/  LDL.LU.64 R126, [R1+0x9e0] ;  /* 0x0009e000017e7983 */ /* 0x002ea80000300a00 */
[----:B------:R1:W-:Y:S04]  /*366b0*/  STL.64 [R1+0x958], R142 ;  /* 0x0009588e01007387 */ /* 0x0003e80000100a00 */
[----:B-1----:R-:W2:Y:S01]  /*366c0*/  LDL.LU.64 R142, [R1+0x9d0] ;  /* 0x0009d000018e7983 */ /* 0x002ea20000300a00 */
[----:B------:R-:W-:-:S03]  /*366d0*/  IMAD.WIDE R248, R4, 0x4, R248 ;  /* 0x0000000404f87825 */ /* 0x000fc600078e02f8 */
[----:B------:R1:W-:Y:S04]  /*366e0*/  STL.64 [R1+0x968], R112 ;  /* 0x0009687001007387 */ /* 0x0003e80000100a00 */
[----:B-1----:R-:W2:Y:S04]  /*366f0*/  LDL.LU.64 R112, [R1+0x9c0] ;  /* 0x0009c00001707983 */ /* 0x002ea80000300a00 */
[----:B------:R1:W-:Y:S04]  /*36700*/  STL.64 [R1+0x978], R248 ;  /* 0x000978f801007387 */ /* 0x0003e80000100a00 */
[----:B-1----:R-:W2:Y:S01]  /*36710*/  LDL.LU.64 R248, [R1+0x9b0] ;  /* 0x0009b00001f87983 */ /* 0x002ea20000300a00 */
[----:B------:R-:W-:-:S04]  /*36720*/  IMAD.WIDE R34, R4, 0x4, R34 ;  /* 0x0000000404227825 */ /* 0x000fc800078e0222 */
[C---:B------:R-:W-:Y:S01]  /*36730*/  IMAD.WIDE R18, R4.reuse, 0x4, R18 ;  /* 0x0000000404127825 */ /* 0x040fe200078e0212 */
[----:B------:R1:W-:Y:S03]  /*36740*/  STL.64 [R1+0x998], R34 ;  /* 0x0009982201007387 */ /* 0x0003e60000100a00 */
[C---:B------:R-:W-:Y:S01]  /*36750*/  IMAD.WIDE R232, R4.reuse, 0x4, R232 ;  /* 0x0000000404e87825 */ /* 0x040fe200078e02e8 */
[----:B-1----:R-:W2:Y:S03]  /*36760*/  LDL.LU.64 R34, [R1+0x1620] ;  /* 0x0016200001227983 */ /* 0x002ea60000300a00 */
[C---:B------:R-:W-:Y:S01]  /*36770*/  IMAD.WIDE R250, R4.reuse, 0x4, R250 ;  /* 0x0000000404fa7825 */ /* 0x040fe200078e02fa */
[----:B------:R1:W-:Y:S04]  /*36780*/  STL.64 [R1+0x9a8], R18 ;  /* 0x0009a81201007387 */ /* 0x0003e80000100a00 */
[----:B-1----:R-:W2:Y:S04]  /*36790*/  LDL.LU.64 R18, [R1+0x1618] ;  /* 0x0016180001127983 */ /* 0x002ea80000300a00 */
[----:B------:R1:W-:Y:S01]  /*367a0*/  STL.64 [R1+0x9b8], R232 ;  /* 0x0009b8e801007387 */ /* 0x0003e20000100a00 */
[----:B------:R-:W-:-:S03]  /*367b0*/  IMAD.WIDE R234, R4, 0x4, R234 ;  /* 0x0000000404ea7825 */ /* 0x000fc600078e02ea */
[----:B-1----:R-:W2:Y:S04]  /*367c0*/  LDL.LU.64 R232, [R1+0x1610] ;  /* 0x0016100001e87983 */ /* 0x002ea80000300a00 */
[----:B------:R1:W-:Y:S02]  /*367d0*/  STL.64 [R1+0x9c8], R250 ;  /* 0x0009c8fa01007387 */ /* 0x0003e40000100a00 */
[C---:B-1----:R-:W-:Y:S02]  /*367e0*/  IMAD.WIDE R250, R4.reuse, 0x4, R128 ;  /* 0x0000000404fa7825 */ /* 0x042fe400078e0280 */
[----:B------:R-:W2:Y:S04]  /*367f0*/  LDL.LU.64 R128, [R1+0x960] ;  /* 0x0009600001807983 */ /* 0x000ea80000300a00 */
[----:B------:R1:W-:Y:S01]  /*36800*/  STL.64 [R1+0x9d8], R250 ;  /* 0x0009d8fa01007387 */ /* 0x0003e20000100a00 */
[----:B------:R-:W-:-:S03]  /*36810*/  IMAD.WIDE R140, R4, 0x4, R140 ;  /* 0x00000004048c7825 */ /* 0x000fc600078e028c */
[----:B-1----:R-:W2:Y:S04]  /*36820*/  LDL.LU.64 R250, [R1+0x950] ;  /* 0x0009500001fa7983 */ /* 0x002ea80000300a00 */
[----:B------:R1:W-:Y:S01]  /*36830*/  STL.64 [R1+0x9e8], R234 ;  /* 0x0009e8ea01007387 */ /* 0x0003e20000100a00 */
[----:B------:R-:W-:-:S03]  /*36840*/  IMAD.WIDE R46, R4, 0x4, R46 ;  /* 0x00000004042e7825 */ /* 0x000fc600078e022e */
[----:B-1----:R-:W2:Y:S01]  /*36850*/  LDL.LU.64 R234, [R1+0x940] ;  /* 0x0009400001ea7983 */ /* 0x002ea20000300a00 */
[----:B---3--:R-:W-:-:S05]  /*36860*/  IMAD.WIDE R230, R4, 0x4, R230 ;  /* 0x0000000404e67825 */ /* 0x008fca00078e02e6 */
[----:B------:R1:W-:Y:S01]  /*36870*/  STL.64 [R1+0x9f8], R230 ;  /* 0x0009f8e601007387 */ /* 0x0003e20000100a00 */
[----:B----4-:R-:W-:-:S03]  /*36880*/  IMAD.WIDE R12, R4, 0x4, R12 ;  /* 0x00000004040c7825 */ /* 0x010fc600078e020c */
[----:B-1----:R-:W3:Y:S04]  /*36890*/  LDL.LU.64 R230, [R1+0x930] ;  /* 0x0009300001e67983 */ /* 0x002ee80000300a00 */
[----:B------:R1:W-:Y:S01]  /*368a0*/  STL.64 [R1+0xa18], R12 ;  /* 0x000a180c01007387 */ /* 0x0003e20000100a00 */
[----:B------:R-:W-:-:S04]  /*368b0*/  IMAD.WIDE R124, R4, 0x4, R124 ;  /* 0x00000004047c7825 */ /* 0x000fc800078e027c */
[C---:B------:R-:W-:Y:S01]  /*368c0*/  IMAD.WIDE R204, R4.reuse, 0x4, R204 ;  /* 0x0000000404cc7825 */ /* 0x040fe200078e02cc */
[----:B-1----:R-:W4:Y:S03]  /*368d0*/  LDL.LU.64 R12, [R1+0x1608] ;  /* 0x00160800010c7983 */ /* 0x002f260000300a00 */
[C---:B------:R-:W-:Y:S01]  /*368e0*/  IMAD.WIDE R238, R4.reuse, 0x4, R238 ;  /* 0x0000000404ee7825 */ /* 0x040fe200078e02ee */
[----:B------:R1:W-:Y:S04]  /*368f0*/  STL.64 [R1+0xa28], R124 ;  /* 0x000a287c01007387 */ /* 0x0003e80000100a00 */
[----:B-1----:R-:W4:Y:S04]  /*36900*/  LDL.LU.64 R124, [R1+0x1600] ;  /* 0x00160000017c7983 */ /* 0x002f280000300a00 */
[----:B------:R1:W-:Y:S04]  /*36910*/  STL.64 [R1+0xa38], R204 ;  /* 0x000a38cc01007387 */ /* 0x0003e80000100a00 */
[----:B-1----:R-:W4:Y:S04]  /*36920*/  LDL.LU.64 R204, [R1+0x15f8] ;  /* 0x0015f80001cc7983 */ /* 0x002f280000300a00 */
[----:B------:R1:W-:Y:S01]  /*36930*/  STL.64 [R1+0xa30], R238 ;  /* 0x000a30ee01007387 */ /* 0x0003e20000100a00 */
[----:B------:R-:W-:-:S03]  /*36940*/  IMAD.WIDE R190, R4, 0x4, R190 ;  /* 0x0000000404be7825 */ /* 0x000fc600078e02be */
[----:B-1----:R-:W4:Y:S01]  /*36950*/  LDL.LU.64 R238, [R1+0x8e0] ;  /* 0x0008e00001ee7983 */ /* 0x002f220000300a00 */
        /* <DEDUP_REMOVED lines=27> */
[----:B------:R-:W-:-:S05]  /*36b10*/  IMAD.WIDE R128, R4, 0x4, R128 ;  /* 0x0000000404807825 */ /* 0x000fca00078e0280 */
[----:B------:R1:W-:Y:S01]  /*36b20*/  STL.64 [R1+0x960], R128 ;  /* 0x0009608001007387 */ /* 0x0003e20000100a00 */
[----:B------:R-:W-:-:S03]  /*36b30*/  IMAD.WIDE R250, R4, 0x4, R250 ;  /* 0x0000000404fa7825 */ /* 0x000fc600078e02fa */
[----:B-1----:R-:W2:Y:S04]  /*36b40*/  LDL.LU.64 R128, [R1+0x840] ;  /* 0x0008400001807983 */ /* 0x002ea80000300a00 */
[----:B------:R1:W-:Y:S02]  /*36b50*/  STL.64 [R1+0x950], R250 ;  /* 0x000950fa01007387 */ /* 0x0003e40000100a00 */
[C---:B-1----:R-:W-:Y:S02]  /*36b60*/  IMAD.WIDE R250, R4.reuse, 0x4, R234 ;  /* 0x0000000404fa7825 */ /* 0x042fe400078e02ea */
[----:B------:R-:W2:Y:S04]  /*36b70*/  LDL.LU.64 R234, [R1+0x810] ;  /* 0x0008100001ea7983 */ /* 0x000ea80000300a00 */
[----:B------:R3:W-:Y:S01]  /*36b80*/  STL.64 [R1+0x940], R250 ;  /* 0x000940fa01007387 */ /* 0x0007e20000100a00 */
[----:B------:R-:W-:-:S04]  /*36b90*/  IMAD.WIDE R208, R4, 0x4, R208 ;  /* 0x0000000404d07825 */ /* 0x000fc800078e02d0 */
[----:B---3--:R-:W-:-:S04]  /*36ba0*/  IMAD.WIDE R250, R4, 0x4, R230 ;  /* 0x0000000404fa7825 */ /* 0x008fc800078e02e6 */
[C---:B------:R-:W-:Y:S02]  /*36bb0*/  IMAD.WIDE R230, R4.reuse, 0x4, R48 ;  /* 0x0000000404e67825 */ /* 0x040fe400078e0230 */
[----:B------:R-:W3:Y:S04]  /*36bc0*/  LDL.LU.64 R48, [R1+0x7e0] ;  /* 0x0007e00001307983 */ /* 0x000ee80000300a00 */
        /* <DEDUP_REMOVED lines=10> */
[----:B----4-:R-:W-:-:S03]  /*36c70*/  IMAD.WIDE R238, R4, 0x4, R238 ;  /* 0x0000000404ee7825 */ /* 0x010fc600078e02ee */
[----:B-1----:R-:W4:Y:S04]  /*36c80*/  LDL.LU.64 R192, [R1+0x15c0] ;  /* 0x0015c00001c07983 */ /* 0x002f280000300a00 */
[----:B------:R1:W-:Y:S01]  /*36c90*/  STL.64 [R1+0x8f0], R176 ;  /* 0x0008f0b001007387 */ /* 0x0003e20000100a00 */
[----:B------:R-:W-:-:S03]  /*36ca0*/  IMAD.WIDE R160, R4, 0x4, R160 ;  /* 0x0000000404a07825 */ /* 0x000fc600078e02a0 */
[----:B-1----:R-:W4:Y:S04]  /*36cb0*/  LDL.LU.64 R176, [R1+0x15b8] ;  /* 0x0015b80001b07983 */ /* 0x002f280000300a00 */
[----:B------:R-:W-:Y:S01]  /*36cc0*/  STL.64 [R1+0x8e0], R238 ;  /* 0x0008e0ee01007387 */ /* 0x000fe20000100a00 */
[----:B--2---:R-:W-:-:S05]  /*36cd0*/  IMAD.WIDE R226, R4, 0x4, R226 ;  /* 0x0000000404e27825 */ /* 0x004fca00078e02e2 */
[----:B------:R-:W-:Y:S01]  /*36ce0*/  STL.64 [R1+0x8d0], R226 ;  /* 0x0008d0e201007387 */ /* 0x000fe20000100a00 */
[----:B------:R-:W-:-:S05]  /*36cf0*/  IMAD.WIDE R140, R4, 0x4, R140 ;  /* 0x00000004048c7825 */ /* 0x000fca00078e028c */
[----:B------:R1:W-:Y:S01]  /*36d00*/  STL.64 [R1+0x8c0], R140 ;  /* 0x0008c08c01007387 */ /* 0x0003e20000100a00 */
[----:B------:R-:W-:-:S03]  /*36d10*/  IMAD.WIDE R144, R4, 0x4, R144 ;  /* 0x0000000404907825 */ /* 0x000fc600078e0290 */
[----:B-1----:R-:W2:Y:S01]  /*36d20*/  LDL.LU.64 R140, [R1+0x758] ;  /* 0x00075800018c7983 */ /* 0x002ea20000300a00 */
[----:B------:R-:W-:-:S04]  /*36d30*/  IMAD.WIDE R248, R4, 0x4, R248 ;  /* 0x0000000404f87825 */ /* 0x000fc800078e02f8 */
[----:B------:R-:W-:-:S04]  /*36d40*/  IMAD.WIDE R190, R4, 0x4, R190 ;  /* 0x0000000404be7825 */ /* 0x000fc800078e02be */
[----:B------:R-:W-:-:S05]  /*36d50*/  IMAD.WIDE R2, R4, 0x4, R2 ;  /* 0x0000000404027825 */ /* 0x000fca00078e0202 */
[----:B------:R1:W-:Y:S04]  /*36d60*/  STL.64 [R1+0x8b0], R2 ;  /* 0x0008b00201007387 */ /* 0x0003e80000100a00 */
[----:B-1----:R-:W4:Y:S04]  /*36d70*/  LDL.LU.64 R2, [R1+0x748] ;  /* 0x0007480001027983 */ /* 0x002f280000300a00 */
[----:B------:R1:W-:Y:S04]  /*36d80*/  STL.64 [R1+0x8a0], R92 ;  /* 0x0008a05c01007387 */ /* 0x0003e80000100a00 */
[----:B-1----:R-:W4:Y:S04]  /*36d90*/  LDL.LU.64 R92, [R1+0x738] ;  /* 0x00073800015c7983 */ /* 0x002f280000300a00 */
[----:B------:R-:W4:Y:S04]  /*36da0*/  LDL.LU.64 R238, [R1+0x728] ;  /* 0x0007280001ee7983 */ /* 0x000f280000300a00 */
[----:B------:R-:W4:Y:S04]  /*36db0*/  LDL.LU.64 R226, [R1+0x718] ;  /* 0x0007180001e27983 */ /* 0x000f280000300a00 */
[----:B------:R1:W-:Y:S04]  /*36dc0*/  STL.64 [R1+0x890], R160 ;  /* 0x000890a001007387 */ /* 0x0003e80000100a00 */
[----:B-1----:R-:W4:Y:S04]  /*36dd0*/  LDL.LU.64 R160, [R1+0x15b0] ;  /* 0x0015b00001a07983 */ /* 0x002f280000300a00 */
[----:B------:R1:W-:Y:S04]  /*36de0*/  STL.64 [R1+0x880], R144 ;  /* 0x0008809001007387 */ /* 0x0003e80000100a00 */
[----:B-1----:R-:W4:Y:S04]  /*36df0*/  LDL.LU.64 R144, [R1+0x15a8] ;  /* 0x0015a80001907983 */ /* 0x002f280000300a00 */
[----:B------:R1:W-:Y:S04]  /*36e00*/  STL.64 [R1+0x870], R248 ;  /* 0x000870f801007387 */ /* 0x0003e80000100a00 */
[----:B-1----:R-:W4:Y:S04]  /*36e10*/  LDL.LU.64 R248, [R1+0x6e0] ;  /* 0x0006e00001f87983 */ /* 0x002f280000300a00 */
[----:B------:R1:W-:Y:S04]  /*36e20*/  STL.64 [R1+0x860], R190 ;  /* 0x000860be01007387 */ /* 0x0003e80000100a00 */
[----:B-1----:R-:W4:Y:S01]  /*36e30*/  LDL.LU.64 R190, [R1+0x6d0] ;  /* 0x0006d00001be7983 */ /* 0x002f220000300a00 */
[----:B------:R-:W-:-:S04]  /*36e40*/  IMAD.WIDE R206, R4, 0x4, R206 ;  /* 0x0000000404ce7825 */ /* 0x000fc800078e02ce */
[C---:B------:R-:W-:Y:S01]  /*36e50*/  IMAD.WIDE R128, R4.reuse, 0x4, R128 ;  /* 0x0000000404807825 */ /* 0x040fe200078e0280 */
[----:B------:R1:W-:Y:S03]  /*36e60*/  STL.64 [R1+0x850], R206 ;  /* 0x000850ce01007387 */ /* 0x0003e60000100a00 */
[----:B------:R-:W-:-:S04]  /*36e70*/  IMAD.WIDE R112, R4, 0x4, R112 ;  /* 0x0000000404707825 */ /* 0x000fc800078e0270 */
[C---:B------:R-:W-:Y:S01]  /*36e80*/  IMAD.WIDE R96, R4.reuse, 0x4, R96 ;  /* 0x0000000404607825 */ /* 0x040fe200078e0260 */
[----:B-1----:R-:W4:Y:S03]  /*36e90*/  LDL.LU.64 R206, [R1+0x6c0] ;  /* 0x0006c00001ce7983 */ /* 0x002f260000300a00 */
[C---:B------:R-:W-:Y:S01]  /*36ea0*/  IMAD.WIDE R234, R4.reuse, 0x4, R234 ;  /* 0x0000000404ea7825 */ /* 0x040fe200078e02ea */
[----:B------:R1:W-:Y:S03]  /*36eb0*/  STL.64 [R1+0x840], R128 ;  /* 0x0008408001007387 */ /* 0x0003e60000100a00 */
[----:B------:R-:W-:-:S04]  /*36ec0*/  IMAD.WIDE R80, R4, 0x4, R80 ;  /* 0x0000000404507825 */ /* 0x000fc800078e0250 */
[C---:B------:R-:W-:Y:S01]  /*36ed0*/  IMAD.WIDE R64, R4.reuse, 0x4, R64 ;  /* 0x0000000404407825 */ /* 0x040fe200078e0240 */
[----:B-1----:R-:W4:Y:S04]  /*36ee0*/  LDL.LU.64 R128, [R1+0x15a0] ;  /* 0x0015a00001807983 */ /* 0x002f280000300a00 */
[----:B------:R1:W-:Y:S01]  /*36ef0*/  STL.64 [R1+0x830], R112 ;  /* 0x0008307001007387 */ /* 0x0003e20000100a00 */
[----:B---3--:R-:W-:-:S04]  /*36f00*/  IMAD.WIDE R48, R4, 0x4, R48 ;  /* 0x0000000404307825 */ /* 0x008fc800078e0230 */
[C---:B------:R-:W-:Y:S01]  /*36f10*/  IMAD.WIDE R250, R4.reuse, 0x4, R250 ;  /* 0x0000000404fa7825 */ /* 0x040fe200078e02fa */
[----:B-1----:R-:W3:Y:S04]  /*36f20*/  LDL.LU.64 R112, [R1+0x1598] ;  /* 0x0015980001707983 */ /* 0x002ee80000300a00 */
[----:B------:R1:W-:Y:S04]  /*36f30*/  STL.64 [R1+0x820], R96 ;  /* 0x0008206001007387 */ /* 0x0003e80000100a00 */
[----:B-1----:R-:W3:Y:S04]  /*36f40*/  LDL.LU.64 R96, [R1+0x1590] ;  /* 0x0015900001607983 */ /* 0x002ee80000300a00 */
[----:B------:R1:W-:Y:S04]  /*36f50*/  STL.64 [R1+0x810], R234 ;  /* 0x000810ea01007387 */ /* 0x0003e80000100a00 */
        /* <DEDUP_REMOVED lines=11> */
[----:B------:R-:W-:-:S04]  /*37010*/  IMAD.WIDE R44, R4, 0x4, R44 ;  /* 0x00000004042c7825 */ /* 0x000fc800078e022c */
[----:B-1----:R-:W-:-:S04]  /*37020*/  IMAD.WIDE R250, R4, 0x4, R230 ;  /* 0x0000000404fa7825 */ /* 0x002fc800078e02e6 */
[C---:B------:R-:W-:Y:S01]  /*37030*/  IMAD.WIDE R230, R4.reuse, 0x4, R142 ;  /* 0x0000000404e67825 */ /* 0x040fe200078e028e */
[----:B------:R1:W-:Y:S03]  /*37040*/  STL.64 [R1+0x7c0], R250 ;  /* 0x0007c0fa01007387 */ /* 0x0003e60000100a00 */
[C---:B--2---:R-:W-:Y:S01]  /*37050*/  IMAD.WIDE R140, R4.reuse, 0x4, R140 ;  /* 0x00000004048c7825 */ /* 0x044fe200078e028c */
[----:B-1----:R-:W2:Y:S04]  /*37060*/  LDL.LU.64 R250, [R1+0x600] ;  /* 0x0006000001fa7983 */ /* 0x002ea80000300a00 */
[----:B------:R-:W2:Y:S04]  /*37070*/  LDL.LU.64 R142, [R1+0x5f8] ;  /* 0x0005f800018e7983 */ /* 0x000ea80000300a00 */
[----:B------:R1:W-:Y:S04]  /*37080*/  STL.64 [R1+0x7b0], R230 ;  /* 0x0007b0e601007387 */ /* 0x0003e80000100a00 */
[----:B-1----:R-:W2:Y:S04]  /*37090*/  LDL.LU.64 R230, [R1+0x5f0] ;  /* 0x0005f00001e67983 */ /* 0x002ea80000300a00 */
[----:B------:R1:W-:Y:S04]  /*370a0*/  STL.64 [R1+0x7a0], R32 ;  /* 0x0007a02001007387 */ /* 0x0003e80000100a00 */
[----:B-1----:R-:W2:Y:S04]  /*370b0*/  LDL.LU.64 R32, [R1+0x1570] ;  /* 0x0015700001207983 */ /* 0x002ea80000300a00 */
[----:B------:R1:W-:Y:S01]  /*370c0*/  STL.64 [R1+0x790], R16 ;  /* 0x0007901001007387 */ /* 0x0003e20000100a00 */
[----:B----4-:R-:W-:-:S03]  /*370d0*/  IMAD.WIDE R2, R4, 0x4, R2 ;  /* 0x0000000404027825 */ /* 0x010fc600078e0202 */
[----:B-1----:R-:W4:Y:S04]  /*370e0*/  LDL.LU.64 R16, [R1+0x1568] ;  /* 0x0015680001107983 */ /* 0x002f280000300a00 */
[----:B------:R1:W-:Y:S01]  /*370f0*/  STL.64 [R1+0x778], R236 ;  /* 0x000778ec01007387 */ /* 0x0003e20000100a00 */
[----:B------:R-:W-:-:S03]  /*37100*/  IMAD.WIDE R92, R4, 0x4, R92 ;  /* 0x00000004045c7825 */ /* 0x000fc600078e025c */
[----:B-1----:R-:W4:Y:S01]  /*37110*/  LDL.LU.64 R236, [R1+0x1560] ;  /* 0x0015600001ec7983 */ /* 0x002f220000300a00 */
[----:B------:R-:W-:-:S03]  /*37120*/  IMAD.WIDE R238, R4, 0x4, R238 ;  /* 0x0000000404ee7825 */ /* 0x000fc600078e02ee */
[----:B------:R1:W-:Y:S04]  /*37130*/  STL.64 [R1+0x768], R44 ;  /* 0x0007682c01007387 */ /* 0x0003e80000100a00 */
        /* <DEDUP_REMOVED lines=25> */
[C---:B---3--:R-:W-:Y:S01]  /*372d0*/  IMAD.WIDE R234, R4.reuse, 0x4, R234 ;  /* 0x0000000404ea7825 */ /* 0x048fe200078e02ea */
[----:B-1----:R-:W3:Y:S03]  /*372e0*/  LDL.LU.64 R206, [R1+0x1528] ;  /* 0x0015280001ce7983 */ /* 0x002ee60000300a00 */
[----:B------:R-:W-:-:S04]  /*372f0*/  IMAD.WIDE R60, R4, 0x4, R60 ;  /* 0x00000004043c7825 */ /* 0x000fc800078e023c */
[----:B------:R-:W-:-:S04]  /*37300*/  IMAD.WIDE R156, R4, 0x4, R156 ;  /* 0x00000004049c7825 */ /* 0x000fc800078e029c */
[----:B--2---:R-:W-:-:S05]  /*37310*/  IMAD.WIDE R190, R4, 0x4, R190 ;  /* 0x0000000404be7825 */ /* 0x004fca00078e02be */
[----:B------:R1:W-:Y:S04]  /*37320*/  STL.64 [R1+0xa68], R190 ;  /* 0x000a68be01007387 */ /* 0x0003e80000100a00 */
[----:B-1----:R-:W2:Y:S04]  /*37330*/  LDL.LU.64 R190, [R1+0x1520] ;  /* 0x0015200001be7983 */ /* 0x002ea80000300a00 */
[----:B------:R-:W-:Y:S04]  /*37340*/  STL.64 [R1+0xa50], R248 ;  /* 0x000a50f801007387 */ /* 0x000fe80000100a00 */
[----:B------:R1:W-:Y:S02]  /*37350*/  STL.64 [R1+0x1390], R248 ;  /* 0x001390f801007387 */ /* 0x0003e40000100a00 */
[----:B-1----:R-:W-:Y:S01]  /*37360*/  MOV R248, R174 ;  /* 0x000000ae00f87202 */ /* 0x002fe20000000f00 */
[----:B------:R-:W-:-:S02]  /*37370*/  IMAD.MOV.U32 R249, RZ, RZ, R175 ;  /* 0x000000fffff97224 */ /* 0x000fc400078e00af */
[----:B------:R-:W3:Y:S04]  /*37380*/  LDL.LU.64 R174, [R1+0x1518] ;  /* 0x0015180001ae7983 */ /* 0x000ee80000300a00 */
[----:B------:R1:W-:Y:S04]  /*37390*/  STL.64 [R1+0xa70], R234 ;  /* 0x000a70ea01007387 */ /* 0x0003e80000100a00 */
[----:B-1----:R-:W2:Y:S04]  /*373a0*/  LDL.LU.64 R234, [R1+0x568] ;  /* 0x0005680001ea7983 */ /* 0x002ea80000300a00 */
[----:B------:R1:W-:Y:S04]  /*373b0*/  STL.64 [R1+0xa78], R60 ;  /* 0x000a783c01007387 */ /* 0x0003e80000100a00 */
[----:B-1----:R-:W3:Y:S04]  /*373c0*/  LDL.LU.64 R60, [R1+0x558] ;  /* 0x00055800013c7983 */ /* 0x002ee80000300a00 */
[----:B------:R1:W-:Y:S04]  /*373d0*/  STL.64 [R1+0xa80], R156 ;  /* 0x000a809c01007387 */ /* 0x0003e80000100a00 */
[----:B-1----:R-:W3:Y:S01]  /*373e0*/  LDL.LU.64 R156, [R1+0x548] ;  /* 0x00054800019c7983 */ /* 0x002ee20000300a00 */
[----:B------:R-:W-:-:S04]  /*373f0*/  IMAD.WIDE R158, R4, 0x4, R158 ;  /* 0x00000004049e7825 */ /* 0x000fc800078e029e */
[C---:B------:R-:W-:Y:S01]  /*37400*/  IMAD.WIDE R142, R4.reuse, 0x4, R142 ;  /* 0x00000004048e7825 */ /* 0x040fe200078e028e */
[----:B------:R1:W-:Y:S03]  /*37410*/  STL.64 [R1+0xa88], R158 ;  /* 0x000a889e01007387 */ /* 0x0003e60000100a00 */
[----:B------:R-:W-:-:S04]  /*37420*/  IMAD.WIDE R230, R4, 0x4, R230 ;  /* 0x0000000404e67825 */ /* 0x000fc800078e02e6 */
[C---:B----4-:R-:W-:Y:S01]  /*37430*/  IMAD.WIDE R172, R4.reuse, 0x4, R172 ;  /* 0x0000000404ac7825 */ /* 0x050fe200078e02ac */
[----:B-1----:R-:W4:Y:S03]  /*37440*/  LDL.LU.64 R158, [R1+0x1510] ;  /* 0x00151000019e7983 */ /* 0x002f260000300a00 */
[C---:B------:R-:W-:Y:S01]  /*37450*/  IMAD.WIDE R250, R4.reuse, 0x4, R250 ;  /* 0x0000000404fa7825 */ /* 0x040fe200078e02fa */
[----:B------:R1:W-:Y:S03]  /*37460*/  STL.64 [R1+0xa98], R142 ;  /* 0x000a988e01007387 */ /* 0x0003e60000100a00 */
[----:B------:R-:W-:-:S04]  /*37470*/  IMAD.WIDE R126, R4, 0x4, R126 ;  /* 0x00000004047e7825 */ /* 0x000fc800078e027e */
[C---:B------:R-:W-:Y:S01]  /*37480*/  IMAD.WIDE R110, R4.reuse, 0x4, R110 ;  /* 0x00000004046e7825 */ /* 0x040fe200078e026e */
[----:B-1----:R-:W4:Y:S04]  /*37490*/  LDL.LU.64 R142, [R1+0x1508] ;  /* 0x00150800018e7983 */ /* 0x002f280000300a00 */
[----:B------:R1:W-:Y:S01]  /*374a0*/  STL.64 [R1+0xaa0], R230 ;  /* 0x000aa0e601007387 */ /* 0x0003e20000100a00 */
[----:B------:R-:W-:-:S04]  /*374b0*/  IMAD.WIDE R94, R4, 0x4, R94 ;  /* 0x00000004045e7825 */ /* 0x000fc800078e025e */
[C---:B------:R-:W-:Y:S01]  /*374c0*/  IMAD.WIDE R78, R4.reuse, 0x4, R78 ;  /* 0x00000004044e7825 */ /* 0x040fe200078e024e */
[----:B-1----:R-:W4:Y:S04]  /*374d0*/  LDL.LU.64 R230, [R1+0x4e0] ;  /* 0x0004e00001e67983 */ /* 0x002f280000300a00 */
[----:B------:R1:W-:Y:S01]  /*374e0*/  STL.64 [R1+0xaa8], R172 ;  /* 0x000aa8ac01007387 */ /* 0x0003e20000100a00 */
[----:B------:R-:W-:-:S03]  /*374f0*/  IMAD.WIDE R62, R4, 0x4, R62 ;  /* 0x00000004043e7825 */ /* 0x000fc600078e023e */
[----:B-1----:R-:W4:Y:S04]  /*37500*/  LDL.LU.64 R172, [R1+0x468] ;  /* 0x0004680001ac7983 */ /* 0x002f280000300a00 */
[----:B------:R-:W-:Y:S04]  /*37510*/  STL.64 [R1+0xa90], R250 ;  /* 0x000a90fa01007387 */ /* 0x000fe80000100a00 */
        /* <DEDUP_REMOVED lines=34> */
[----:B--2---:R-:W-:-:S03]  /*37740*/  IMAD.WIDE R234, R4, 0x4, R234 ;  /* 0x0000000404ea7825 */ /* 0x004fc600078e02ea */
[----:B-1----:R-:W2:Y:S01]  /*37750*/  LDL.LU.64 R240, [R1+0x14c0] ;  /* 0x0014c00001f07983 */ /* 0x002ea20000300a00 */
[----:B---3--:R-:W-:-:S05]  /*37760*/  IMAD.WIDE R60, R4, 0x4, R60 ;  /* 0x00000004043c7825 */ /* 0x008fca00078e023c */
[----:B------:R1:W-:Y:S01]  /*37770*/  STL.64 [R1+0xb18], R60 ;  /* 0x000b183c01007387 */ /* 0x0003e20000100a00 */
[----:B------:R-:W-:-:S03]  /*37780*/  IMAD.WIDE R156, R4, 0x4, R156 ;  /* 0x00000004049c7825 */ /* 0x000fc600078e029c */
[----:B-1----:R-:W3:Y:S04]  /*37790*/  LDL.LU.64 R60, [R1+0x14b8] ;  /* 0x0014b800013c7983 */ /* 0x002ee80000300a00 */
[----:B------:R1:W-:Y:S04]  /*377a0*/  STL.64 [R1+0xb20], R156 ;  /* 0x000b209c01007387 */ /* 0x0003e80000100a00 */
[----:B-1----:R-:W2:Y:S04]  /*377b0*/  LDL.LU.64 R156, [R1+0x14b0] ;  /* 0x0014b000019c7983 */ /* 0x002ea80000300a00 */
[----:B------:R1:W-:Y:S04]  /*377c0*/  STL.64 [R1+0xb28], R2 ;  /* 0x000b280201007387 */ /* 0x0003e80000100a00 */
[----:B-1----:R-:W3:Y:S04]  /*377d0*/  LDL.LU.64 R2, [R1+0x14a8] ;  /* 0x0014a80001027983 */ /* 0x002ee80000300a00 */
[----:B------:R-:W-:Y:S04]  /*377e0*/  STL.64 [R1+0xb10], R234 ;  /* 0x000b10ea01007387 */ /* 0x000fe80000100a00 */
[----:B------:R1:W-:Y:S04]  /*377f0*/  STL.64 [R1+0x13a8], R234 ;  /* 0x0013a8ea01007387 */ /* 0x0003e80000100a00 */
[----:B-1----:R-:W3:Y:S01]  /*37800*/  LDL.LU.64 R234, [R1+0x4f8] ;  /* 0x0004f80001ea7983 */ /* 0x002ee20000300a00 */
[----:B------:R-:W-:-:S04]  /*37810*/  IMAD.WIDE R204, R4, 0x4, R204 ;  /* 0x0000000404cc7825 */ /* 0x000fc800078e02cc */
[C---:B------:R-:W-:Y:S01]  /*37820*/  IMAD.WIDE R188, R4.reuse, 0x4, R188 ;  /* 0x0000000404bc7825 */ /* 0x040fe200078e02bc */
[----:B------:R1:W-:Y:S03]  /*37830*/  STL.64 [R1+0xb30], R204 ;  /* 0x000b30cc01007387 */ /* 0x0003e60000100a00 */
[C---:B----4-:R-:W-:Y:S01]  /*37840*/  IMAD.WIDE R172, R4.reuse, 0x4, R172 ;  /* 0x0000000404ac7825 */ /* 0x050fe200078e02ac */
[----:B-1----:R-:W4:Y:S03]  /*37850*/  LDL.LU.64 R204, [R1+0x14a0] ;  /* 0x0014a00001cc7983 */ /* 0x002f260000300a00 */
[----:B------:R-:W-:-:S04]  /*37860*/  IMAD.WIDE R140, R4, 0x4, R140 ;  /* 0x00000004048c7825 */ /* 0x000fc800078e028c */
[----:B------:R-:W-:-:S05]  /*37870*/  IMAD.WIDE R250, R4, 0x4, R250 ;  /* 0x0000000404fa7825 */ /* 0x000fca00078e02fa */
[----:B------:R1:W-:Y:S01]  /*37880*/  STL.64 [R1+0xb38], R250 ;  /* 0x000b38fa01007387 */ /* 0x0003e20000100a00 */
[----:B------:R-:W-:-:S03]  /*37890*/  IMAD.WIDE R230, R4, 0x4, R230 ;  /* 0x0000000404e67825 */ /* 0x000fc600078e02e6 */
[----:B-1----:R-:W4:Y:S04]  /*378a0*/  LDL.LU.64 R250, [R1+0x128] ;  /* 0x0001280001fa7983 */ /* 0x002f280000300a00 */
[----:B------:R1:W-:Y:S04]  /*378b0*/  STL.64 [R1+0xb40], R188 ;  /* 0x000b40bc01007387 */ /* 0x0003e80000100a00 */
[----:B-1----:R-:W4:Y:S04]  /*378c0*/  LDL.LU.64 R188, [R1+0x1498] ;  /* 0x0014980001bc7983 */ /* 0x002f280000300a00 */
[----:B------:R1:W-:Y:S04]  /*378d0*/  STL.64 [R1+0xb58], R172 ;  /* 0x000b58ac01007387 */ /* 0x0003e80000100a00 */
[----:B-1----:R-:W4:Y:S01]  /*378e0*/  LDL.LU.64 R172, [R1+0x1490] ;  /* 0x0014900001ac7983 */ /* 0x002f220000300a00 */
[----:B--2---:R-:W-:-:S05]  /*378f0*/  IMAD.WIDE R156, R4, 0x4, R156 ;  /* 0x00000004049c7825 */ /* 0x004fca00078e029c */
[----:B------:R1:W-:Y:S04]  /*37900*/  STL.64 [R1+0xb60], R156 ;  /* 0x000b609c01007387 */ /* 0x0003e80000100a00 */
[----:B-1----:R-:W2:Y:S01]  /*37910*/  LDL.LU.64 R156, [R1+0x1488] ;  /* 0x00148800019c7983 */ /* 0x002ea20000300a00 */
[----:B---3--:R-:W-:-:S05]  /*37920*/  IMAD.WIDE R234, R4, 0x4, R234 ;  /* 0x0000000404ea7825 */ /* 0x008fca00078e02ea */
[----:B------:R-:W-:Y:S04]  /*37930*/  STL.64 [R1+0xb48], R234 ;  /* 0x000b48ea01007387 */ /* 0x000fe80000100a00 */
[----:B------:R1:W-:Y:S04]  /*37940*/  STL.64 [R1+0x13b8], R234 ;  /* 0x0013b8ea01007387 */ /* 0x0003e80000100a00 */
[----:B-1----:R-:W3:Y:S04]  /*37950*/  LDL.LU.64 R234, [R1+0x3d0] ;  /* 0x0003d00001ea7983 */ /* 0x002ee80000300a00 */
[----:B------:R1:W-:Y:S04]  /*37960*/  STL.64 [R1+0xb68], R140 ;  /* 0x000b688c01007387 */ /* 0x0003e80000100a00 */
[----:B-1----:R-:W2:Y:S04]  /*37970*/  LDL.LU.64 R140, [R1+0x1480] ;  /* 0x00148000018c7983 */ /* 0x002ea80000300a00 */
[----:B------:R-:W-:Y:S04]  /*37980*/  STL.64 [R1+0xb50], R230 ;  /* 0x000b50e601007387 */ /* 0x000fe80000100a00 */
[----:B------:R1:W-:Y:S04]  /*37990*/  STL.64 [R1+0x13c0], R230 ;  /* 0x0013c0e601007387 */ /* 0x0003e80000100a00 */
[----:B-1----:R-:W4:Y:S01]  /*379a0*/  LDL.LU.64 R230, [R1+0x410] ;  /* 0x0004100001e67983 */ /* 0x002f220000300a00 */
        /* <DEDUP_REMOVED lines=9> */
[----:B-1----:R-:W2:Y:S04]  /*37a40*/  LDL.LU.64 R108, [R1+0x1470] ;  /* 0x00147000016c7983 */ /* 0x002ea80000300a00 */
[----:B------:R1:W-:Y:S04]  /*37a50*/  STL.64 [R1+0xb98], R92 ;  /* 0x000b985c01007387 */ /* 0x0003e80000100a00 */
[----:B-1----:R-:W2:Y:S01]  /*37a60*/  LDL.LU.64 R92, [R1+0x1468] ;  /* 0x00146800015c7983 */ /* 0x002ea20000300a00 */
[----:B----4-:R-:W-:-:S05]  /*37a70*/  IMAD.WIDE R230, R4, 0x4, R230 ;  /* 0x0000000404e67825 */ /* 0x010fca00078e02e6 */
[----:B------:R-:W-:Y:S04]  /*37a80*/  STL.64 [R1+0xb80], R230 ;  /* 0x000b80e601007387 */ /* 0x000fe80000100a00 */
[----:B------:R1:W-:Y:S02]  /*37a90*/  STL.64 [R1+0x13c8], R230 ;  /* 0x0013c8e601007387 */ /* 0x0003e40000100a00 */
[----:B-1----:R-:W-:Y:S02]  /*37aa0*/  IMAD.MOV.U32 R230, RZ, RZ, R76 ;  /* 0x000000ffffe67224 */ /* 0x002fe400078e004c */
[----:B------:R-:W-:Y:S02]  /*37ab0*/  IMAD.MOV.U32 R231, RZ, RZ, R77 ;  /* 0x000000ffffe77224 */ /* 0x000fe400078e004d */
[----:B------:R-:W4:Y:S04]  /*37ac0*/  LDL.LU.64 R76, [R1+0x1460] ;  /* 0x00146000014c7983 */ /* 0x000f280000300a00 */
[----:B------:R1:W-:Y:S04]  /*37ad0*/  STL.64 [R1+0xba0], R60 ;  /* 0x000ba03c01007387 */ /* 0x0003e80000100a00 */
[----:B-1----:R-:W2:Y:S04]  /*37ae0*/  LDL.LU.64 R60, [R1+0x1458] ;  /* 0x00145800013c7983 */ /* 0x002ea80000300a00 */
[----:B------:R-:W-:Y:S04]  /*37af0*/  STL.64 [R1+0xb88], R238 ;  /* 0x000b88ee01007387 */ /* 0x000fe80000100a00 */
[----:B------:R1:W-:Y:S04]  /*37b00*/  STL.64 [R1+0x13d0], R238 ;  /* 0x0013d0ee01007387 */ /* 0x0003e80000100a00 */
[----:B-1----:R-:W3:Y:S01]  /*37b10*/  LDL.LU.64 R238, [R1+0x3d8] ;  /* 0x0003d80001ee7983 */ /* 0x002ee20000300a00 */
[----:B------:R-:W-:-:S04]  /*37b20*/  IMAD.WIDE R44, R4, 0x4, R44 ;  /* 0x00000004042c7825 */ /* 0x000fc800078e022c */
[C---:B------:R-:W-:Y:S01]  /*37b30*/  IMAD.WIDE R226, R4.reuse, 0x4, R226 ;  /* 0x0000000404e27825 */ /* 0x040fe200078e02e2 */
[----:B------:R1:W-:Y:S03]  /*37b40*/  STL.64 [R1+0xba8], R44 ;  /* 0x000ba82c01007387 */ /* 0x0003e60000100a00 */
[----:B------:R-:W-:-:S04]  /*37b50*/  IMAD.WIDE R28, R4, 0x4, R28 ;  /* 0x00000004041c7825 */ /* 0x000fc800078e021c */
[----:B------:R-:W-:Y:S01]  /*37b60*/  IMAD.WIDE R12, R4, 0x4, R12 ;  /* 0x00000004040c7825 */ /* 0x000fe200078e020c */
[----:B-1----:R-:W4:Y:S04]  /*37b70*/  LDL.LU.64 R44, [R1+0x1450] ;  /* 0x00145000012c7983 */ /* 0x002f280000300a00 */
[----:B------:R-:W-:Y:S04]  /*37b80*/  STL.64 [R1+0xb90], R226 ;  /* 0x000b90e201007387 */ /* 0x000fe80000100a00 */
[----:B------:R1:W-:Y:S02]  /*37b90*/  STL.64 [R1+0x13e0], R226 ;  /* 0x0013e0e201007387 */ /* 0x0003e40000100a00 */
[----:B-1----:R-:W-:Y:S01]  /*37ba0*/  IMAD.MOV.U32 R226, RZ, RZ, R28 ;  /* 0x000000ffffe27224 */ /* 0x002fe200078e001c */
[----:B------:R-:W-:-:S02]  /*37bb0*/  MOV R227, R29 ;  /* 0x0000001d00e37202 */ /* 0x000fc40000000f00 */
[----:B------:R-:W2:Y:S04]  /*37bc0*/  LDL.LU.64 R28, [R1+0x1448] ;  /* 0x00144800011c7983 */ /* 0x000ea80000300a00 */
[----:B------:R1:W-:Y:S04]  /*37bd0*/  STL.64 [R1+0xbb0], R12 ;  /* 0x000bb00c01007387 */ /* 0x0003e80000100a00 */
[----:B-1----:R-:W2:Y:S01]  /*37be0*/  LDL.LU.64 R12, [R1+0x1440] ;  /* 0x00144000010c7983 */ /* 0x002ea20000300a00 */
[----:B---3--:R-:W-:-:S05]  /*37bf0*/  IMAD.WIDE R238, R4, 0x4, R238 ;  /* 0x0000000404ee7825 */ /* 0x008fca00078e02ee */
[----:B------:R-:W-:Y:S04]  /*37c00*/  STL.64 [R1+0xbb8], R238 ;  /* 0x000bb8ee01007387 */ /* 0x000fe80000100a00 */
[----:B------:R1:W-:Y:S04]  /*37c10*/  STL.64 [R1+0x13e8], R238 ;  /* 0x0013e8ee01007387 */ /* 0x0003e80000100a00 */
[----:B-1----:R-:W3:Y:S01]  /*37c20*/  LDL.LU.64 R238, [R1+0x8] ;  /* 0x0000080001ee7983 */ /* 0x002ee20000300a00 */
[----:B------:R-:W-:-:S05]  /*37c30*/  IMAD.WIDE R234, R4, 0x4, R234 ;  /* 0x0000000404ea7825 */ /* 0x000fca00078e02ea */
[----:B------:R-:W-:Y:S04]  /*37c40*/  STL.64 [R1+0xbc0], R234 ;  /* 0x000bc0ea01007387 */ /* 0x000fe80000100a00 */
[----:B------:R1:W-:Y:S01]  /*37c50*/  STL.64 [R1+0x1400], R234 ;  /* 0x001400ea01007387 */ /* 0x0003e20000100a00 */
[----:B------:R-:W-:-:S04]  /*37c60*/  IMAD.WIDE R10, R4, 0x4, R10 ;  /* 0x00000004040a7825 */ /* 0x000fc800078e020a */
[----:B------:R-:W-:-:S04]  /*37c70*/  IMAD.WIDE R250, R4, 0x4, R250 ;  /* 0x0000000404fa7825 */ /* 0x000fc800078e02fa */
[----:B------:R-:W-:-:S04]  /*37c80*/  IMAD.WIDE R6, R4, 0x4, R6 ;  /* 0x0000000404067825 */ /* 0x000fc800078e0206 */
[----:B-1----:R-:W-:Y:S02]  /*37c90*/  IMAD.MOV.U32 R234, RZ, RZ, R230 ;  /* 0x000000ffffea7224 */ /* 0x002fe400078e00e6 */
[----:B------:R-:W-:Y:S02]  /*37ca0*/  IMAD.MOV.U32 R235, RZ, RZ, R231 ;  /* 0x000000ffffeb7224 */ /* 0x000fe400078e00e7 */
        /* <DEDUP_REMOVED lines=8> */
[----:B------:R-:W-:Y:S01]  /*37d30*/  IMAD.WIDE R32, R4, 0x4, R32 ;  /* 0x0000000404207825 */ /* 0x000fe200078e0220 */
[----:B------:R-:W-:-:S03]  /*37d40*/  MOV R229, R245 ;  /* 0x000000f500e57202 */ /* 0x000fc60000000f00 */
[----:B------:R-:W-:-:S04]  /*37d50*/  IMAD.WIDE R34, R4, 0x4, R34 ;  /* 0x0000000404227825 */ /* 0x000fc800078e0222 */
[----:B------:R-:W-:-:S04]  /*37d60*/  IMAD.WIDE R36, R4, 0x4, R36 ;  /* 0x0000000404247825 */ /* 0x000fc800078e0224 */
[----:B------:R-:W-:-:S04]  /*37d70*/  IMAD.WIDE R38, R4, 0x4, R38 ;  /* 0x0000000404267825 */ /* 0x000fc800078e0226 */
[----:B------:R-:W-:Y:S02]  /*37d80*/  IMAD.MOV.U32 R228, RZ, RZ, R244 ;  /* 0x000000ffffe47224 */ /* 0x000fe400078e00f4 */
        /* <DEDUP_REMOVED lines=9> */
[----:B--2---:R-:W-:-:S04]  /*37e20*/  IMAD.WIDE R60, R4, 0x4, R60 ;  /* 0x00000004043c7825 */ /* 0x004fc800078e023c */
        /* <DEDUP_REMOVED lines=26> */
[----:B---3--:R-:W-:-:S05]  /*37fd0*/  IMAD.WIDE R238, R4, 0x4, R238 ;  /* 0x0000000404ee7825 */ /* 0x008fca00078e02ee */
[----:B------:R1:W-:Y:S02]  /*37fe0*/  STL.64 [R1+0xbd8], R238 ;  /* 0x000bd8ee01007387 */ /* 0x0003e40000100a00 */
[----:B-1----:R-:W-:-:S05]  /*37ff0*/  IMAD.WIDE R238, R4, 0x4, R240 ;  /* 0x0000000404ee7825 */ /* 0x002fca00078e02f0 */
[----:B------:R1:W-:Y:S04]  /*38000*/  STL.64 [R1+0xbe0], R238 ;  /* 0x000be0ee01007387 */ /* 0x0003e80000100a00 */
[----:B------:R-:W-:Y:S04]  /*38010*/  STL.64 [R1+0xbc8], R250 ;  /* 0x000bc8fa01007387 */ /* 0x000fe80000100a00 */
[----:B------:R-:W-:Y:S01]  /*38020*/  STL.64 [R1+0x1408], R250 ;  /* 0x001408fa01007387 */ /* 0x000fe20000100a00 */
[----:B-1----:R-:W-:Y:S01]  /*38030*/  IMAD.WIDE R238, R4, 0x4, R236 ;  /* 0x0000000404ee7825 */ /* 0x002fe200078e02ec */
[----:B------:R-:W-:-:S02]  /*38040*/  MOV R236, R10 ;  /* 0x0000000a00ec7202 */ /* 0x000fc40000000f00 */
[----:B------:R-:W-:Y:S01]  /*38050*/  STL.64 [R1+0xbd0], R6 ;  /* 0x000bd00601007387 */ /* 0x000fe20000100a00 */
[----:B------:R-:W-:Y:S02]  /*38060*/  IMAD.MOV.U32 R237, RZ, RZ, R11 ;  /* 0x000000ffffed7224 */ /* 0x000fe400078e000b */
[----:B------:R-:W-:Y:S01]  /*38070*/  IMAD.WIDE R10, R4, 0x4, R232 ;  /* 0x00000004040a7825 */ /* 0x000fe200078e02e8 */
[----:B------:R1:W-:Y:S04]  /*38080*/  STL.64 [R1+0x1410], R6 ;  /* 0x0014100601007387 */ /* 0x0003e80000100a00 */
[----:B------:R-:W-:Y:S04]  /*38090*/  STL.64 [R1+0xbe8], R238 ;  /* 0x000be8ee01007387 */ /* 0x000fe80000100a00 */
[----:B------:R-:W-:Y:S04]  /*380a0*/  STL.64 [R1+0x1418], R238 ;  /* 0x001418ee01007387 */ /* 0x000fe80000100a00 */
[----:B------:R-:W-:Y:S01]  /*380b0*/  STL.64 [R1+0xbf0], R10 ;  /* 0x000bf00a01007387 */ /* 0x000fe20000100a00 */
[----:B-1----:R-:W-:-:S03]  /*380c0*/  IMAD.MOV.U32 R6, RZ, RZ, R8 ;  /* 0x000000ffff067224 */ /* 0x002fc600078e0008 */
[----:B------:R1:W-:Y:S01]  /*380d0*/  STL.64 [R1+0x1420], R10 ;  /* 0x0014200a01007387 */ /* 0x0003e20000100a00 */
[----:B------:R-:W-:Y:S02]  /*380e0*/  IMAD.MOV.U32 R7, RZ, RZ, R9 ;  /* 0x000000ffff077224 */ /* 0x000fe400078e0009 */
[C---:B------:R-:W-:Y:S01]  /*380f0*/  IMAD.WIDE R8, R4.reuse, 0x4, R224 ;  /* 0x0000000404087825 */ /* 0x040fe200078e02e0 */
[----:B------:R-:W-:Y:S01]  /*38100*/  STL.64 [R1+0xbf8], R230 ;  /* 0x000bf8e601007387 */ /* 0x000fe20000100a00 */
[----:B------:R-:W-:Y:S02]  /*38110*/  MOV R233, R243 ;  /* 0x000000f300e97202 */ /* 0x000fe40000000f00 */
[----:B------:R-:W-:Y:S01]  /*38120*/  IMAD.MOV.U32 R250, RZ, RZ, R248 ;  /* 0x000000fffffa7224 */ /* 0x000fe200078e00f8 */
[----:B------:R2:W-:Y:S01]  /*38130*/  STL.64 [R1+0x1428], R230 ;  /* 0x001428e601007387 */ /* 0x0005e20000100a00 */
[----:B-1----:R-:W-:-:S03]  /*38140*/  IMAD.WIDE R10, R4, 0x4, R12 ;  /* 0x00000004040a7825 */ /* 0x002fc600078e020c */
[----:B------:R-:W3:Y:S01]  /*38150*/  LDL.64 R12, [R1+0x788] ;  /* 0x00078800010c7983 */ /* 0x000ee20000100a00 */
[----:B------:R-:W-:Y:S02]  /*38160*/  IMAD.MOV.U32 R251, RZ, RZ, R249 ;  /* 0x000000fffffb7224 */ /* 0x000fe400078e00f9 */
[C---:B------:R-:W-:Y:S01]  /*38170*/  IMAD.WIDE R248, R4.reuse, 0x4, R222 ;  /* 0x0000000404f87825 */ /* 0x040fe200078e02de */
[----:B------:R1:W-:Y:S03]  /*38180*/  STL.64 [R1+0xc18], R10 ;  /* 0x000c180a01007387 */ /* 0x0003e60000100a00 */
[C---:B------:R-:W-:Y:S01]  /*38190*/  IMAD.WIDE R240, R4.reuse, 0x4, R220 ;  /* 0x0000000404f07825 */ /* 0x040fe200078e02dc */
[----:B--2---:R-:W2:Y:S03]  /*381a0*/  LDL.64 R230, [R1+0x798] ;  /* 0x0007980001e67983 */ /* 0x004ea60000100a00 */
[----:B------:R-:W-:Y:S01]  /*381b0*/  IMAD.MOV.U32 R232, RZ, RZ, R242 ;  /* 0x000000ffffe87224 */ /* 0x000fe200078e00f2 */
[----:B------:R-:W4:Y:S01]  /*381c0*/  LDL.64 R220, [R1+0x818] ;  /* 0x0008180001dc7983 */ /* 0x000f220000100a00 */
[----:B------:R-:W-:-:S03]  /*381d0*/  IMAD.WIDE R242, R4, 0x4, R14 ;  /* 0x0000000404f27825 */ /* 0x000fc600078e020e */
[----:B-1----:R-:W4:Y:S01]  /*381e0*/  LDL.64 R10, [R1+0x898] ;  /* 0x00089800010a7983 */ /* 0x002f220000100a00 */
[----:B------:R-:W-:-:S03]  /*381f0*/  IMAD.MOV.U32 R14, RZ, RZ, R6 ;  /* 0x000000ffff0e7224 */ /* 0x000fc600078e0006 */
[----:B------:R-:W4:Y:S01]  /*38200*/  LDL.64 R224, [R1+0x918] ;  /* 0x0009180001e07983 */ /* 0x000f220000100a00 */
[----:B------:R-:W-:-:S03]  /*38210*/  IMAD.MOV.U32 R15, RZ, RZ, R7 ;  /* 0x000000ffff0f7224 */ /* 0x000fc600078e0007 */
[----:B------:R-:W4:Y:S01]  /*38220*/  LDL.64 R238, [R1+0x998] ;  /* 0x0009980001ee7983 */ /* 0x000f220000100a00 */
[----:B------:R-:W-:-:S03]  /*38230*/  IMAD.MOV.U32 R6, RZ, RZ, R226 ;  /* 0x000000ffff067224 */ /* 0x000fc600078e00e2 */
[----:B------:R-:W-:Y:S01]  /*38240*/  STL.64 [R1+0xc00], R8 ;  /* 0x000c000801007387 */ /* 0x000fe20000100a00 */
[----:B------:R-:W-:-:S03]  /*38250*/  IMAD.MOV.U32 R7, RZ, RZ, R227 ;  /* 0x000000ffff077224 */ /* 0x000fc600078e00e3 */
[----:B------:R1:W-:Y:S01]  /*38260*/  STL.64 [R1+0x1430], R8 ;  /* 0x0014300801007387 */ /* 0x0003e20000100a00 */
[----:B------:R-:W-:-:S04]  /*38270*/  IMAD.WIDE R226, R4, 0x4, R16 ;  /* 0x0000000404e27825 */ /* 0x000fc800078e0210 */
[----:B------:R-:W-:Y:S01]  /*38280*/  IMAD.MOV.U32 R222, RZ, RZ, R250 ;  /* 0x000000ffffde7224 */ /* 0x000fe200078e00fa */
[----:B------:R-:W-:Y:S01]  /*38290*/  MOV R250, R234 ;  /* 0x000000ea00fa7202 */ /* 0x000fe20000000f00 */
[----:B------:R-:W-:Y:S01]  /*382a0*/  IMAD.MOV.U32 R223, RZ, RZ, R251 ;  /* 0x000000ffffdf7224 */ /* 0x000fe200078e00fb */
[----:B-1----:R-:W3:Y:S04]  /*382b0*/  LDL.64 R8, [R1+0x780] ;  /* 0x0007800001087983 */ /* 0x002ee80000100a00 */
[----:B------:R-:W-:Y:S01]  /*382c0*/  STL.64 [R1+0xc08], R248 ;  /* 0x000c08f801007387 */ /* 0x000fe20000100a00 */
[----:B------:R-:W-:-:S03]  /*382d0*/  IMAD.MOV.U32 R251, RZ, RZ, R235 ;  /* 0x000000fffffb7224 */ /* 0x000fc600078e00eb */
[----:B------:R1:W-:Y:S01]  /*382e0*/  STL.64 [R1+0x1438], R248 ;  /* 0x001438f801007387 */ /* 0x0003e20000100a00 */
[----:B------:R-:W-:-:S03]  /*382f0*/  IMAD.WIDE R234, R4, 0x4, R28 ;  /* 0x0000000404ea7825 */ /* 0x000fc600078e021c */
[----:B------:R-:W2:Y:S04]  /*38300*/  LDL.64 R16, [R1+0x760] ;  /* 0x0007600001107983 */ /* 0x000ea80000100a00 */
[----:B-1----:R-:W4:Y:S04]  /*38310*/  LDL.64 R248, [R1+0x770] ;  /* 0x0007700001f87983 */ /* 0x002f280000100a00 */
        /* <DEDUP_REMOVED lines=43> */
[----:B------:R-:W-:-:S03]  /*385d0*/  IMAD.WIDE R112, R4, 0x4, R112 ;  /* 0x0000000404707825 */ /* 0x000fc600078e0270 */
[----:B------:R-:W-:Y:S01]  /*385e0*/  STL.64 [R1+0xd70], R98 ;  /* 0x000d706201007387 */ /* 0x000fe20000100a00 */
[----:B------:R-:W-:-:S03]  /*385f0*/  IMAD.WIDE R114, R4, 0x4, R114 ;  /* 0x0000000404727825 */ /* 0x000fc600078e0272 */
[----:B------:R-:W-:Y:S01]  /*38600*/  STL.64 [R1+0xd78], R100 ;  /* 0x000d786401007387 */ /* 0x000fe20000100a00 */
[----:B------:R-:W-:-:S03]  /*38610*/  IMAD.WIDE R116, R4, 0x4, R116 ;  /* 0x0000000404747825 */ /* 0x000fc600078e0274 */
[----:B------:R-:W3:Y:S04]  /*38620*/  LDL.64 R108, [R1+0x590] ;  /* 0x00059000016c7983 */ /* 0x000ee80000100a00 */
[----:B------:R-:W-:Y:S04]  /*38630*/  STL.64 [R1+0xd80], R102 ;  /* 0x000d806601007387 */ /* 0x000fe80000100a00 */
[----:B------:R-:W-:Y:S04]  /*38640*/  STL.64 [R1+0xd88], R104 ;  /* 0x000d886801007387 */ /* 0x000fe80000100a00 */
[----:B------:R1:W-:Y:S04]  /*38650*/  STL.64 [R1+0xd98], R44 ;  /* 0x000d982c01007387 */ /* 0x0003e80000100a00 */
[----:B------:R-:W-:Y:S01]  /*38660*/  STL.64 [R1+0xd90], R106 ;  /* 0x000d906a01007387 */ /* 0x000fe20000100a00 */
[----:B------:R-:W-:-:S03]  /*38670*/  IMAD.WIDE R28, R4, 0x4, R124 ;  /* 0x00000004041c7825 */ /* 0x000fc600078e027c */
[----:B------:R-:W-:Y:S04]  /*38680*/  STL.64 [R1+0xda0], R110 ;  /* 0x000da06e01007387 */ /* 0x000fe80000100a00 */
[----:B------:R-:W-:Y:S04]  /*38690*/  STL.64 [R1+0xda8], R112 ;  /* 0x000da87001007387 */ /* 0x000fe80000100a00 */
[----:B------:R-:W-:Y:S04]  /*386a0*/  STL.64 [R1+0xdb0], R114 ;  /* 0x000db07201007387 */ /* 0x000fe80000100a00 */
[----:B------:R-:W-:Y:S04]  /*386b0*/  STL.64 [R1+0xdb8], R116 ;  /* 0x000db87401007387 */ /* 0x000fe80000100a00 */
[----:B------:R-:W2:Y:S01]  /*386c0*/  LDL.64 R124, [R1+0x580] ;  /* 0x00058000017c7983 */ /* 0x000ea20000100a00 */
[----:B------:R-:W-:-:S04]  /*386d0*/  IMAD.WIDE R118, R4, 0x4, R118 ;  /* 0x0000000404767825 */ /* 0x000fc800078e0276 */
[C---:B------:R-:W-:Y:S01]  /*386e0*/  IMAD.WIDE R120, R4.reuse, 0x4, R120 ;  /* 0x0000000404787825 */ /* 0x040fe200078e0278 */
[----:B------:R-:W-:Y:S03]  /*386f0*/  STL.64 [R1+0xdc0], R118 ;  /* 0x000dc07601007387 */ /* 0x000fe60000100a00 */
[C---:B------:R-:W-:Y:S01]  /*38700*/  IMAD.WIDE R122, R4.reuse, 0x4, R122 ;  /* 0x00000004047a7825 */ /* 0x040fe200078e027a */
[----:B------:R-:W-:Y:S03]  /*38710*/  STL.64 [R1+0xdc8], R120 ;  /* 0x000dc87801007387 */ /* 0x000fe60000100a00 */
[C---:B------:R-:W-:Y:S01]  /*38720*/  IMAD.WIDE R126, R4.reuse, 0x4, R126 ;  /* 0x00000004047e7825 */ /* 0x040fe200078e027e */
[----:B------:R1:W-:Y:S03]  /*38730*/  STL.64 [R1+0xdd8], R28 ;  /* 0x000dd81c01007387 */ /* 0x0003e60000100a00 */
[C---:B------:R-:W-:Y:S01]  /*38740*/  IMAD.WIDE R128, R4.reuse, 0x4, R128 ;  /* 0x0000000404807825 */ /* 0x040fe200078e0280 */
[----:B------:R-:W-:Y:S03]  /*38750*/  STL.64 [R1+0xdd0], R122 ;  /* 0x000dd07a01007387 */ /* 0x000fe60000100a00 */
        /* <DEDUP_REMOVED lines=69> */
[----:B------:R-:W-:Y:S01]  /*38bb0*/  ISETP.GE.U32.AND P3, PT, R5, 0x7ffffd03, PT ;  /* 0x7ffffd030500780c */ /* 0x000fe20003f66070 */
[----:B------:R-:W-:Y:S02]  /*38bc0*/  STL.64 [R1+0xef0], R194 ;  /* 0x000ef0c201007387 */ /* 0x000fe40000100a00 */
[----:B------:R-:W-:Y:S01]  /*38bd0*/  IMAD.WIDE R200, R4, 0x4, R200 ;  /* 0x0000000404c87825 */ /* 0x000fe200078e02c8 */
[----:B------:R-:W-:Y:S01]  /*38be0*/  ISETP.GE.U32.AND P4, PT, R0, 0x7ffffd02, PT ;  /* 0x7ffffd020000780c */ /* 0x000fe20003f86070 */
[----:B------:R-:W-:Y:S02]  /*38bf0*/  STL.64 [R1+0xef8], R196 ;  /* 0x000ef8c401007387 */ /* 0x000fe40000100a00 */
[----:B------:R-:W-:-:S02]  /*38c00*/  IMAD.WIDE R204, R4, 0x4, R204 ;  /* 0x0000000404cc7825 */ /* 0x000fc400078e02cc */
[----:B------:R-:W-:Y:S02]  /*38c10*/  STL.64 [R1+0xf00], R198 ;  /* 0x000f00c601007387 */ /* 0x000fe40000100a00 */
[C---:B------:R-:W-:Y:S02]  /*38c20*/  IMAD.WIDE R202, R4.reuse, 0x4, R202 ;  /* 0x0000000404ca7825 */ /* 0x040fe400078e02ca */
[----:B------:R-:W-:Y:S02]  /*38c30*/  STL.64 [R1+0xf08], R200 ;  /* 0x000f08c801007387 */ /* 0x000fe40000100a00 */
[C---:B------:R-:W-:Y:S02]  /*38c40*/  IMAD.WIDE R206, R4.reuse, 0x4, R206 ;  /* 0x0000000404ce7825 */ /* 0x040fe400078e02ce */
[----:B------:R1:W-:Y:S02]  /*38c50*/  STL.64 [R1+0xf18], R204 ;  /* 0x000f18cc01007387 */ /* 0x0003e40000100a00 */
        /* <DEDUP_REMOVED lines=8> */
[----:B------:R-:W-:Y:S02]  /*38ce0*/  IMAD.WIDE R216, R4, 0x4, R216 ;  /* 0x0000000404d87825 */ /* 0x000fe400078e02d8 */
[----:B------:R-:W-:Y:S04]  /*38cf0*/  STL.64 [R1+0xf38], R212 ;  /* 0x000f38d401007387 */ /* 0x000fe80000100a00 */
[----:B------:R1:W-:Y:S04]  /*38d00*/  STL.64 [R1+0xf40], R214 ;  /* 0x000f40d601007387 */ /* 0x0003e80000100a00 */
[----:B------:R1:W-:Y:S04]  /*38d10*/  STL.64 [R1+0xf48], R216 ;  /* 0x000f48d801007387 */ /* 0x0003e80000100a00 */
[----:B--2---:R-:W-:Y:S04]  /*38d20*/  LDGSTS.E [R246+0x8008], desc[UR52][R124.64], !P6 ;  /* 0x080080007cf67fae */ /* 0x004fe8000f121874 */
[----:B---3--:R-:W-:Y:S04]  /*38d30*/  LDGSTS.E [R246+0x800c], desc[UR52][R108.64], !P1 ;  /* 0x0800c0006cf67fae */ /* 0x008fe8000c921874 */
[----:B------:R2:W-:Y:S04]  /*38d40*/  LDGSTS.E [R246+0xc000], desc[UR52][R16.64], !P2 ;  /* 0x0c00000010f67fae */ /* 0x0005e8000d121874 */
[----:B------:R-:W3:Y:S04]  /*38d50*/  LDL.64 R124, [R1+0xa18] ;  /* 0x000a1800017c7983 */ /* 0x000ee80000100a00 */
[----:B----4-:R-:W-:Y:S04]  /*38d60*/  LDGSTS.E [R246+0xc004], desc[UR52][R248.64], !P3 ;  /* 0x0c004000f8f67fae */ /* 0x010fe8000d921874 */
[----:B------:R-:W4:Y:S04]  /*38d70*/  LDL.64 R108, [R1+0x9e0] ;  /* 0x0009e000016c7983 */ /* 0x000f280000100a00 */
[----:B------:R-:W-:Y:S04]  /*38d80*/  LDGSTS.E [R246+0xc008], desc[UR52][R8.64], !P4 ;  /* 0x0c00800008f67fae */ /* 0x000fe8000e121874 */
[----:B------:R-:W4:Y:S04]  /*38d90*/  LDL.64 R248, [R1+0x960] ;  /* 0x0009600001f87983 */ /* 0x000f280000100a00 */
[----:B------:R-:W4:Y:S01]  /*38da0*/  LDL.64 R8, [R1+0x8e0] ;  /* 0x0008e00001087983 */ /* 0x000f220000100a00 */
[----:B------:R-:W-:Y:S01]  /*38db0*/  ISETP.GE.U32.AND P5, PT, R247, 0x7ffffd01, PT ;  /* 0x7ffffd01f700780c */ /* 0x000fe20003fa6070 */
[----:B------:R-:W-:-:S02]  /*38dc0*/  VIADD R0, R2, 0x100000 ;  /* 0x0010000002007836 */ /* 0x000fc40000000000 */
[----:B--2---:R-:W-:Y:S02]  /*38dd0*/  IMAD.MOV.U32 R16, RZ, RZ, R14 ;  /* 0x000000ffff107224 */ /* 0x004fe400078e000e */
[----:B------:R-:W-:-:S08]  /*38de0*/  VIADD R14, R2, 0x100000 ;  /* 0x00100000020e7836 */ /* 0x000fd00000000000 */
[----:B------:R2:W-:Y:S04]  /*38df0*/  LDGSTS.E [R246+0xc00c], desc[UR52][R12.64], !P5 ;  /* 0x0c00c0000cf67fae */ /* 0x0005e8000e921874 */
[----:B------:R-:W0:Y:S04]  /*38e00*/  LDGDEPBAR ;  /* 0x00000000000079af */ /* 0x000e280000000000 */
[----:B------:R-:W-:Y:S01]  /*38e10*/  LDGSTS.E [R0+-0x80000], desc[UR52][R230.64], P0 ;  /* 0x80000000e6007fae */ /* 0x000fe20008121874 */
[C---:B--2---:R-:W-:Y:S01]  /*38e20*/  IADD3 R13, R2.reuse, 0x100000, RZ ;  /* 0x00100000020d7810 */ /* 0x044fe20007ffe0ff */
[----:B------:R-:W-:-:S02]  /*38e30*/  VIADD R12, R2, 0x100000 ;  /* 0x00100000020c7836 */ /* 0x000fc40000000000 */
[----:B------:R2:W-:Y:S04]  /*38e40*/  LDGSTS.E [R14+-0x7fc00], desc[UR52][R220.64], P0 ;  /* 0x80400000dc0e7fae */ /* 0x0005e80008121874 */
[----:B------:R-:W-:Y:S01]  /*38e50*/  LDGSTS.E [R13+-0x7f800], desc[UR52][R10.64], P0 ;  /* 0x808000000a0d7fae */ /* 0x000fe20008121874 */
[----:B------:R-:W-:-:S03]  /*38e60*/  IMAD.WIDE R4, R4, 0x4, R218 ;  /* 0x0000000404047825 */ /* 0x000fc600078e02da */
[----:B------:R1:W-:Y:S04]  /*38e70*/  LDGSTS.E [R12+-0x7f400], desc[UR52][R224.64], P0 ;  /* 0x80c00000e00c7fae */ /* 0x0003e80008121874 */
[----:B------:R-:W-:Y:S01]  /*38e80*/  LDGSTS.E [R0+-0x7f000], desc[UR52][R238.64], P0 ;  /* 0x81000000ee007fae */ /* 0x000fe20008121874 */
[----:B--2---:R-:W-:Y:S02]  /*38e90*/  IMAD.MOV.U32 R220, RZ, RZ, R228 ;  /* 0x000000ffffdc7224 */ /* 0x004fe400078e00e4 */
[----:B------:R-:W-:Y:S01]  /*38ea0*/  IMAD.MOV.U32 R221, RZ, RZ, R229 ;  /* 0x000000ffffdd7224 */ /* 0x000fe200078e00e5 */
[----:B------:R-:W-:Y:S01]  /*38eb0*/  MOV R229, R7 ;  /* 0x0000000700e57202 */ /* 0x000fe20000000f00 */
[----:B------:R-:W-:Y:S01]  /*38ec0*/  IMAD.MOV.U32 R228, RZ, RZ, R6 ;  /* 0x000000ffffe47224 */ /* 0x000fe200078e0006 */
[----:B------:R-:W2:Y:S01]  /*38ed0*/  LDL.64 R230, [R1+0x7e0] ;  /* 0x0007e00001e67983 */ /* 0x000ea20000100a00 */
[----:B-1----:R-:W-:-:S02]  /*38ee0*/  IMAD.MOV.U32 R224, RZ, RZ, R250 ;  /* 0x000000ffffe07224 */ /* 0x002fc400078e00fa */
[----:B------:R-:W-:Y:S01]  /*38ef0*/  IMAD.MOV.U32 R225, RZ, RZ, R251 ;  /* 0x000000ffffe17224 */ /* 0x000fe200078e00fb */
[----:B------:R-:W2:Y:S01]  /*38f00*/  LDL.64 R10, [R1+0x758] ;  /* 0x00075800010a7983 */ /* 0x000ea20000100a00 */
[----:B------:R-:W-:-:S03]  /*38f10*/  IMAD.MOV.U32 R17, RZ, RZ, R15 ;  /* 0x000000ffff117224 */ /* 0x000fc600078e000f */
[----:B------:R-:W2:Y:S04]  /*38f20*/  LDL.64 R238, [R1+0xa58] ;  /* 0x000a580001ee7983 */ /* 0x000ea80000100a00 */
[----:B------:R-:W2:Y:S04]  /*38f30*/  LDL.64 R6, [R1+0xa98] ;  /* 0x000a980001067983 */ /* 0x000ea80000100a00 */
[----:B------:R-:W2:Y:S04]  /*38f40*/  LDL.64 R250, [R1+0xad8] ;  /* 0x000ad80001fa7983 */ /* 0x000ea80000100a00 */
[----:B------:R-:W2:Y:S04]  /*38f50*/  LDL.64 R246, [R1+0xb58] ;  /* 0x000b580001f67983 */ /* 0x000ea80000100a00 */
[----:B------:R-:W2:Y:S04]  /*38f60*/  LDL.64 R218, [R1+0xb98] ;  /* 0x000b980001da7983 */ /* 0x000ea80000100a00 */
[----:B---3--:R-:W-:Y:S04]  /*38f70*/  LDGSTS.E [R13+-0x7ec00], desc[UR52][R124.64], P0 ;  /* 0x814000007c0d7fae */ /* 0x008fe80008121874 */
[----:B----4-:R-:W-:Y:S04]  /*38f80*/  LDGSTS.E [R12+-0x7e800], desc[UR52][R108.64], P0 ;  /* 0x818000006c0c7fae */ /* 0x010fe80008121874 */
[----:B------:R-:W3:Y:S04]  /*38f90*/  LDL.64 R124, [R1+0xbd8] ;  /* 0x000bd800017c7983 */ /* 0x000ee80000100a00 */
[----:B------:R-:W-:Y:S04]  /*38fa0*/  LDGSTS.E [R0+-0x7e400], desc[UR52][R248.64], P0 ;  /* 0x81c00000f8007fae */ /* 0x000fe80008121874 */
[----:B------:R-:W4:Y:S04]  /*38fb0*/  LDL.64 R108, [R1+0xc18] ;  /* 0x000c1800016c7983 */ /* 0x000f280000100a00 */
[----:B------:R-:W-:Y:S04]  /*38fc0*/  LDGSTS.E [R14+-0x7e000], desc[UR52][R8.64], P0 ;  /* 0x82000000080e7fae */ /* 0x000fe80008121874 */
[----:B------:R-:W4:Y:S04]  /*38fd0*/  LDL.LU.64 R248, [R1+0x1438] ;  /* 0x0014380001f87983 */ /* 0x000f280000300a00 */
[----:B------:R-:W4:Y:S04]  /*38fe0*/  LDL.LU.64 R8, [R1+0x1430] ;  /* 0x0014300001087983 */ /* 0x000f280000300a00 */
[----:B------:R-:W2:Y:S04]  /*38ff0*/  LDL.64 R14, [R1+0x860] ;  /* 0x00086000010e7983 */ /* 0x000ea80000100a00 */
[----:B--2---:R1:W-:Y:S04]  /*39000*/  LDGSTS.E [R13+-0x7dc00], desc[UR52][R14.64], P0 ;  /* 0x824000000e0d7fae */ /* 0x0043e80008121874 */
[----:B------:R-:W-:Y:S01]  /*39010*/  LDGSTS.E [R0+-0x7d800], desc[UR52][R230.64], P0 ;  /* 0x82800000e6007fae */ /* 0x000fe20008121874 */
[----:B-1----:R-:W-:-:S03]  /*39020*/  VIADD R14, R2, 0x100000 ;  /* 0x00100000020e7836 */ /* 0x002fc60000000000 */
[----:B------:R-:W2:Y:S04]  /*39030*/  LDL.LU.64 R230, [R1+0x1428] ;  /* 0x0014280001e67983 */ /* 0x000ea80000300a00 */
[----:B------:R-:W-:Y:S04]  /*39040*/  LDGSTS.E [R14+-0x7d400], desc[UR52][R10.64], P0 ;  /* 0x82c000000a0e7fae */ /* 0x000fe80008121874 */
[----:B------:R-:W-:Y:S04]  /*39050*/  LDGSTS.E [R13+-0x7d000], desc[UR52][R238.64], P0 ;  /* 0x83000000ee0d7fae */ /* 0x000fe80008121874 */
[----:B------:R-:W-:Y:S04]  /*39060*/  LDGSTS.E [R12+-0x7cc00], desc[UR52][R6.64], P0 ;  /* 0x83400000060c7fae */ /* 0x000fe80008121874 */
[----:B------:R-:W2:Y:S04]  /*39070*/  LDL.LU.64 R10, [R1+0x1420] ;  /* 0x00142000010a7983 */ /* 0x000ea80000300a00 */
[----:B------:R-:W3:Y:S04]  /*39080*/  LDL.64 R14, [R1+0xb18] ;  /* 0x000b1800010e7983 */ /* 0x000ee80000100a00 */
[----:B------:R-:W-:Y:S04]  /*39090*/  LDGSTS.E [R0+-0x7c800], desc[UR52][R250.64], P0 ;  /* 0x83800000fa007fae */ /* 0x000fe80008121874 */
[----:B------:R-:W2:Y:S04]  /*390a0*/  LDL.LU.64 R238, [R1+0x1418] ;  /* 0x0014180001ee7983 */ /* 0x000ea80000300a00 */
[----:B------:R-:W2:Y:S04]  /*390b0*/  LDL.LU.64 R6, [R1+0x1410] ;  /* 0x0014100001067983 */ /* 0x000ea80000300a00 */
[----:B------:R-:W2:Y:S04]  /*390c0*/  LDL.LU.64 R250, [R1+0x1408] ;  /* 0x0014080001fa7983 */ /* 0x000ea80000300a00 */
[----:B---3--:R1:W-:Y:S04]  /*390d0*/  LDGSTS.E [R13+-0x7c400], desc[UR52][R14.64], P0 ;  /* 0x83c000000e0d7fae */ /* 0x0083e80008121874 */
[----:B------:R-:W-:Y:S04]  /*390e0*/  LDGSTS.E [R12+-0x7c000], desc[UR52][R246.64], P0 ;  /* 0x84000000f60c7fae */ /* 0x000fe80008121874 */
[----:B------:R-:W-:Y:S01]  /*390f0*/  LDGSTS.E [R0+-0x7bc00], desc[UR52][R218.64], P0 ;  /* 0x84400000da007fae */ /* 0x000fe20008121874 */
[----:B-1----:R-:W-:-:S05]  /*39100*/  VIADD R14, R2, 0x100000 ;  /* 0x00100000020e7836 */ /* 0x002fca0000000000 */
[----:B------:R-:W-:Y:S04]  /*39110*/  LDGSTS.E [R14+-0x7b800], desc[UR52][R124.64], P0 ;  /* 0x848000007c0e7fae */ /* 0x000fe80008121874 */
[----:B----4-:R-:W-:Y:S04]  /*39120*/  LDGSTS.E [R13+-0x7b400], desc[UR52][R108.64], P0 ;  /* 0x84c000006c0d7fae */ /* 0x010fe80008121874 */
[----:B------:R-:W-:Y:S04]  /*39130*/  LDGSTS.E [R0+-0x7b000], desc[UR52][R234.64], P0 ;  /* 0x85000000ea007fae */ /* 0x000fe80008121874 */
[----:B------:R-:W-:Y:S04]  /*39140*/  LDGSTS.E [R14+-0x7ac00], desc[UR52][R244.64], P0 ;  /* 0x85400000f40e7fae */ /* 0x000fe80008121874 */
[----:B------:R-:W-:Y:S04]  /*39150*/  LDGSTS.E [R13+-0x7a800], desc[UR52][R60.64], P0 ;  /* 0x858000003c0d7fae */ /* 0x000fe80008121874 */
[----:B------:R-:W3:Y:S04]  /*39160*/  LDL.LU.64 R234, [R1+0x1400] ;  /* 0x0014000001ea7983 */ /* 0x000ee80000300a00 */
[----:B------:R-:W4:Y:S04]  /*39170*/  LDL.LU R244, [R1+0x13f8] ;  /* 0x0013f80001f47983 */ /* 0x000f280000300800 */
[----:B------:R-:W-:Y:S04]  /*39180*/  LDGSTS.E [R12+-0x7a400], desc[UR52][R76.64], P0 ;  /* 0x85c000004c0c7fae */ /* 0x000fe80008121874 */
[----:B------:R-:W2:Y:S04]  /*39190*/  LDL.64 R124, [R1+0x7a8] ;  /* 0x0007a800017c7983 */ /* 0x000ea80000100a00 */
[----:B------:R-:W-:Y:S04]  /*391a0*/  LDGSTS.E [R0+-0x7a000], desc[UR52][R92.64], P0 ;  /* 0x860000005c007fae */ /* 0x000fe80008121874 */
[----:B------:R-:W3:Y:S04]  /*391b0*/  LDL.64 R108, [R1+0x828] ;  /* 0x00082800016c7983 */ /* 0x000ee80000100a00 */
[----:B------:R-:W3:Y:S04]  /*391c0*/  LDL.64 R76, [R1+0x928] ;  /* 0x00092800014c7983 */ /* 0x000ee80000100a00 */
[----:B------:R-:W3:Y:S04]  /*391d0*/  LDL.64 R92, [R1+0x8a8] ;  /* 0x0008a800015c7983 */ /* 0x000ee80000100a00 */
[----:B------:R-:W-:Y:S04]  /*391e0*/  LDGSTS.E [R13+-0x79c00], desc[UR52][R44.64], P0 ;  /* 0x864000002c0d7fae */ /* 0x000fe80008121874 */
[----:B------:R-:W3:Y:S04]  /*391f0*/  LDL.64 R60, [R1+0x9a8] ;  /* 0x0009a800013c7983 */ /* 0x000ee80000100a00 */
[----:B------:R4:W-:Y:S04]  /*39200*/  LDGSTS.E [R12+-0x79800], desc[UR52][R28.64], P0 ;  /* 0x868000001c0c7fae */ /* 0x0009e80008121874 */
[----:B------:R-:W3:Y:S04]  /*39210*/  LDL.64 R44, [R1+0xa28] ;  /* 0x000a2800012c7983 */ /* 0x000ee80000100a00 */
[----:B------:R-:W-:Y:S04]  /*39220*/  LDGSTS.E [R0+-0x79400], desc[UR52][R140.64], P0 ;  /* 0x86c000008c007fae */ /* 0x000fe80008121874 */
[----:B------:R-:W3:Y:S04]  /*39230*/  LDL.64 R28, [R1+0x9d0] ;  /* 0x0009d000011c7983 */ /* 0x000ee80000100a00 */
[----:B------:R-:W-:Y:S04]  /*39240*/  LDGSTS.E [R14+-0x79000], desc[UR52][R156.64], P0 ;  /* 0x870000009c0e7fae */ /* 0x000fe80008121874 */
[----:B------:R-:W-:Y:S04]  /*39250*/  LDGSTS.E [R13+-0x78c00], desc[UR52][R172.64], P0 ;  /* 0x87400000ac0d7fae */ /* 0x000fe80008121874 */
[----:B------:R1:W-:Y:S04]  /*39260*/  LDGSTS.E [R0+-0x78800], desc[UR52][R188.64], P0 ;  /* 0x87800000bc007fae */ /* 0x0003e80008121874 */
[----:B------:R1:W-:Y:S04]  /*39270*/  LDGSTS.E [R13+-0x78400], desc[UR52][R204.64], P0 ;  /* 0x87c00000cc0d7fae */ /* 0x0003e80008121874 */
[----:B------:R-:W3:Y:S04]  /*39280*/  LDL.64 R172, [R1+0x850] ;  /* 0x0008500001ac7983 */ /* 0x000ee80000100a00 */
[----:B------:R-:W3:Y:S04]  /*39290*/  LDL.64 R188, [R1+0x8d0] ;  /* 0x0008d00001bc7983 */ /* 0x000ee80000100a00 */
[----:B------:R-:W3:Y:S04]  /*392a0*/  LDL.64 R204, [R1+0x950] ;  /* 0x0009500001cc7983 */ /* 0x000ee80000100a00 */
[----:B------:R-:W3:Y:S04]  /*392b0*/  LDL.64 R156, [R1+0x7d0] ;  /* 0x0007d000019c7983 */ /* 0x000ee80000100a00 */
[----:B------:R-:W3:Y:S01]  /*392c0*/  LDL.64 R140, [R1+0x748] ;  /* 0x00074800018c7983 */ /* 0x000ee20000100a00 */
[C---:B----4-:R-:W-:Y:S01]  /*392d0*/  IADD3 R12, R244.reuse, 0x100000, RZ ;  /* 0x00100000f40c7810 */ /* 0x050fe20007ffe0ff */
[----:B------:R-:W-:-:S02]  /*392e0*/  VIADD R2, R244, 0x100000 ;  /* 0x00100000f4027836 */ /* 0x000fc40000000000 */
[C---:B-1----:R-:W-:Y:S02]  /*392f0*/  VIADD R0, R244.reuse, 0x100000 ;  /* 0x00100000f4007836 */ /* 0x042fe40000000000 */
[C---:B------:R-:W-:Y:S01]  /*39300*/  VIADD R13, R244.reuse, 0x100000 ;  /* 0x00100000f40d7836 */ /* 0x040fe20000000000 */
[----:B--2---:R-:W-:Y:S04]  /*39310*/  LDGSTS.E [R12+-0x7ff80], desc[UR52][R124.64], P0 ;  /* 0x800800007c0c7fae */ /* 0x004fe80008121874 */
[----:B---3--:R-:W-:Y:S04]  /*39320*/  LDGSTS.E [R2+-0x7fb80], desc[UR52][R108.64], P0 ;  /* 0x804800006c027fae */ /* 0x008fe80008121874 */
[----:B------:R-:W2:Y:S04]  /*39330*/  LDL.64 R124, [R1+0xa60] ;  /* 0x000a6000017c7983 */ /* 0x000ea80000100a00 */
[----:B------:R-:W-:Y:S04]  /*39340*/  LDGSTS.E [R0+-0x7f780], desc[UR52][R92.64], P0 ;  /* 0x808800005c007fae */ /* 0x000fe80008121874 */
[----:B------:R-:W3:Y:S04]  /*39350*/  LDL.64 R108, [R1+0xaa0] ;  /* 0x000aa000016c7983 */ /* 0x000ee80000100a00 */
[----:B------:R-:W-:Y:S04]  /*39360*/  LDGSTS.E [R12+-0x7f380], desc[UR52][R76.64], P0 ;  /* 0x80c800004c0c7fae */ /* 0x000fe80008121874 */
[----:B------:R-:W4:Y:S04]  /*39370*/  LDL.64 R92, [R1+0xae0] ;  /* 0x000ae000015c7983 */ /* 0x000f280000100a00 */
[----:B------:R-:W-:Y:S04]  /*39380*/  LDGSTS.E [R2+-0x7ef80], desc[UR52][R60.64], P0 ;  /* 0x810800003c027fae */ /* 0x000fe80008121874 */
[----:B------:R-:W4:Y:S04]  /*39390*/  LDL.64 R76, [R1+0xb20] ;  /* 0x000b2000014c7983 */ /* 0x000f280000100a00 */
[----:B------:R-:W-:Y:S04]  /*393a0*/  LDGSTS.E [R0+-0x7eb80], desc[UR52][R44.64], P0 ;  /* 0x814800002c007fae */ /* 0x000fe80008121874 */
[----:B------:R-:W4:Y:S04]  /*393b0*/  LDL.64 R60, [R1+0xb60] ;  /* 0x000b6000013c7983 */ /* 0x000f280000100a00 */
[----:B------:R-:W-:Y:S04]  /*393c0*/  LDGSTS.E [R13+-0x7e780], desc[UR52][R28.64], P0 ;  /* 0x818800001c0d7fae */ /* 0x000fe80008121874 */
[----:B------:R-:W4:Y:S04]  /*393d0*/  LDL.64 R44, [R1+0xba0] ;  /* 0x000ba000012c7983 */ /* 0x000f280000100a00 */
[----:B------:R-:W4:Y:S04]  /*393e0*/  LDL.64 R28, [R1+0xbe0] ;  /* 0x000be000011c7983 */ /* 0x000f280000100a00 */
[----:B------:R-:W-:Y:S04]  /*393f0*/  LDGSTS.E [R12+-0x7e380], desc[UR52][R204.64], P0 ;  /* 0x81c80000cc0c7fae */ /* 0x000fe80008121874 */
[----:B------:R-:W-:Y:S04]  /*39400*/  LDGSTS.E [R0+-0x7df80], desc[UR52][R188.64], P0 ;  /* 0x82080000bc007fae */ /* 0x000fe80008121874 */
[----:B------:R-:W-:Y:S04]  /*39410*/  LDGSTS.E [R13+-0x7db80], desc[UR52][R172.64], P0 ;  /* 0x82480000ac0d7fae */ /* 0x000fe80008121874 */
[----:B------:R-:W-:Y:S04]  /*39420*/  LDGSTS.E [R12+-0x7d780], desc[UR52][R156.64], P0 ;  /* 0x828800009c0c7fae */ /* 0x000fe80008121874 */
[----:B------:R-:W-:Y:S04]  /*39430*/  LDGSTS.E [R2+-0x7d380], desc[UR52][R140.64], P0 ;  /* 0x82c800008c027fae */ /* 0x000fe80008121874 */
[----:B--2---:R-:W-:Y:S04]  /*39440*/  LDGSTS.E [R0+-0x7cf80], desc[UR52][R124.64], P0 ;  /* 0x830800007c007fae */ /* 0x004fe80008121874 */
[----:B---3--:R-:W-:Y:S04]  /*39450*/  LDGSTS.E [R12+-0x7cb80], desc[UR52][R108.64], P0 ;  /* 0x834800006c0c7fae */ /* 0x008fe80008121874 */
[----:B----4-:R-:W-:Y:S04]  /*39460*/  LDGSTS.E [R2+-0x7c780], desc[UR52][R92.64], P0 ;  /* 0x838800005c027fae */ /* 0x010fe80008121874 */
[----:B------:R-:W-:Y:S04]  /*39470*/  LDGSTS.E [R0+-0x7c380], desc[UR52][R76.64], P0 ;  /* 0x83c800004c007fae */ /* 0x000fe80008121874 */
[----:B------:R-:W-:Y:S04]  /*39480*/  LDGSTS.E [R13+-0x7bf80], desc[UR52][R60.64], P0 ;  /* 0x840800003c0d7fae */ /* 0x000fe80008121874 */
[----:B------:R-:W-:Y:S04]  /*39490*/  LDGSTS.E [R12+-0x7bb80], desc[UR52][R44.64], P0 ;  /* 0x844800002c0c7fae */ /* 0x000fe80008121874 */
[----:B------:R-:W-:Y:S04]  /*394a0*/  LDGSTS.E [R0+-0x7b780], desc[UR52][R28.64], P0 ;  /* 0x848800001c007fae */ /* 0x000fe80008121874 */
[----:B------:R-:W-:Y:S04]  /*394b0*/  LDGSTS.E [R13+-0x7b380], desc[UR52][R242.64], P0 ;  /* 0x84c80000f20d7fae */ /* 0x000fe80008121874 */
[----:B------:R-:W-:Y:S04]  /*394c0*/  LDGSTS.E [R12+-0x7af80], desc[UR52][R30.64], P0 ;  /* 0x850800001e0c7fae */ /* 0x000fe80008121874 */
[----:B------:R-:W-:Y:S04]  /*394d0*/  LDGSTS.E [R2+-0x7ab80], desc[UR52][R46.64], P0 ;  /* 0x854800002e027fae */ /* 0x000fe80008121874 */
[----:B------:R-:W2:Y:S04]  /*394e0*/  LDL.LU.64 R242, [R1+0x13f0] ;  /* 0x0013f00001f27983 */ /* 0x000ea80000300a00 */
[----:B------:R-:W-:Y:S04]  /*394f0*/  LDGSTS.E [R0+-0x7a780], desc[UR52][R62.64], P0 ;  /* 0x858800003e007fae */ /* 0x000fe80008121874 */
[----:B------:R-:W3:Y:S04]  /*39500*/  LDL.64 R60, [R1+0x838] ;  /* 0x00083800013c7983 */ /* 0x000ee80000100a00 */
[----:B------:R-:W4:Y:S04]  /*39510*/  LDL.64 R46, [R1+0x8b8] ;  /* 0x0008b800012e7983 */ /* 0x000f280000100a00 */
[----:B------:R-:W3:Y:S04]  /*39520*/  LDL.64 R62, [R1+0x7b8] ;  /* 0x0007b800013e7983 */ /* 0x000ee80000100a00 */
[----:B------:R-:W4:Y:S04]  /*39530*/  LDL.64 R44, [R1+0x938] ;  /* 0x00093800012c7983 */ /* 0x000f280000100a00 */
[----:B------:R-:W4:Y:S04]  /*39540*/  LDL.64 R30, [R1+0x9b8] ;  /* 0x0009b800011e7983 */ /* 0x000f280000100a00 */
[----:B------:R-:W4:Y:S04]  /*39550*/  LDL.64 R28, [R1+0xa38] ;  /* 0x000a3800011c7983 */ /* 0x000f280000100a00 */
[----:B------:R-:W-:Y:S04]  /*39560*/  LDGSTS.E [R12+-0x7a380], desc[UR52][R78.64], P0 ;  /* 0x85c800004e0c7fae */ /* 0x000fe80008121874 */
[----:B------:R-:W-:Y:S01]  /*39570*/  LDGSTS.E [R2+-0x79f80], desc[UR52][R94.64], P0 ;  /* 0x860800005e027fae */ /* 0x000fe20008121874 */
[----:B------:R-:W-:-:S03]  /*39580*/  VIADD R244, R244, 0x100000 ;  /* 0x00100000f4f47836 */ /* 0x000fc60000000000 */
[----:B------:R-:W-:Y:S04]  /*39590*/  LDGSTS.E [R0+-0x79b80], desc[UR52][R110.64], P0 ;  /* 0x864800006e007fae */ /* 0x000fe80008121874 */
[----:B------:R-:W-:Y:S04]  /*395a0*/  LDGSTS.E [R13+-0x79780], desc[UR52][R126.64], P0 ;  /* 0x868800007e0d7fae */ /* 0x000fe80008121874 */
[----:B------:R-:W-:Y:S04]  /*395b0*/  LDGSTS.E [R12+-0x79380], desc[UR52][R142.64], P0 ;  /* 0x86c800008e0c7fae */ /* 0x000fe80008121874 */
[----:B------:R2:W-:Y:S04]  /*395c0*/  LDGSTS.E [R0+-0x78f80], desc[UR52][R158.64], P0 ;  /* 0x870800009e007fae */ /* 0x0005e80008121874 */
[----:B------:R1:W-:Y:S04]  /*395d0*/  LDGSTS.E [R12+-0x78b80], desc[UR52][R174.64], P0 ;  /* 0x87480000ae0c7fae */ /* 0x0003e80008121874 */
[----:B------:R-:W4:Y:S04]  /*395e0*/  LDL.64 R110, [R1+0x9c0] ;  /* 0x0009c000016e7983 */ /* 0x000f280000100a00 */
[----:B------:R1:W-:Y:S04]  /*395f0*/  LDGSTS.E [R2+-0x78780], desc[UR52][R190.64], P0 ;  /* 0x87880000be027fae */ /* 0x0003e80008121874 */
[----:B------:R-:W4:Y:S04]  /*39600*/  LDL.64 R108, [R1+0x940] ;  /* 0x00094000016c7983 */ /* 0x000f280000100a00 */
[----:B------:R-:W4:Y:S04]  /*39610*/  LDL.64 R94, [R1+0x8c0] ;  /* 0x0008c000015e7983 */ /* 0x000f280000100a00 */
[----:B------:R-:W4:Y:S04]  /*39620*/  LDL.64 R92, [R1+0x840] ;  /* 0x00084000015c7983 */ /* 0x000f280000100a00 */
[----:B------:R-:W-:Y:S04]  /*39630*/  LDGSTS.E [R244+-0x78380], desc[UR52][R206.64], P0 ;  /* 0x87c80000cef47fae */ /* 0x000fe80008121874 */
[----:B------:R-:W4:Y:S04]  /*39640*/  LDL.64 R78, [R1+0x7c0] ;  /* 0x0007c000014e7983 */ /* 0x000f280000100a00 */
[----:B------:R-:W4:Y:S01]  /*39650*/  LDL.64 R76, [R1+0x738] ;  /* 0x00073800014c7983 */ /* 0x000f220000100a00 */
[C---:B--2---:R-:W-:Y:S01]  /*39660*/  IADD3 R0, R243.reuse, 0x100000, RZ ;  /* 0x00100000f3007810 */ /* 0x044fe20007ffe0ff */
[----:B-1----:R-:W-:-:S02]  /*39670*/  VIADD R12, R243, 0x100000 ;  /* 0x00100000f30c7836 */ /* 0x002fc40000000000 */
[C---:B------:R-:W-:Y:S02]  /*39680*/  VIADD R2, R243.reuse, 0x100000 ;  /* 0x00100000f3027836 */ /* 0x040fe40000000000 */
[C---:B------:R-:W-:Y:S01]  /*39690*/  VIADD R13, R243.reuse, 0x100000 ;  /* 0x00100000f30d7836 */ /* 0x040fe20000000000 */
[----:B---3--:R-:W-:Y:S04]  /*396a0*/  LDGSTS.E [R0+-0x7ff00], desc[UR52][R62.64], P0 ;  /* 0x801000003e007fae */ /* 0x008fe80008121874 */
[----:B------:R-:W-:Y:S04]  /*396b0*/  LDGSTS.E [R12+-0x7fb00], desc[UR52][R60.64], P0 ;  /* 0x805000003c0c7fae */ /* 0x000fe80008121874 */
[----:B----4-:R-:W-:Y:S04]  /*396c0*/  LDGSTS.E [R2+-0x7f700], desc[UR52][R46.64], P0 ;  /* 0x809000002e027fae */ /* 0x010fe80008121874 */
[----:B------:R-:W2:Y:S04]  /*396d0*/  LDL.64 R62, [R1+0xa68] ;  /* 0x000a6800013e7983 */ /* 0x000ea80000100a00 */
        /* <DEDUP_REMOVED lines=23> */
[----:B------:R-:W2:Y:S04]  /*39850*/  LDL.LU.64 R238, [R1+0x13e8] ;  /* 0x0013e80001ee7983 */ /* 0x000ea80000300a00 */
[----:B------:R-:W3:Y:S04]  /*39860*/  LDL.LU.64 R226, [R1+0x13e0] ;  /* 0x0013e00001e27983 */ /* 0x000ee80000300a00 */
[----:B------:R-:W4:Y:S04]  /*39870*/  LDL.64 R46, [R1+0x7c8] ;  /* 0x0007c800012e7983 */ /* 0x000f280000100a00 */
[----:B------:R-:W2:Y:S04]  /*39880*/  LDL.64 R44, [R1+0x848] ;  /* 0x00084800012c7983 */ /* 0x000ea80000100a00 */
[----:B------:R-:W3:Y:S04]  /*39890*/  LDL.64 R32, [R1+0x8c8] ;  /* 0x0008c80001207983 */ /* 0x000ee80000100a00 */
[----:B------:R-:W3:Y:S04]  /*398a0*/  LDL.64 R30, [R1+0x948] ;  /* 0x00094800011e7983 */ /* 0x000ee80000100a00 */
[----:B------:R-:W3:Y:S04]  /*398b0*/  LDL.64 R28, [R1+0x9c8] ;  /* 0x0009c800011c7983 */ /* 0x000ee80000100a00 */
[----:B------:R-:W-:Y:S04]  /*398c0*/  LDGSTS.E [R12+-0x7ab00], desc[UR52][R48.64], P0 ;  /* 0x85500000300c7fae */ /* 0x000fe80008121874 */
[----:B------:R-:W-:Y:S04]  /*398d0*/  LDGSTS.E [R2+-0x7a700], desc[UR52][R64.64], P0 ;  /* 0x8590000040027fae */ /* 0x000fe80008121874 */
[----:B------:R-:W-:Y:S04]  /*398e0*/  LDGSTS.E [R0+-0x7a300], desc[UR52][R80.64], P0 ;  /* 0x85d0000050007fae */ /* 0x000fe80008121874 */
[----:B------:R-:W-:Y:S04]  /*398f0*/  LDGSTS.E [R13+-0x79f00], desc[UR52][R96.64], P0 ;  /* 0x86100000600d7fae */ /* 0x000fe80008121874 */
[----:B------:R-:W-:Y:S01]  /*39900*/  LDGSTS.E [R12+-0x79b00], desc[UR52][R112.64], P0 ;  /* 0x86500000700c7fae */ /* 0x000fe20008121874 */
[----:B------:R-:W-:-:S03]  /*39910*/  VIADD R243, R243, 0x100000 ;  /* 0x00100000f3f37836 */ /* 0x000fc60000000000 */
[----:B------:R-:W-:Y:S04]  /*39920*/  LDGSTS.E [R0+-0x79700], desc[UR52][R128.64], P0 ;  /* 0x8690000080007fae */ /* 0x000fe80008121874 */
[----:B------:R1:W-:Y:S04]  /*39930*/  LDGSTS.E [R13+-0x79300], desc[UR52][R144.64], P0 ;  /* 0x86d00000900d7fae */ /* 0x0003e80008121874 */
[----:B------:R1:W-:Y:S04]  /*39940*/  LDGSTS.E [R12+-0x78f00], desc[UR52][R160.64], P0 ;  /* 0x87100000a00c7fae */ /* 0x0003e80008121874 */
[----:B------:R-:W3:Y:S04]  /*39950*/  LDL.64 R92, [R1+0xa30] ;  /* 0x000a3000015c7983 */ /* 0x000ee80000100a00 */
[----:B------:R1:W-:Y:S02]  /*39960*/  LDGSTS.E [R2+-0x78b00], desc[UR52][R176.64], P0 ;  /* 0x87500000b0027fae */ /* 0x0003e40008121874 */
[----:B-1----:R-:W-:-:S02]  /*39970*/  VIADD R13, R242, 0x100000 ;  /* 0x00100000f20d7836 */ /* 0x002fc40000000000 */
[----:B------:R-:W3:Y:S01]  /*39980*/  LDL.64 R80, [R1+0x9b0] ;  /* 0x0009b00001507983 */ /* 0x000ee20000100a00 */
[----:B------:R-:W-:-:S03]  /*39990*/  VIADD R12, R242, 0x100000 ;  /* 0x00100000f20c7836 */ /* 0x000fc60000000000 */
[----:B------:R1:W-:Y:S01]  /*399a0*/  LDGSTS.E [R0+-0x78700], desc[UR52][R192.64], P0 ;  /* 0x87900000c0007fae */ /* 0x0003e20008121874 */
[----:B------:R-:W-:-:S03]  /*399b0*/  IADD3 R2, R242, 0x100000, RZ ;  /* 0x00100000f2027810 */ /* 0x000fc60007ffe0ff */
[----:B------:R-:W3:Y:S04]  /*399c0*/  LDL.64 R78, [R1+0x930] ;  /* 0x00093000014e7983 */ /* 0x000ee80000100a00 */
[----:B------:R-:W3:Y:S01]  /*399d0*/  LDL.64 R76, [R1+0x8b0] ;  /* 0x0008b000014c7983 */ /* 0x000ee20000100a00 */
[----:B-1----:R-:W-:-:S03]  /*399e0*/  VIADD R0, R242, 0x100000 ;  /* 0x00100000f2007836 */ /* 0x002fc60000000000 */
[----:B------:R-:W3:Y:S04]  /*399f0*/  LDL.64 R64, [R1+0x830] ;  /* 0x0008300001407983 */ /* 0x000ee80000100a00 */
[----:B------:R-:W3:Y:S04]  /*39a00*/  LDL.64 R62, [R1+0x7b0] ;  /* 0x0007b000013e7983 */ /* 0x000ee80000100a00 */
[----:B------:R-:W-:Y:S04]  /*39a10*/  LDGSTS.E [R243+-0x78300], desc[UR52][R208.64], P0 ;  /* 0x87d00000d0f37fae */ /* 0x000fe80008121874 */
[----:B------:R-:W3:Y:S04]  /*39a20*/  LDL.64 R60, [R1+0x728] ;  /* 0x00072800013c7983 */ /* 0x000ee80000100a00 */
[----:B------:R-:W3:Y:S04]  /*39a30*/  LDL.64 R48, [R1+0xa70] ;  /* 0x000a700001307983 */ /* 0x000ee80000100a00 */
[----:B----4-:R-:W-:Y:S04]  /*39a40*/  LDGSTS.E [R2+-0x7fe80], desc[UR52][R46.64], P0 ;  /* 0x801800002e027fae */ /* 0x010fe80008121874 */
[----:B--2---:R-:W-:Y:S04]  /*39a50*/  LDGSTS.E [R0+-0x7fa80], desc[UR52][R44.64], P0 ;  /* 0x805800002c007fae */ /* 0x004fe80008121874 */
[----:B---3--:R-:W-:Y:S04]  /*39a60*/  LDGSTS.E [R13+-0x7f680], desc[UR52][R32.64], P0 ;  /* 0x80980000200d7fae */ /* 0x008fe80008121874 */
[----:B------:R-:W2:Y:S04]  /*39a70*/  LDL.64 R46, [R1+0xab0] ;  /* 0x000ab000012e7983 */ /* 0x000ea80000100a00 */
[----:B------:R-:W3:Y:S04]  /*39a80*/  LDL.64 R44, [R1+0xaf0] ;  /* 0x000af000012c7983 */ /* 0x000ee80000100a00 */
        /* <DEDUP_REMOVED lines=21> */
[----:B------:R-:W2:Y:S04]  /*39be0*/  LDL.LU.64 R10, [R1+0x13d8] ;  /* 0x0013d800010a7983 */ /* 0x000ea80000300a00 */
[----:B------:R-:W3:Y:S04]  /*39bf0*/  LDL.64 R32, [R1+0x7d8] ;  /* 0x0007d80001207983 */ /* 0x000ee80000100a00 */
[----:B------:R-:W4:Y:S04]  /*39c00*/  LDL.64 R30, [R1+0x858] ;  /* 0x00085800011e7983 */ /* 0x000f280000100a00 */
[----:B------:R-:W4:Y:S04]  /*39c10*/  LDL.64 R28, [R1+0x8d8] ;  /* 0x0008d800011c7983 */ /* 0x000f280000100a00 */
[----:B------:R-:W4:Y:S04]  /*39c20*/  LDL.64 R18, [R1+0x958] ;  /* 0x0009580001127983 */ /* 0x000f280000100a00 */
[----:B------:R-:W-:Y:S04]  /*39c30*/  LDGSTS.E [R0+-0x7aa80], desc[UR52][R50.64], P0 ;  /* 0x8558000032007fae */ /* 0x000fe80008121874 */
[----:B------:R-:W-:Y:S04]  /*39c40*/  LDGSTS.E [R13+-0x7a680], desc[UR52][R66.64], P0 ;  /* 0x85980000420d7fae */ /* 0x000fe80008121874 */
[----:B------:R-:W-:Y:S04]  /*39c50*/  LDGSTS.E [R12+-0x7a280], desc[UR52][R82.64], P0 ;  /* 0x85d80000520c7fae */ /* 0x000fe80008121874 */
[----:B------:R-:W-:Y:S01]  /*39c60*/  LDGSTS.E [R0+-0x79e80], desc[UR52][R98.64], P0 ;  /* 0x8618000062007fae */ /* 0x000fe20008121874 */
[----:B------:R-:W-:-:S03]  /*39c70*/  VIADD R242, R242, 0x100000 ;  /* 0x00100000f2f27836 */ /* 0x000fc60000000000 */
[----:B------:R-:W-:Y:S04]  /*39c80*/  LDGSTS.E [R13+-0x79a80], desc[UR52][R114.64], P0 ;  /* 0x86580000720d7fae */ /* 0x000fe80008121874 */
[----:B------:R-:W-:Y:S04]  /*39c90*/  LDGSTS.E [R12+-0x79680], desc[UR52][R130.64], P0 ;  /* 0x86980000820c7fae */ /* 0x000fe80008121874 */
[----:B------:R-:W4:Y:S04]  /*39ca0*/  LDL.64 R66, [R1+0x9d8] ;  /* 0x0009d80001427983 */ /* 0x000f280000100a00 */
[----:B------:R2:W-:Y:S04]  /*39cb0*/  LDGSTS.E [R2+-0x79280], desc[UR52][R146.64], P0 ;  /* 0x86d8000092027fae */ /* 0x0005e80008121874 */
[----:B------:R-:W4:Y:S04]  /*39cc0*/  LDL.64 R64, [R1+0xa20] ;  /* 0x000a200001407983 */ /* 0x000f280000100a00 */
[----:B------:R1:W-:Y:S04]  /*39cd0*/  LDGSTS.E [R0+-0x78e80], desc[UR52][R162.64], P0 ;  /* 0x87180000a2007fae */ /* 0x0003e80008121874 */
[----:B------:R-:W4:Y:S04]  /*39ce0*/  LDL.64 R62, [R1+0x9a0] ;  /* 0x0009a000013e7983 */ /* 0x000f280000100a00 */
[----:B------:R-:W-:Y:S04]  /*39cf0*/  LDGSTS.E [R13+-0x78a80], desc[UR52][R178.64], P0 ;  /* 0x87580000b20d7fae */ /* 0x000fe80008121874 */
        /* <DEDUP_REMOVED lines=11> */
[----:B---3--:R-:W-:Y:S04]  /*39db0*/  LDGSTS.E [R2+-0x7fe00], desc[UR52][R32.64], P0 ;  /* 0x8020000020027fae */ /* 0x008fe80008121874 */
[----:B----4-:R-:W-:Y:S04]  /*39dc0*/  LDGSTS.E [R0+-0x7fa00], desc[UR52][R30.64], P0 ;  /* 0x806000001e007fae */ /* 0x010fe80008121874 */
[----:B------:R-:W-:Y:S04]  /*39dd0*/  LDGSTS.E [R12+-0x7f600], desc[UR52][R28.64], P0 ;  /* 0x80a000001c0c7fae */ /* 0x000fe80008121874 */
[----:B------:R-:W2:Y:S04]  /*39de0*/  LDL.64 R32, [R1+0xab8] ;  /* 0x000ab80001207983 */ /* 0x000ea80000100a00 */
[----:B------:R-:W3:Y:S04]  /*39df0*/  LDL.64 R30, [R1+0xaf8] ;  /* 0x000af800011e7983 */ /* 0x000ee80000100a00 */
[----:B------:R-:W-:Y:S04]  /*39e00*/  LDGSTS.E [R2+-0x7f200], desc[UR52][R18.64], P0 ;  /* 0x80e0000012027fae */ /* 0x000fe80008121874 */
[----:B------:R-:W4:Y:S04]  /*39e10*/  LDL.64 R28, [R1+0xb38] ;  /* 0x000b3800011c7983 */ /* 0x000f280000100a00 */
[----:B------:R-:W4:Y:S01]  /*39e20*/  LDL.64 R18, [R1+0xb78] ;  /* 0x000b780001127983 */ /* 0x000f220000100a00 */
[----:B------:R-:W-:-:S03]  /*39e30*/  VIADD R13, R11, 0x100000 ;  /* 0x001000000b0d7836 */ /* 0x000fc60000000000 */
        /* <DEDUP_REMOVED lines=29> */
[----:B------:R-:W-:Y:S04]  /*3a010*/  LDGSTS.E [R12+-0x79600], desc[UR52][R132.64], P0 ;  /* 0x86a00000840c7fae */ /* 0x000fe80008121874 */
[----:B------:R-:W-:Y:S04]  /*3a020*/  LDGSTS.E [R0+-0x79200], desc[UR52][R148.64], P0 ;  /* 0x86e0000094007fae */ /* 0x000fe80008121874 */
[----:B------:R-:W3:Y:S04]  /*3a030*/  LDL.64 R52, [R1+0x9e8] ;  /* 0x0009e80001347983 */ /* 0x000ee80000100a00 */
[----:B------:R1:W-:Y:S04]  /*3a040*/  LDGSTS.E [R12+-0x78e00], desc[UR52][R164.64], P0 ;  /* 0x87200000a40c7fae */ /* 0x0003e80008121874 */
[----:B------:R-:W3:Y:S04]  /*3a050*/  LDL.64 R50, [R1+0xa10] ;  /* 0x000a100001327983 */ /* 0x000ee80000100a00 */
[----:B------:R1:W-:Y:S02]  /*3a060*/  LDGSTS.E [R2+-0x78a00], desc[UR52][R180.64], P0 ;  /* 0x87600000b4027fae */ /* 0x0003e40008121874 */
[----:B-1----:R-:W-:-:S02]  /*3a070*/  IADD3 R12, R10, 0x100000, RZ ;  /* 0x001000000a0c7810 */ /* 0x002fc40007ffe0ff */
[----:B------:R-:W3:Y:S04]  /*3a080*/  LDL.64 R48, [R1+0x990] ;  /* 0x0009900001307983 */ /* 0x000ee80000100a00 */
[----:B------:R1:W-:Y:S01]  /*3a090*/  LDGSTS.E [R0+-0x78600], desc[UR52][R196.64], P0 ;  /* 0x87a00000c4007fae */ /* 0x0003e20008121874 */
[----:B------:R-:W-:-:S03]  /*3a0a0*/  VIADD R2, R10, 0x100000 ;  /* 0x001000000a027836 */ /* 0x000fc60000000000 */
[----:B------:R-:W3:Y:S04]  /*3a0b0*/  LDL.64 R46, [R1+0x910] ;  /* 0x00091000012e7983 */ /* 0x000ee80000100a00 */
[----:B------:R-:W3:Y:S01]  /*3a0c0*/  LDL.64 R44, [R1+0x890] ;  /* 0x00089000012c7983 */ /* 0x000ee20000100a00 */
[----:B-1----:R-:W-:-:S03]  /*3a0d0*/  VIADD R0, R10, 0x100000 ;  /* 0x001000000a007836 */ /* 0x002fc60000000000 */
[----:B------:R-:W3:Y:S04]  /*3a0e0*/  LDL.64 R36, [R1+0x810] ;  /* 0x0008100001247983 */ /* 0x000ee80000100a00 */
[----:B------:R1:W-:Y:S04]  /*3a0f0*/  LDGSTS.E [R11+-0x78200], desc[UR52][R212.64], P0 ;  /* 0x87e00000d40b7fae */ /* 0x0003e80008121874 */
[----:B------:R-:W3:Y:S04]  /*3a100*/  LDL.64 R34, [R1+0x790] ;  /* 0x0007900001227983 */ /* 0x000ee80000100a00 */
[----:B------:R-:W3:Y:S04]  /*3a110*/  LDL.64 R32, [R1+0xa40] ;  /* 0x000a400001207983 */ /* 0x000ee80000100a00 */
[----:B----4-:R-:W-:Y:S04]  /*3a120*/  LDGSTS.E [R12+-0x7fd80], desc[UR52][R30.64], P0 ;  /* 0x802800001e0c7fae */ /* 0x010fe80008121874 */
[----:B--2---:R-:W-:Y:S04]  /*3a130*/  LDGSTS.E [R2+-0x7f980], desc[UR52][R28.64], P0 ;  /* 0x806800001c027fae */ /* 0x004fe80008121874 */
[----:B---3--:R-:W-:Y:S04]  /*3a140*/  LDGSTS.E [R0+-0x7f580], desc[UR52][R20.64], P0 ;  /* 0x80a8000014007fae */ /* 0x008fe80008121874 */
[----:B------:R-:W2:Y:S04]  /*3a150*/  LDL.64 R30, [R1+0xa80] ;  /* 0x000a8000011e7983 */ /* 0x000ea80000100a00 */
[----:B------:R-:W3:Y:S04]  /*3a160*/  LDL.64 R28, [R1+0xac0] ;  /* 0x000ac000011c7983 */ /* 0x000ee80000100a00 */
[----:B------:R-:W4:Y:S04]  /*3a170*/  LDL.64 R20, [R1+0xb00] ;  /* 0x000b000001147983 */ /* 0x000f280000100a00 */
[----:B------:R-:W-:Y:S04]  /*3a180*/  LDGSTS.E [R12+-0x7f180], desc[UR52][R18.64], P0 ;  /* 0x80e80000120c7fae */ /* 0x000fe80008121874 */
[----:B------:R-:W4:Y:S01]  /*3a190*/  LDL.64 R18, [R1+0xb40] ;  /* 0x000b400001127983 */ /* 0x000f220000100a00 */
[----:B-1----:R-:W-:-:S05]  /*3a1a0*/  VIADD R11, R10, 0x100000 ;  /* 0x001000000a0b7836 */ /* 0x002fca0000000000 */
        /* <DEDUP_REMOVED lines=17> */
[----:B------:R-:W4:Y:S04]  /*3a2c0*/  LDL.LU.64 R8, [R1+0x13b0] ;  /* 0x0013b00001087983 */ /* 0x000f280000300a00 */
[----:B------:R-:W-:Y:S04]  /*3a2d0*/  LDGSTS.E [R0+-0x7b180], desc[UR52][R22.64], P0 ;  /* 0x84e8000016007fae */ /* 0x000fe80008121874 */
[----:B------:R-:W2:Y:S04]  /*3a2e0*/  LDL.64 R20, [R1+0x878] ;  /* 0x0008780001147983 */ /* 0x000ea80000100a00 */
[----:B------:R-:W3:Y:S04]  /*3a2f0*/  LDL.64 R18, [R1+0x8f8] ;  /* 0x0008f80001127983 */ /* 0x000ee80000100a00 */
[----:B------:R-:W2:Y:S04]  /*3a300*/  LDL.64 R22, [R1+0x7f8] ;  /* 0x0007f80001167983 */ /* 0x000ea80000100a00 */
[----:B------:R-:W-:Y:S04]  /*3a310*/  LDGSTS.E [R11+-0x7ad80], desc[UR52][R38.64], P0 ;  /* 0x85280000260b7fae */ /* 0x000fe80008121874 */
        /* <DEDUP_REMOVED lines=8> */
[----:B------:R-:W3:Y:S04]  /*3a3a0*/  LDL.64 R48, [R1+0x978] ;  /* 0x0009780001307983 */ /* 0x000ee80000100a00 */
[----:B------:R-:W-:Y:S04]  /*3a3b0*/  LDGSTS.E [R2+-0x78d80], desc[UR52][R166.64], P0 ;  /* 0x87280000a6027fae */ /* 0x000fe80008121874 */
[----:B------:R-:W3:Y:S04]  /*3a3c0*/  LDL.64 R46, [R1+0x9f8] ;  /* 0x0009f800012e7983 */ /* 0x000ee80000100a00 */
[----:B------:R4:W-:Y:S04]  /*3a3d0*/  LDGSTS.E [R0+-0x78980], desc[UR52][R182.64], P0 ;  /* 0x87680000b6007fae */ /* 0x0009e80008121874 */
[----:B------:R-:W3:Y:S04]  /*3a3e0*/  LDL.64 R44, [R1+0xa00] ;  /* 0x000a0000012c7983 */ /* 0x000ee80000100a00 */
[----:B------:R1:W-:Y:S04]  /*3a3f0*/  LDGSTS.E [R11+-0x78580], desc[UR52][R198.64], P0 ;  /* 0x87a80000c60b7fae */ /* 0x0003e80008121874 */
[----:B------:R-:W3:Y:S04]  /*3a400*/  LDL.64 R38, [R1+0x980] ;  /* 0x0009800001267983 */ /* 0x000ee80000100a00 */
[----:B------:R-:W3:Y:S04]  /*3a410*/  LDL.64 R36, [R1+0x900] ;  /* 0x0009000001247983 */ /* 0x000ee80000100a00 */
[----:B------:R-:W3:Y:S04]  /*3a420*/  LDL.64 R34, [R1+0x880] ;  /* 0x0008800001227983 */ /* 0x000ee80000100a00 */
[----:B------:R-:W3:Y:S04]  /*3a430*/  LDL.64 R32, [R1+0x800] ;  /* 0x0008000001207983 */ /* 0x000ee80000100a00 */
[----:B------:R3:W-:Y:S04]  /*3a440*/  LDGSTS.E [R10+-0x78180], desc[UR52][R214.64], P0 ;  /* 0x87e80000d60a7fae */ /* 0x0007e80008121874 */
[----:B------:R-:W3:Y:S04]  /*3a450*/  LDL.64 R30, [R1+0x778] ;  /* 0x00077800011e7983 */ /* 0x000ee80000100a00 */
[----:B------:R-:W3:Y:S01]  /*3a460*/  LDL.64 R28, [R1+0xa48] ;  /* 0x000a4800011c7983 */ /* 0x000ee20000100a00 */
[C---:B----4-:R-:W-:Y:S01]  /*3a470*/  IADD3 R0, R9.reuse, 0x100000, RZ ;  /* 0x0010000009007810 */ /* 0x050fe20007ffe0ff */
[----:B-1----:R-:W-:-:S02]  /*3a480*/  VIADD R11, R9, 0x100000 ;  /* 0x00100000090b7836 */ /* 0x002fc40000000000 */
[C---:B------:R-:W-:Y:S02]  /*3a490*/  VIADD R2, R9.reuse, 0x100000 ;  /* 0x0010000009027836 */ /* 0x040fe40000000000 */
[----:B--2---:R-:W-:Y:S04]  /*3a4a0*/  LDGSTS.E [R0+-0x7fd00], desc[UR52][R22.64], P0 ;  /* 0x8030000016007fae */ /* 0x004fe80008121874 */
[----:B------:R-:W-:Y:S04]  /*3a4b0*/  LDGSTS.E [R11+-0x7f900], desc[UR52][R20.64], P0 ;  /* 0x80700000140b7fae */ /* 0x000fe80008121874 */
[----:B---3--:R-:W-:Y:S04]  /*3a4c0*/  LDGSTS.E [R2+-0x7f500], desc[UR52][R18.64], P0 ;  /* 0x80b0000012027fae */ /* 0x008fe80008121874 */
[----:B------:R-:W2:Y:S04]  /*3a4d0*/  LDL.64 R22, [R1+0xa88] ;  /* 0x000a880001167983 */ /* 0x000ea80000100a00 */
[----:B------:R-:W3:Y:S04]  /*3a4e0*/  LDL.64 R20, [R1+0xac8] ;  /* 0x000ac80001147983 */ /* 0x000ee80000100a00 */
        /* <DEDUP_REMOVED lines=10> */
[----:B------:R-:W-:Y:S01]  /*3a590*/  LDGSTS.E [R11+-0x7d100], desc[UR52][R28.64], P0 ;  /* 0x82f000001c0b7fae */ /* 0x000fe20008121874 */
[----:B------:R-:W-:Y:S01]  /*3a5a0*/  IMAD.MOV.U32 R208, RZ, RZ, R220 ;  /* 0x000000ffffd07224 */ /* 0x000fe200078e00dc */
[----:B------:R-:W-:Y:S01]  /*3a5b0*/  MOV R220, R224 ;  /* 0x000000e000dc7202 */ /* 0x000fe20000000f00 */
[----:B------:R-:W-:-:S02]  /*3a5c0*/  IMAD.MOV.U32 R209, RZ, RZ, R221 ;  /* 0x000000ffffd17224 */ /* 0x000fc400078e00dd */
[----:B------:R-:W-:Y:S02]  /*3a5d0*/  IMAD.MOV.U32 R242, RZ, RZ, R222 ;  /* 0x000000fffff27224 */ /* 0x000fe400078e00de */
[----:B------:R-:W-:Y:S02]  /*3a5e0*/  IMAD.MOV.U32 R243, RZ, RZ, R223 ;  /* 0x000000fffff37224 */ /* 0x000fe400078e00df */
[----:B------:R-:W-:Y:S01]  /*3a5f0*/  IMAD.MOV.U32 R221, RZ, RZ, R225 ;  /* 0x000000ffffdd7224 */ /* 0x000fe200078e00e1 */
[----:B------:R-:W-:Y:S01]  /*3a600*/  MOV R247, R237 ;  /* 0x000000ed00f77202 */ /* 0x000fe20000000f00 */
[----:B------:R-:W-:Y:S02]  /*3a610*/  IMAD.MOV.U32 R214, RZ, RZ, R232 ;  /* 0x000000ffffd67224 */ /* 0x000fe400078e00e8 */
[----:B------:R-:W-:Y:S02]  /*3a620*/  IMAD.MOV.U32 R215, RZ, RZ, R233 ;  /* 0x000000ffffd77224 */ /* 0x000fe400078e00e9 */
[----:B------:R-:W-:Y:S01]  /*3a630*/  IMAD.MOV.U32 R246, RZ, RZ, R236 ;  /* 0x000000fffff67224 */ /* 0x000fe200078e00ec */
[----:B--2---:R-:W-:Y:S04]  /*3a640*/  LDGSTS.E [R10+-0x7cd00], desc[UR52][R22.64], P0 ;  /* 0x83300000160a7fae */ /* 0x004fe80008121874 */
[----:B---3--:R-:W-:Y:S04]  /*3a650*/  LDGSTS.E [R0+-0x7c900], desc[UR52][R20.64], P0 ;  /* 0x8370000014007fae */ /* 0x008fe80008121874 */
[----:B----4-:R-:W-:Y:S04]  /*3a660*/  LDGSTS.E [R11+-0x7c500], desc[UR52][R18.64], P0 ;  /* 0x83b00000120b7fae */ /* 0x010fe80008121874 */
[----:B------:R-:W-:Y:S04]  /*3a670*/  LDGSTS.E [R10+-0x7c100], desc[UR52][R234.64], P0 ;  /* 0x83f00000ea0a7fae */ /* 0x000fe80008121874 */
[----:B------:R-:W-:Y:S04]  /*3a680*/  LDGSTS.E [R2+-0x7bd00], desc[UR52][R238.64], P0 ;  /* 0x84300000ee027fae */ /* 0x000fe80008121874 */
[----:B------:R-:W-:Y:S04]  /*3a690*/  LDGSTS.E [R0+-0x7b900], desc[UR52][R250.64], P0 ;  /* 0x84700000fa007fae */ /* 0x000fe80008121874 */
[----:B------:R-:W2:Y:S04]  /*3a6a0*/  LDL.LU.64 R234, [R1+0x13a8] ;  /* 0x0013a80001ea7983 */ /* 0x000ea80000300a00 */
[----:B------:R-:W3:Y:S04]  /*3a6b0*/  LDL.LU.64 R238, [R1+0x13a0] ;  /* 0x0013a00001ee7983 */ /* 0x000ee80000300a00 */
[----:B------:R-:W4:Y:S04]  /*3a6c0*/  LDL.LU.64 R250, [R1+0x1398] ;  /* 0x0013980001fa7983 */ /* 0x000f280000300a00 */
[----:B------:R-:W-:Y:S04]  /*3a6d0*/  LDGSTS.E [R10+-0x7b500], desc[UR52][R248.64], P0 ;  /* 0x84b00000f80a7fae */ /* 0x000fe80008121874 */
[----:B------:R-:W-:Y:S04]  /*3a6e0*/  LDGSTS.E [R2+-0x7b100], desc[UR52][R24.64], P0 ;  /* 0x84f0000018027fae */ /* 0x000fe80008121874 */
[----:B------:R-:W-:Y:S04]  /*3a6f0*/  LDGSTS.E [R0+-0x7ad00], desc[UR52][R40.64], P0 ;  /* 0x8530000028007fae */ /* 0x000fe80008121874 */
[----:B------:R-:W2:Y:S04]  /*3a700*/  LDL.LU.64 R248, [R1+0x1390] ;  /* 0x0013900001f87983 */ /* 0x000ea80000300a00 */
[----:B------:R-:W3:Y:S04]  /*3a710*/  LDL.64 R222, [R1+0x8f0] ;  /* 0x0008f00001de7983 */ /* 0x000ee80000100a00 */
[----:B------:R-:W4:Y:S04]  /*3a720*/  LDL.64 R224, [R1+0x870] ;  /* 0x0008700001e07983 */ /* 0x000f280000100a00 */
[----:B------:R-:W2:Y:S04]  /*3a730*/  LDL.64 R232, [R1+0x7f0] ;  /* 0x0007f00001e87983 */ /* 0x000ea80000100a00 */
[----:B------:R-:W2:Y:S04]  /*3a740*/  LDL.64 R236, [R1+0x768] ;  /* 0x0007680001ec7983 */ /* 0x000ea80000100a00 */
[----:B------:R-:W-:Y:S04]  /*3a750*/  LDGSTS.E [R11+-0x7a900], desc[UR52][R56.64], P0 ;  /* 0x85700000380b7fae */ /* 0x000fe80008121874 */
[----:B------:R-:W-:Y:S04]  /*3a760*/  LDGSTS.E [R10+-0x7a500], desc[UR52][R72.64], P0 ;  /* 0x85b00000480a7fae */ /* 0x000fe80008121874 */
[----:B------:R-:W-:Y:S04]  /*3a770*/  LDGSTS.E [R0+-0x7a100], desc[UR52][R88.64], P0 ;  /* 0x85f0000058007fae */ /* 0x000fe80008121874 */
[----:B------:R-:W-:Y:S01]  /*3a780*/  LDGSTS.E [R11+-0x79d00], desc[UR52][R104.64], P0 ;  /* 0x86300000680b7fae */ /* 0x000fe20008121874 */
[----:B------:R-:W-:-:S03]  /*3a790*/  VIADD R9, R9, 0x100000 ;  /* 0x0010000009097836 */ /* 0x000fc60000000000 */
[----:B------:R-:W-:Y:S04]  /*3a7a0*/  LDGSTS.E [R10+-0x79900], desc[UR52][R120.64], P0 ;  /* 0x86700000780a7fae */ /* 0x000fe80008121874 */
[----:B------:R-:W-:Y:S04]  /*3a7b0*/  LDGSTS.E [R2+-0x79500], desc[UR52][R136.64], P0 ;  /* 0x86b0000088027fae */ /* 0x000fe80008121874 */
[----:B------:R1:W-:Y:S01]  /*3a7c0*/  LDGSTS.E [R0+-0x79100], desc[UR52][R152.64], P0 ;  /* 0x86f0000098007fae */ /* 0x0003e20008121874 */
[----:B------:R-:W-:-:S03]  /*3a7d0*/  IMAD.MOV.U32 R244, RZ, RZ, R16 ;  /* 0x000000fffff47224 */ /* 0x000fc600078e0010 */
[----:B------:R-:W-:Y:S01]  /*3a7e0*/  LDGSTS.E [R11+-0x78d00], desc[UR52][R168.64], P0 ;  /* 0x87300000a80b7fae */ /* 0x000fe20008121874 */
[----:B------:R-:W-:-:S03]  /*3a7f0*/  MOV R245, R17 ;  /* 0x0000001100f57202 */ /* 0x000fc60000000f00 */
[----:B------:R1:W-:Y:S02]  /*3a800*/  LDGSTS.E [R10+-0x78900], desc[UR52][R184.64], P0 ;  /* 0x87700000b80a7fae */ /* 0x0003e40008121874 */
[C---:B-1----:R-:W-:Y:S02]  /*3a810*/  VIADD R0, R8.reuse, 0x100000 ;  /* 0x0010000008007836 */ /* 0x042fe40000000000 */
[----:B------:R1:W-:Y:S04]  /*3a820*/  LDGSTS.E [R2+-0x78500], desc[UR52][R200.64], P0 ;  /* 0x87b00000c8027fae */ /* 0x0003e80008121874 */
[----:B------:R1:W-:Y:S01]  /*3a830*/  LDGSTS.E [R9+-0x78100], desc[UR52][R216.64], P0 ;  /* 0x87f00000d8097fae */ /* 0x0003e20008121874 */
[----:B------:R-:W-:-:S03]  /*3a840*/  VIADD R10, R8, 0x100000 ;  /* 0x00100000080a7836 */ /* 0x000fc60000000000 */
[----:B------:R-:W-:Y:S01]  /*3a850*/  LDGSTS.E [R0+-0x7fc80], desc[UR52][R228.64], P0 ;  /* 0x80380000e4007fae */ /* 0x000fe20008121874 */
[----:B-1----:R-:W-:-:S03]  /*3a860*/  VIADD R2, R8, 0x100000 ;  /* 0x0010000008027836 */ /* 0x002fc60000000000 */
[----:B------:R-:W-:Y:S01]  /*3a870*/  LDGSTS.E [R10+-0x7f880], desc[UR52][R208.64], P0 ;  /* 0x80780000d00a7fae */ /* 0x000fe20008121874 */
[----:B------:R-:W-:-:S03]  /*3a880*/  IADD3 R9, R8, 0x100000, RZ ;  /* 0x0010000008097810 */ /* 0x000fc60007ffe0ff */
[----:B------:R-:W-:Y:S04]  /*3a890*/  LDGSTS.E [R2+-0x7f480], desc[UR52][R244.64], P0 ;  /* 0x80b80000f4027fae */ /* 0x000fe80008121874 */
[----:B------:R-:W-:Y:S04]  /*3a8a0*/  LDGSTS.E [R0+-0x7f080], desc[UR52][R242.64], P0 ;  /* 0x80f80000f2007fae */ /* 0x000fe80008121874 */
[----:B------:R-:W-:Y:S04]  /*3a8b0*/  LDGSTS.E [R10+-0x7ec80], desc[UR52][R220.64], P0 ;  /* 0x81380000dc0a7fae */ /* 0x000fe80008121874 */
[----:B------:R-:W-:Y:S04]  /*3a8c0*/  LDGSTS.E [R9+-0x7e880], desc[UR52][R214.64], P0 ;  /* 0x81780000d6097fae */ /* 0x000fe80008121874 */
[----:B------:R-:W-:Y:S01]  /*3a8d0*/  LDGSTS.E [R0+-0x7e480], desc[UR52][R246.64], P0 ;  /* 0x81b80000f6007fae */ /* 0x000fe20008121874 */
[----:B------:R-:W-:Y:S01]  /*3a8e0*/  VIADD R8, R8, 0x100000 ;  /* 0x0010000008087836 */ /* 0x000fe20000000000 */
[----:B------:R-:W-:-:S02]  /*3a8f0*/  CS2R R24, SRZ ;  /* 0x0000000000187805 */ /* 0x000fc4000001ff00 */
[----:B------:R-:W-:Y:S02]  /*3a900*/  CS2R R28, SRZ ;  /* 0x00000000001c7805 */ /* 0x000fe4000001ff00 */
[----:B------:R-:W-:Y:S02]  /*3a910*/  CS2R R30, SRZ ;  /* 0x00000000001e7805 */ /* 0x000fe4000001ff00 */
[----:B------:R-:W-:Y:S02]  /*3a920*/  CS2R R32, SRZ ;  /* 0x0000000000207805 */ /* 0x000fe4000001ff00 */
[----:B------:R-:W-:Y:S02]  /*3a930*/  CS2R R34, SRZ ;  /* 0x0000000000227805 */ /* 0x000fe4000001ff00 */
[----:B------:R-:W-:Y:S02]  /*3a940*/  CS2R R36, SRZ ;  /* 0x0000000000247805 */ /* 0x000fe4000001ff00 */
        /* <DEDUP_REMOVED lines=47> */
[----:B------:R-:W-:Y:S01]  /*3ac40*/  CS2R R146, SRZ ;  /* 0x0000000000927805 */ /* 0x000fe2000001ff00 */
[----:B---3--:R-:W-:Y:S04]  /*3ac50*/  LDGSTS.E [R10+-0x7e080], desc[UR52][R222.64], P0 ;  /* 0x81f80000de0a7fae */ /* 0x008fe80008121874 */
[----:B----4-:R-:W-:Y:S04]  /*3ac60*/  LDGSTS.E [R9+-0x7dc80], desc[UR52][R224.64], P0 ;  /* 0x82380000e0097fae */ /* 0x010fe80008121874 */
[----:B--2---:R-:W-:Y:S04]  /*3ac70*/  LDGSTS.E [R2+-0x7d880], desc[UR52][R232.64], P0 ;  /* 0x82780000e8027fae */ /* 0x004fe80008121874 */
[----:B------:R-:W-:Y:S04]  /*3ac80*/  LDGSTS.E [R0+-0x7d480], desc[UR52][R236.64], P0 ;  /* 0x82b80000ec007fae */ /* 0x000fe80008121874 */
[----:B------:R-:W-:Y:S04]  /*3ac90*/  LDGSTS.E [R9+-0x7d080], desc[UR52][R248.64], P0 ;  /* 0x82f80000f8097fae */ /* 0x000fe80008121874 */
[----:B------:R-:W-:Y:S04]  /*3aca0*/  LDGSTS.E [R2+-0x7cc80], desc[UR52][R250.64], P0 ;  /* 0x83380000fa027fae */ /* 0x000fe80008121874 */
[----:B------:R-:W-:Y:S04]  /*3acb0*/  LDGSTS.E [R0+-0x7c880], desc[UR52][R238.64], P0 ;  /* 0x83780000ee007fae */ /* 0x000fe80008121874 */
[----:B------:R-:W5:Y:S04]  /*3acc0*/  LDL.LU.64 R248, [R1+0x1388] ;  /* 0x0013880001f87983 */ /* 0x000f680000300a00 */
[----:B------:R-:W5:Y:S04]  /*3acd0*/  LDL.LU.64 R250, [R1+0x1380] ;  /* 0x0013800001fa7983 */ /* 0x000f680000300a00 */
[----:B------:R-:W5:Y:S04]  /*3ace0*/  LDL.LU.64 R238, [R1+0x1378] ;  /* 0x0013780001ee7983 */ /* 0x000f680000300a00 */
        /* <DEDUP_REMOVED lines=10> */
[----:B------:R1:W-:Y:S04]  /*3ad90*/  STL [R1], RZ ;  /* 0x000000ff01007387 */ /* 0x0003e80000100800 */
[----:B------:R1:W-:Y:S04]  /*3ada0*/  STL [R1+0x4], RZ ;  /* 0x000004ff01007387 */ /* 0x0003e80000100800 */
        /* <DEDUP_REMOVED lines=91> */
[----:B------:R-:W-:Y:S04]  /*3b360*/  LDGSTS.E [R0+-0x7ac80], desc[UR52][R42.64], P0 ;  /* 0x853800002a007fae */ /* 0x000fe80008121874 */
        /* <DEDUP_REMOVED lines=17> */
[----:B------:R2:W-:Y:S04]  /*3b480*/  LDGSTS.E [R2+-0x78880], desc[UR52][R186.64], P0 ;  /* 0x87780000ba027fae */ /* 0x0005e80008121874 */
[----:B------:R1:W-:Y:S04]  /*3b490*/  STL [R1+0x198], RZ ;  /* 0x000198ff01007387 */ /* 0x0003e80000100800 */
[----:B------:R1:W-:Y:S01]  /*3b4a0*/  STL [R1+0x19c], RZ ;  /* 0x00019cff01007387 */ /* 0x0003e20000100800 */
[----:B--2---:R-:W2:Y:S03]  /*3b4b0*/  LDC R2, c[0x0][0x230] ;  /* 0x00008c00ff027b82 */ /* 0x004ea60000000800 */
        /* <DEDUP_REMOVED lines=19> */
[----:B------:R1:W-:Y:S01]  /*3b5f0*/  STL [R1+0x1ec], RZ ;  /* 0x0001ecff01007387 */ /* 0x0003e20000100800 */
[----:B--2---:R-:W-:-:S03]  /*3b600*/  VIADD R2, R2, 0x7f ;  /* 0x0000007f02027836 */ /* 0x004fc60000000000 */
[----:B------:R1:W-:Y:S04]  /*3b610*/  STL [R1+0x1f0], RZ ;  /* 0x0001f0ff01007387 */ /* 0x0003e80000100800 */
[----:B------:R1:W-:Y:S04]  /*3b620*/  STL [R1+0x1f4], RZ ;  /* 0x0001f4ff01007387 */ /* 0x0003e80000100800 */
[----:B------:R1:W-:Y:S04]  /*3b630*/  STL [R1+0x1f8], RZ ;  /* 0x0001f8ff01007387 */ /* 0x0003e80000100800 */
[----:B------:R1:W-:Y:S04]  /*3b640*/  STL [R1+0x1fc], RZ ;  /* 0x0001fcff01007387 */ /* 0x0003e80000100800 */
[----:B------:R1:W-:Y:S04]  /*3b650*/  LDGSTS.E [R0+-0x78480], desc[UR52][R202.64], P0 ;  /* 0x87b80000ca007fae */ /* 0x0003e80008121874 */
[----:B------:R1:W-:Y:S01]  /*3b660*/  LDGSTS.E [R8+-0x78080], desc[UR52][R4.64], P0 ;  /* 0x87f8000004087fae */ /* 0x0003e20008121874 */
[----:B------:R-:W-:-:S03]  /*3b670*/  ISETP.GE.AND P0, PT, R2, 0x80, PT ;  /* 0x000000800200780c */ /* 0x000fc60003f06270 */
[----:B------:R-:W0:Y:S01]  /*3b680*/  LDGDEPBAR ;  /* 0x00000000000079af */ /* 0x000e220000000000 */
        /* <DEDUP_REMOVED lines=9> */
[----:B------:R-:W-:Y:S01]  /*3b720*/  CS2R R150, SRZ ;  /* 0x0000000000967805 */ /* 0x000fe2000001ff00 */
[----:B-1----:R-:W-:Y:S06]  /*3b730*/  @!P0 BRA `(.L_x_0) ;  /* 0x00000174007c8947 */ /* 0x002fec0003800000 */
        /* <DEDUP_REMOVED lines=12> */
[----:B-----5:R-:W-:Y:S01]  /*3b800*/  IMAD.MOV.U32 R10, RZ, RZ, R226 ;  /* 0x000000ffff0a7224 */ /* 0x020fe200078e00e2 */
[----:B------:R-:W-:Y:S01]  /*3b810*/  MOV R12, R230 ;  /* 0x000000e6000c7202 */ /* 0x000fe20000000f00 */
[----:B------:R-:W-:Y:S01]  /*3b820*/  IMAD.MOV.U32 R9, RZ, RZ, R227 ;  /* 0x000000ffff097224 */ /* 0x000fe200078e00e3 */
[----:B------:R-:W4:Y:S01]  /*3b830*/  LDL.LU.64 R174, [R1+0x260] ;  /* 0x0002600001ae7983 */ /* 0x000f220000300a00 */
[----:B------:R-:W-:Y:S01]  /*3b840*/  IMAD.MOV.U32 R11, RZ, RZ, R231 ;  /* 0x000000ffff0b7224 */ /* 0x000fe200078e00e7 */
[----:B------:R-:W-:Y:S01]  /*3b850*/  MOV R15, R239 ;  /* 0x000000ef000f7202 */ /* 0x000fe20000000f00 */
[----:B------:R-:W-:-:S02]  /*3b860*/  IMAD.MOV.U32 R14, RZ, RZ, R234 ;  /* 0x000000ffff0e7224 */ /* 0x000fc400078e00ea */
[----:B------:R-:W-:Y:S02]  /*3b870*/  IMAD.MOV.U32 R13, RZ, RZ, R235 ;  /* 0x000000ffff0d7224 */ /* 0x000fe400078e00eb */
[----:B------:R-:W-:Y:S02]  /*3b880*/  IMAD.MOV.U32 R16, RZ, RZ, R238 ;  /* 0x000000ffff107224 */ /* 0x000fe400078e00ee */
[----:B--2---:R-:W-:Y:S02]  /*3b890*/  IMAD.MOV.U32 R18, RZ, RZ, R20 ;  /* 0x000000ffff127224 */ /* 0x004fe400078e0014 */
[----:B------:R-:W-:Y:S02]  /*3b8a0*/  IMAD.MOV.U32 R17, RZ, RZ, R21 ;  /* 0x000000ffff117224 */ /* 0x000fe400078e0015 */
[----:B---3--:R-:W-:Y:S02]  /*3b8b0*/  IMAD.MOV.U32 R20, RZ, RZ, R22 ;  /* 0x000000ffff147224 */ /* 0x008fe400078e0016 */
[----:B------:R-:W-:Y:S01]  /*3b8c0*/  IMAD.MOV.U32 R19, RZ, RZ, R23 ;  /* 0x000000ffff137224 */ /* 0x000fe200078e0017 */
[----:B----4-:R-:W-:Y:S01]  /*3b8d0*/  MOV R22, R240 ;  /* 0x000000f000167202 */ /* 0x010fe20000000f00 */
[----:B------:R-:W-:-:S02]  /*3b8e0*/  IMAD.MOV.U32 R21, RZ, RZ, R241 ;  /* 0x000000ffff157224 */ /* 0x000fc400078e00f1 */
[----:B------:R-:W2:Y:S01]  /*3b8f0*/  LDL.LU.64 R240, [R1+0x268] ;  /* 0x0002680001f07983 */ /* 0x000ea20000300a00 */
[----:B------:R-:W-:Y:S02]  /*3b900*/  IMAD.MOV.U32 R152, RZ, RZ, R154 ;  /* 0x000000ffff987224 */ /* 0x000fe400078e009a */
[----:B------:R-:W-:Y:S02]  /*3b910*/  IMAD.MOV.U32 R23, RZ, RZ, R155 ;  /* 0x000000ffff177224 */ /* 0x000fe400078e009b */
[----:B------:R-:W-:Y:S01]  /*3b920*/  IMAD.MOV.U32 R154, RZ, RZ, R222 ;  /* 0x000000ffff9a7224 */ /* 0x000fe200078e00de */
[----:B------:R-:W-:Y:S02]  /*3b930*/  MOV R153, R223 ;  /* 0x000000df00997202 */ /* 0x000fe40000000f00 */
[----:B------:R-:W3:Y:S01]  /*3b940*/  LDL.LU.64 R222, [R1+0x270] ;  /* 0x0002700001de7983 */ /* 0x000ee20000300a00 */
[----:B------:R-:W-:Y:S02]  /*3b950*/  IMAD.MOV.U32 R156, RZ, RZ, R224 ;  /* 0x000000ffff9c7224 */ /* 0x000fe400078e00e0 */
[----:B------:R-:W-:-:S02]  /*3b960*/  IMAD.MOV.U32 R155, RZ, RZ, R225 ;  /* 0x000000ffff9b7224 */ /* 0x000fc400078e00e1 */
[----:B------:R-:W4:Y:S01]  /*3b970*/  LDL.LU.64 R224, [R1+0x278] ;  /* 0x0002780001e07983 */ /* 0x000f220000300a00 */
[----:B------:R-:W-:Y:S02]  /*3b980*/  IMAD.MOV.U32 R158, RZ, RZ, R160 ;  /* 0x000000ffff9e7224 */ /* 0x000fe400078e00a0 */
[----:B------:R-:W-:Y:S01]  /*3b990*/  IMAD.MOV.U32 R157, RZ, RZ, R161 ;  /* 0x000000ffff9d7224 */ /* 0x000fe200078e00a1 */
[----:B------:R-:W-:Y:S01]  /*3b9a0*/  MOV R160, R162 ;  /* 0x000000a200a07202 */ /* 0x000fe20000000f00 */
[----:B------:R-:W4:Y:S01]  /*3b9b0*/  LDL.LU.64 R182, [R1+0x280] ;  /* 0x0002800001b67983 */ /* 0x000f220000300a00 */
[----:B------:R-:W-:-:S03]  /*3b9c0*/  IMAD.MOV.U32 R162, RZ, RZ, R164 ;  /* 0x000000ffffa27224 */ /* 0x000fc600078e00a4 */
[----:B------:R-:W4:Y:S01]  /*3b9d0*/  LDL.LU.64 R184, [R1+0x288] ;  /* 0x0002880001b87983 */ /* 0x000f220000300a00 */
[----:B------:R-:W-:Y:S02]  /*3b9e0*/  IMAD.MOV.U32 R161, RZ, RZ, R165 ;  /* 0x000000ffffa17224 */ /* 0x000fe400078e00a5 */
[----:B------:R-:W-:Y:S01]  /*3b9f0*/  IMAD.MOV.U32 R164, RZ, RZ, R166 ;  /* 0x000000ffffa47224 */ /* 0x000fe200078e00a6 */
[----:B------:R-:W4:Y:S01]  /*3ba00*/  LDL.LU.64 R186, [R1+0x290] ;  /* 0x0002900001ba7983 */ /* 0x000f220000300a00 */
[----:B------:R-:W-:Y:S02]  /*3ba10*/  IMAD.MOV.U32 R166, RZ, RZ, R232 ;  /* 0x000000ffffa67224 */ /* 0x000fe400078e00e8 */
[----:B------:R-:W-:Y:S02]  /*3ba20*/  IMAD.MOV.U32 R165, RZ, RZ, R233 ;  /* 0x000000ffffa57224 */ /* 0x000fe400078e00e9 */
[----:B------:R-:W4:Y:S01]  /*3ba30*/  LDL.LU.64 R232, [R1+0x298] ;  /* 0x0002980001e87983 */ /* 0x000f220000300a00 */
[----:B------:R-:W-:Y:S01]  /*3ba40*/  IMAD.MOV.U32 R159, RZ, RZ, R163 ;  /* 0x000000ffff9f7224 */ /* 0x000fe200078e00a3 */
[----:B------:R-:W-:Y:S01]  /*3ba50*/  MOV R163, R167 ;  /* 0x000000a700a37202 */ /* 0x000fe20000000f00 */
[----:B------:R-:W-:Y:S01]  /*3ba60*/  IMAD.MOV.U32 R168, RZ, RZ, R236 ;  /* 0x000000ffffa87224 */ /* 0x000fe200078e00ec */
[----:B------:R-:W4:Y:S01]  /*3ba70*/  LDL.LU.64 R192, [R1+0x2a0] ;  /* 0x0002a00001c07983 */ /* 0x000f220000300a00 */
[----:B------:R-:W-:-:S03]  /*3ba80*/  IMAD.MOV.U32 R167, RZ, RZ, R237 ;  /* 0x000000ffffa77224 */ /* 0x000fc600078e00ed */
[----:B------:R-:W4:Y:S01]  /*3ba90*/  LDL.LU.64 R236, [R1+0x2a8] ;  /* 0x0002a80001ec7983 */ /* 0x000f220000300a00 */
[----:B------:R-:W-:-:S03]  /*3baa0*/  IMAD.MOV.U32 R172, RZ, RZ, R174 ;  /* 0x000000ffffac7224 */ /* 0x000fc600078e00ae */
[----:B------:R-:W4:Y:S01]  /*3bab0*/  LDL.LU.64 R196, [R1+0x2b0] ;  /* 0x0002b00001c47983 */ /* 0x000f220000300a00 */
[----:B------:R-:W-:-:S03]  /*3bac0*/  IMAD.MOV.U32 R171, RZ, RZ, R175 ;  /* 0x000000ffffab7224 */ /* 0x000fc600078e00af */
[----:B------:R-:W4:Y:S01]  /*3bad0*/  LDL.LU.64 R198, [R1+0x2b8] ;  /* 0x0002b80001c67983 */ /* 0x000f220000300a00 */
[----:B--2---:R-:W-:Y:S01]  /*3bae0*/  IMAD.MOV.U32 R174, RZ, RZ, R240 ;  /* 0x000000ffffae7224 */ /* 0x004fe200078e00f0 */
[----:B------:R-:W-:Y:S02]  /*3baf0*/  MOV R173, R241 ;  /* 0x000000f100ad7202 */ /* 0x000fe40000000f00 */
[----:B------:R-:W2:Y:S01]  /*3bb00*/  LDL.LU.64 R240, [R1+0x2c0] ;  /* 0x0002c00001f07983 */ /* 0x000ea20000300a00 */
[----:B---3--:R-:W-:Y:S02]  /*3bb10*/  IMAD.MOV.U32 R176, RZ, RZ, R222 ;  /* 0x000000ffffb07224 */ /* 0x008fe400078e00de */
[----:B------:R-:W-:Y:S02]  /*3bb20*/  IMAD.MOV.U32 R175, RZ, RZ, R223 ;  /* 0x000000ffffaf7224 */ /* 0x000fe400078e00df */
[----:B------:R-:W3:Y:S01]  /*3bb30*/  LDL.LU.64 R222, [R1+0x2c8] ;  /* 0x0002c80001de7983 */ /* 0x000ee20000300a00 */
[----:B----4-:R-:W-:-:S02]  /*3bb40*/  IMAD.MOV.U32 R178, RZ, RZ, R224 ;  /* 0x000000ffffb27224 */ /* 0x010fc400078e00e0 */
[----:B------:R-:W-:Y:S02]  /*3bb50*/  IMAD.MOV.U32 R177, RZ, RZ, R225 ;  /* 0x000000ffffb17224 */ /* 0x000fe400078e00e1 */
[----:B------:R-:W4:Y:S01]  /*3bb60*/  LDL.LU.64 R224, [R1+0x2d0] ;  /* 0x0002d00001e07983 */ /* 0x000f220000300a00 */
[----:B------:R-:W-:-:S03]  /*3bb70*/  IMAD.MOV.U32 R179, RZ, RZ, R183 ;  /* 0x000000ffffb37224 */ /* 0x000fc600078e00b7 */
[----:B------:R-:W4:Y:S04]  /*3bb80*/  LDL.LU.64 R206, [R1+0x2d8] ;  /* 0x0002d80001ce7983 */ /* 0x000f280000300a00 */
[----:B------:R-:W4:Y:S01]  /*3bb90*/  LDL.LU.64 R212, [R1+0x2e0] ;  /* 0x0002e00001d47983 */ /* 0x000f220000300a00 */
[----:B------:R-:W-:-:S03]  /*3bba0*/  MOV R183, R187 ;  /* 0x000000bb00b77202 */ /* 0x000fc60000000f00 */
[----:B------:R-:W4:Y:S01]  /*3bbb0*/  LDL.LU.64 R210, [R1+0x2e8] ;  /* 0x0002e80001d27983 */ /* 0x000f220000300a00 */
[----:B------:R-:W-:Y:S02]  /*3bbc0*/  IMAD.MOV.U32 R188, RZ, RZ, R232 ;  /* 0x000000ffffbc7224 */ /* 0x000fe400078e00e8 */
[----:B------:R-:W-:Y:S02]  /*3bbd0*/  IMAD.MOV.U32 R187, RZ, RZ, R233 ;  /* 0x000000ffffbb7224 */ /* 0x000fe400078e00e9 */
[----:B------:R-:W4:Y:S01]  /*3bbe0*/  LDL.LU.64 R232, [R1+0x2f0] ;  /* 0x0002f00001e87983 */ /* 0x000f220000300a00 */
[----:B------:R-:W-:-:S03]  /*3bbf0*/  MOV R190, R192 ;  /* 0x000000c000be7202 */ /* 0x000fc60000000f00 */
        /* <DEDUP_REMOVED lines=8> */
[----:B------:R-:W-:-:S02]  /*3bc80*/  IMAD.MOV.U32 R196, RZ, RZ, R198 ;  /* 0x000000ffffc47224 */ /* 0x000fc400078e00c6 */
[----:B------:R-:W-:Y:S02]  /*3bc90*/  IMAD.MOV.U32 R195, RZ, RZ, R199 ;  /* 0x000000ffffc37224 */ /* 0x000fe400078e00c7 */
[----:B------:R-:W-:Y:S02]  /*3bca0*/  IMAD.MOV.U32 R148, RZ, RZ, R208 ;  /* 0x000000ffff947224 */ /* 0x000fe400078e00d0 */
[----:B------:R-:W-:Y:S02]  /*3bcb0*/  IMAD.MOV.U32 R149, RZ, RZ, R209 ;  /* 0x000000ffff957224 */ /* 0x000fe400078e00d1 */
[----:B--2---:R-:W-:Y:S02]  /*3bcc0*/  IMAD.MOV.U32 R198, RZ, RZ, R240 ;  /* 0x000000ffffc67224 */ /* 0x004fe400078e00f0 */
[----:B------:R-:W-:Y:S02]  /*3bcd0*/  IMAD.MOV.U32 R197, RZ, RZ, R241 ;  /* 0x000000ffffc57224 */ /* 0x000fe400078e00f1 */
[----:B------:R-:W2:Y:S01]  /*3bce0*/  LDL.LU.64 R240, [R1+0x310] ;  /* 0x0003100001f07983 */ /* 0x000ea20000300a00 */
[----:B---3--:R-:W-:Y:S01]  /*3bcf0*/  MOV R200, R222 ;  /* 0x000000de00c87202 */ /* 0x008fe20000000f00 */
[----:B------:R-:W-:-:S02]  /*3bd00*/  IMAD.MOV.U32 R199, RZ, RZ, R223 ;  /* 0x000000ffffc77224 */ /* 0x000fc400078e00df */
[----:B------:R-:W3:Y:S01]  /*3bd10*/  LDL.LU.64 R222, [R1+0x318] ;  /* 0x0003180001de7983 */ /* 0x000ee20000300a00 */
[----:B----4-:R-:W-:Y:S02]  /*3bd20*/  IMAD.MOV.U32 R202, RZ, RZ, R224 ;  /* 0x000000ffffca7224 */ /* 0x010fe400078e00e0 */
[----:B------:R-:W-:Y:S02]  /*3bd30*/  IMAD.MOV.U32 R201, RZ, RZ, R225 ;  /* 0x000000ffffc97224 */ /* 0x000fe400078e00e1 */
[----:B------:R-:W4:Y:S04]  /*3bd40*/  LDL.LU.64 R224, [R1+0x320] ;  /* 0x0003200001e07983 */ /* 0x000f280000300a00 */
[----:B------:R-:W4:Y:S04]  /*3bd50*/  LDL.LU.64 R140, [R1+0x328] ;  /* 0x00032800018c7983 */ /* 0x000f280000300a00 */
[----:B------:R-:W4:Y:S04]  /*3bd60*/  LDL.LU.64 R146, [R1+0x330] ;  /* 0x0003300001927983 */ /* 0x000f280000300a00 */
[----:B------:R-:W4:Y:S01]  /*3bd70*/  LDL.LU.64 R134, [R1+0x338] ;  /* 0x0003380001867983 */ /* 0x000f220000300a00 */
[----:B------:R-:W-:Y:S01]  /*3bd80*/  MOV R208, R210 ;  /* 0x000000d200d07202 */ /* 0x000fe20000000f00 */
[----:B------:R-:W-:-:S02]  /*3bd90*/  IMAD.MOV.U32 R210, RZ, RZ, R232 ;  /* 0x000000ffffd27224 */ /* 0x000fc400078e00e8 */
[----:B------:R-:W-:Y:S02]  /*3bda0*/  IMAD.MOV.U32 R209, RZ, RZ, R233 ;  /* 0x000000ffffd17224 */ /* 0x000fe400078e00e9 */
[----:B------:R-:W4:Y:S04]  /*3bdb0*/  LDL.LU.64 R232, [R1+0x340] ;  /* 0x0003400001e87983 */ /* 0x000f280000300a00 */
[----:B------:R-:W4:Y:S01]  /*3bdc0*/  LDL.LU.64 R136, [R1+0x348] ;  /* 0x0003480001887983 */ /* 0x000f220000300a00 */
[----:B------:R-:W-:Y:S02]  /*3bdd0*/  IMAD.MOV.U32 R205, RZ, RZ, R213 ;  /* 0x000000ffffcd7224 */ /* 0x000fe400078e00d5 */
[----:B------:R-:W-:Y:S02]  /*3bde0*/  IMAD.MOV.U32 R144, RZ, RZ, R214 ;  /* 0x000000ffff907224 */ /* 0x000fe400078e00d6 */
[----:B------:R-:W-:-:S02]  /*3bdf0*/  IMAD.MOV.U32 R214, RZ, RZ, R236 ;  /* 0x000000ffffd67224 */ /* 0x000fc400078e00ec */
[----:B------:R-:W-:Y:S01]  /*3be00*/  IMAD.MOV.U32 R213, RZ, RZ, R237 ;  /* 0x000000ffffd57224 */ /* 0x000fe200078e00ed */
[----:B------:R-:W-:Y:S01]  /*3be10*/  MOV R203, R207 ;  /* 0x000000cf00cb7202 */ /* 0x000fe20000000f00 */
[----:B------:R-:W-:Y:S01]  /*3be20*/  IMAD.MOV.U32 R204, RZ, RZ, R206 ;  /* 0x000000ffffcc7224 */ /* 0x000fe200078e00ce */
[----:B------:R-:W4:Y:S01]  /*3be30*/  LDL.LU.64 R236, [R1+0x350] ;  /* 0x0003500001ec7983 */ /* 0x000f220000300a00 */
[----:B------:R-:W-:Y:S02]  /*3be40*/  IMAD.MOV.U32 R206, RZ, RZ, R212 ;  /* 0x000000ffffce7224 */ /* 0x000fe400078e00d4 */
[----:B------:R-:W-:Y:S01]  /*3be50*/  IMAD.MOV.U32 R207, RZ, RZ, R211 ;  /* 0x000000ffffcf7224 */ /* 0x000fe200078e00d3 */
[----:B------:R-:W4:Y:S01]  /*3be60*/  LDL.LU.64 R132, [R1+0x358] ;  /* 0x0003580001847983 */ /* 0x000f220000300a00 */
[----:B------:R-:W-:Y:S01]  /*3be70*/  IMAD.MOV.U32 R212, RZ, RZ, R216 ;  /* 0x000000ffffd47224 */ /* 0x000fe200078e00d8 */
[----:B------:R-:W-:Y:S02]  /*3be80*/  MOV R211, R217 ;  /* 0x000000d900d37202 */ /* 0x000fe40000000f00 */
[----:B------:R-:W-:Y:S01]  /*3be90*/  MOV R216, R218 ;  /* 0x000000da00d87202 */ /* 0x000fe20000000f00 */
[----:B------:R-:W-:-:S02]  /*3bea0*/  IMAD.MOV.U32 R145, RZ, RZ, R215 ;  /* 0x000000ffff917224 */ /* 0x000fc400078e00d7 */
[----:B------:R-:W-:Y:S02]  /*3beb0*/  IMAD.MOV.U32 R150, RZ, RZ, R220 ;  /* 0x000000ffff967224 */ /* 0x000fe400078e00dc */
[----:B------:R-:W-:Y:S02]  /*3bec0*/  IMAD.MOV.U32 R215, RZ, RZ, R219 ;  /* 0x000000ffffd77224 */ /* 0x000fe400078e00db */
[----:B--2---:R-:W-:Y:S01]  /*3bed0*/  IMAD.MOV.U32 R218, RZ, RZ, R240 ;  /* 0x000000ffffda7224 */ /* 0x004fe200078e00f0 */
[----:B------:R-:W-:Y:S02]  /*3bee0*/  MOV R217, R241 ;  /* 0x000000f100d97202 */ /* 0x000fe40000000f00 */
[----:B------:R-:W2:Y:S04]  /*3bef0*/  LDL.LU.64 R240, [R1+0x360] ;  /* 0x0003600001f07983 */ /* 0x000ea80000300a00 */
[----:B------:R-:W2:Y:S01]  /*3bf00*/  LDL.LU.64 R138, [R1+0x368] ;  /* 0x00036800018a7983 */ /* 0x000ea20000300a00 */
[----:B---3--:R-:W-:-:S02]  /*3bf10*/  IMAD.MOV.U32 R220, RZ, RZ, R222 ;  /* 0x000000ffffdc7224 */ /* 0x008fc400078e00de */
[----:B------:R-:W-:Y:S01]  /*3bf20*/  IMAD.MOV.U32 R219, RZ, RZ, R223 ;  /* 0x000000ffffdb7224 */ /* 0x000fe200078e00df */
[----:B------:R-:W3:Y:S01]  /*3bf30*/  LDL.LU.64 R142, [R1+0x370] ;  /* 0x00037000018e7983 */ /* 0x000ee20000300a00 */
[----:B----4-:R-:W-:Y:S01]  /*3bf40*/  IMAD.MOV.U32 R222, RZ, RZ, R224 ;  /* 0x000000ffffde7224 */ /* 0x010fe200078e00e0 */
[----:B------:R-:W-:Y:S01]  /*3bf50*/  MOV R224, R140 ;  /* 0x0000008c00e07202 */ /* 0x000fe20000000f00 */
[----:B------:R-:W-:Y:S02]  /*3bf60*/  IMAD.MOV.U32 R223, RZ, RZ, R141 ;  /* 0x000000ffffdf7224 */ /* 0x000fe400078e008d */
[----:B------:R-:W4:Y:S04]  /*3bf70*/  LDL.LU.64 R140, [R1+0x378] ;  /* 0x00037800018c7983 */ /* 0x000f280000300a00 */
[----:B------:R-:W4:Y:S01]  /*3bf80*/  LDL.LU.64 R122, [R1+0x380] ;  /* 0x00038000017a7983 */ /* 0x000f220000300a00 */
[----:B------:R-:W-:-:S02]  /*3bf90*/  IMAD.MOV.U32 R226, RZ, RZ, R146 ;  /* 0x000000ffffe27224 */ /* 0x000fc400078e0092 */
[----:B------:R-:W-:Y:S02]  /*3bfa0*/  IMAD.MOV.U32 R146, RZ, RZ, R228 ;  /* 0x000000ffff927224 */ /* 0x000fe400078e00e4 */
[----:B------:R-:W-:Y:S02]  /*3bfb0*/  IMAD.MOV.U32 R228, RZ, RZ, R134 ;  /* 0x000000ffffe47224 */ /* 0x000fe400078e0086 */
[----:B------:R-:W-:Y:S02]  /*3bfc0*/  IMAD.MOV.U32 R227, RZ, RZ, R135 ;  /* 0x000000ffffe37224 */ /* 0x000fe400078e0087 */
[----:B------:R-:W4:Y:S04]  /*3bfd0*/  LDL.LU.64 R134, [R1+0x388] ;  /* 0x0003880001867983 */ /* 0x000f280000300a00 */
[----:B------:R-:W4:Y:S01]  /*3bfe0*/  LDL.LU.64 R128, [R1+0x390] ;  /* 0x0003900001807983 */ /* 0x000f220000300a00 */
[----:B------:R-:W-:Y:S01]  /*3bff0*/  IMAD.MOV.U32 R230, RZ, RZ, R232 ;  /* 0x000000ffffe67224 */ /* 0x000fe200078e00e8 */
[----:B------:R-:W-:Y:S01]  /*3c000*/  MOV R232, R136 ;  /* 0x0000008800e87202 */ /* 0x000fe20000000f00 */
[----:B------:R-:W-:-:S02]  /*3c010*/  IMAD.MOV.U32 R231, RZ, RZ, R137 ;  /* 0x000000ffffe77224 */ /* 0x000fc400078e0089 */
[----:B------:R-:W4:Y:S04]  /*3c020*/  LDL.LU.64 R136, [R1+0x398] ;  /* 0x0003980001887983 */ /* 0x000f280000300a00 */
[----:B------:R-:W4:Y:S04]  /*3c030*/  LDL.LU.64 R126, [R1+0x3a0] ;  /* 0x0003a000017e7983 */ /* 0x000f280000300a00 */
[----:B------:R-:W4:Y:S04]  /*3c040*/  LDL.LU.64 R130, [R1+0x3a8] ;  /* 0x0003a80001827983 */ /* 0x000f280000300a00 */
[----:B------:R-:W4:Y:S01]  /*3c050*/  LDL.LU.64 R118, [R1+0x3b0] ;  /* 0x0003b00001767983 */ /* 0x000f220000300a00 */
[----:B------:R-:W-:Y:S01]  /*3c060*/  IMAD.MOV.U32 R234, RZ, RZ, R236 ;  /* 0x000000ffffea7224 */ /* 0x000fe200078e00ec */
[----:B------:R-:W-:Y:S01]  /*3c070*/  MOV R235, R133 ;  /* 0x0000008500eb7202 */ /* 0x000fe20000000f00 */
[----:B------:R-:W-:-:S02]  /*3c080*/  IMAD.MOV.U32 R236, RZ, RZ, R132 ;  /* 0x000000ffffec7224 */ /* 0x000fc400078e0084 */
[----:B------:R-:W4:Y:S01]  /*3c090*/  LDL.LU.64 R132, [R1+0x3b8] ;  /* 0x0003b80001847983 */ /* 0x000f220000300a00 */
[----:B------:R-:W-:Y:S02]  /*3c0a0*/  IMAD.MOV.U32 R151, RZ, RZ, R221 ;  /* 0x000000ffff977224 */ /* 0x000fe400078e00dd */
[----:B------:R-:W-:Y:S01]  /*3c0b0*/  IMAD.MOV.U32 R221, RZ, RZ, R225 ;  /* 0x000000ffffdd7224 */ /* 0x000fe200078e00e1 */
[----:B------:R-:W4:Y:S01]  /*3c0c0*/  LDL.LU.64 R124, [R1+0x3c0] ;  /* 0x0003c000017c7983 */ /* 0x000f220000300a00 */
[----:B------:R-:W-:Y:S01]  /*3c0d0*/  IMAD.MOV.U32 R225, RZ, RZ, R147 ;  /* 0x000000ffffe17224 */ /* 0x000fe200078e0093 */
[----:B------:R-:W-:Y:S01]  /*3c0e0*/  MOV R147, R229 ;  /* 0x000000e500937202 */ /* 0x000fe20000000f00 */
[----:B------:R-:W-:Y:S02]  /*3c0f0*/  IMAD.MOV.U32 R229, RZ, RZ, R233 ;  /* 0x000000ffffe57224 */ /* 0x000fe400078e00e9 */
[----:B------:R-:W-:Y:S01]  /*3c100*/  IMAD.MOV.U32 R233, RZ, RZ, R237 ;  /* 0x000000ffffe97224 */ /* 0x000fe200078e00ed */
[----:B------:R-:W-:Y:S01]  /*3c110*/  MOV R180, R182 ;  /* 0x000000b600b47202 */ /* 0x000fe20000000f00 */
[----:B------:R-:W-:-:S02]  /*3c120*/  IMAD.MOV.U32 R182, RZ, RZ, R184 ;  /* 0x000000ffffb67224 */ /* 0x000fc400078e00b8 */
[----:B------:R-:W-:Y:S02]  /*3c130*/  IMAD.MOV.U32 R184, RZ, RZ, R186 ;  /* 0x000000ffffb87224 */ /* 0x000fe400078e00ba */
[----:B------:R-:W-:Y:S01]  /*3c140*/  IMAD.MOV.U32 R186, RZ, RZ, R248 ;  /* 0x000000ffffba7224 */ /* 0x000fe200078e00f8 */
[----:B------:R-:W-:Y:S01]  /*3c150*/  MOV R170, R250 ;  /* 0x000000fa00aa7202 */ /* 0x000fe20000000f00 */
[----:B------:R-:W-:Y:S02]  /*3c160*/  IMAD.MOV.U32 R181, RZ, RZ, R185 ;  /* 0x000000ffffb57224 */ /* 0x000fe400078e00b9 */
[----:B------:R-:W-:Y:S02]  /*3c170*/  IMAD.MOV.U32 R185, RZ, RZ, R249 ;  /* 0x000000ffffb97224 */ /* 0x000fe400078e00f9 */
[----:B------:R-:W-:Y:S02]  /*3c180*/  IMAD.MOV.U32 R169, RZ, RZ, R251 ;  /* 0x000000ffffa97224 */ /* 0x000fe400078e00fb */
[----:B--2---:R-:W-:-:S02]  /*3c190*/  IMAD.MOV.U32 R238, RZ, RZ, R240 ;  /* 0x000000ffffee7224 */ /* 0x004fc400078e00f0 */
[----:B------:R-:W-:Y:S01]  /*3c1a0*/  IMAD.MOV.U32 R240, RZ, RZ, R138 ;  /* 0x000000fffff07224 */ /* 0x000fe200078e008a */
[----:B------:R-:W-:Y:S01]  /*3c1b0*/  MOV R138, R242 ;  /* 0x000000f2008a7202 */ /* 0x000fe20000000f00 */
[----:B------:R-:W-:Y:S02]  /*3c1c0*/  IMAD.MOV.U32 R237, RZ, RZ, R241 ;  /* 0x000000ffffed7224 */ /* 0x000fe400078e00f1 */
[----:B---3--:R-:W-:Y:S02]  /*3c1d0*/  IMAD.MOV.U32 R242, RZ, RZ, R142 ;  /* 0x000000fffff27224 */ /* 0x008fe400078e008e */
[----:B------:R-:W-:Y:S02]  /*3c1e0*/  IMAD.MOV.U32 R142, RZ, RZ, R244 ;  /* 0x000000ffff8e7224 */ /* 0x000fe400078e00f4 */
[----:B------:R-:W-:Y:S01]  /*3c1f0*/  IMAD.MOV.U32 R241, RZ, RZ, R143 ;  /* 0x000000fffff17224 */ /* 0x000fe200078e008f */
[----:B------:R-:W-:Y:S01]  /*3c200*/  MOV R143, R245 ;  /* 0x000000f5008f7202 */ /* 0x000fe20000000f00 */
[----:B----4-:R-:W-:-:S02]  /*3c210*/  IMAD.MOV.U32 R244, RZ, RZ, R140 ;  /* 0x000000fffff47224 */ /* 0x010fc400078e008c */
[----:B------:R-:W-:Y:S01]  /*3c220*/  IMAD.MOV.U32 R140, RZ, RZ, R146 ;  /* 0x000000ffff8c7224 */ /* 0x000fe200078e0092 */
[----:B------:R-:W-:Y:S01]  /*3c230*/  MOV R146, R246 ;  /* 0x000000f600927202 */ /* 0x000fe20000000f00 */
[----:B------:R-:W-:Y:S02]  /*3c240*/  IMAD.MOV.U32 R246, RZ, RZ, R122 ;  /* 0x000000fffff67224 */ /* 0x000fe400078e007a */
[----:B------:R-:W-:Y:S02]  /*3c250*/  IMAD.MOV.U32 R245, RZ, RZ, R123 ;  /* 0x000000fffff57224 */ /* 0x000fe400078e007b */
[----:B------:R-:W2:Y:S01]  /*3c260*/  LDL.LU.64 R122, [R1+0x3c8] ;  /* 0x0003c800017a7983 */ /* 0x000ea20000300a00 */
[----:B------:R-:W-:Y:S02]  /*3c270*/  IMAD.MOV.U32 R239, RZ, RZ, R139 ;  /* 0x000000ffffef7224 */ /* 0x000fe400078e008b */
[----:B------:R-:W-:Y:S02]  /*3c280*/  IMAD.MOV.U32 R139, RZ, RZ, R243 ;  /* 0x000000ffff8b7224 */ /* 0x000fe400078e00f3 */
[----:B------:R-:W-:-:S02]  /*3c290*/  IMAD.MOV.U32 R243, RZ, RZ, R141 ;  /* 0x000000fffff37224 */ /* 0x000fc400078e008d */
[----:B------:R-:W-:Y:S02]  /*3c2a0*/  IMAD.MOV.U32 R141, RZ, RZ, R147 ;  /* 0x000000ffff8d7224 */ /* 0x000fe400078e0093 */
[----:B------:R-:W-:Y:S01]  /*3c2b0*/  IMAD.MOV.U32 R147, RZ, RZ, R247 ;  /* 0x000000ffff937224 */ /* 0x000fe200078e00f7 */
[----:B------:R-:W-:Y:S01]  /*3c2c0*/  MOV R247, R135 ;  /* 0x0000008700f77202 */ /* 0x000fe20000000f00 */
[----:B------:R-:W-:Y:S02]  /*3c2d0*/  IMAD.MOV.U32 R248, RZ, RZ, R134 ;  /* 0x000000fffff87224 */ /* 0x000fe400078e0086 */
[----:B------:R-:W3:Y:S01]  /*3c2e0*/  LDL.LU.64 R134, [R1+0x478] ;  /* 0x0004780001867983 */ /* 0x000ee20000300a00 */
[----:B------:R-:W-:Y:S02]  /*3c2f0*/  IMAD.MOV.U32 R250, RZ, RZ, R128 ;  /* 0x000000fffffa7224 */ /* 0x000fe400078e0080 */
[----:B------:R-:W-:Y:S02]  /*3c300*/  IMAD.MOV.U32 R249, RZ, RZ, R129 ;  /* 0x000000fffff97224 */ /* 0x000fe400078e0081 */
[----:B------:R-:W4:Y:S01]  /*3c310*/  LDL.LU.64 R128, [R1+0x488] ;  /* 0x0004880001807983 */ /* 0x000f220000300a00 */
[----:B------:R-:W-:-:S02]  /*3c320*/  IMAD.MOV.U32 R252, RZ, RZ, R136 ;  /* 0x000000fffffc7224 */ /* 0x000fc400078e0088 */
[----:B------:R-:W-:Y:S02]  /*3c330*/  IMAD.MOV.U32 R251, RZ, RZ, R137 ;  /* 0x000000fffffb7224 */ /* 0x000fe400078e0089 */
[----:B------:R-:W4:Y:S04]  /*3c340*/  LDL.LU.64 R136, [R1+0x498] ;  /* 0x0004980001887983 */ /* 0x000f280000300a00 */
[----:B------:R1:W-:Y:S04]  /*3c350*/  STL [R1+0x204], R126 ;  /* 0x0002047e01007387 */ /* 0x0003e80000100800 */
[----:B------:R-:W4:Y:S01]  /*3c360*/  LDL.LU.64 R120, [R1+0x4a0] ;  /* 0x0004a00001787983 */ /* 0x000f220000300a00 */
[----:B------:R-:W-:-:S05]  /*3c370*/  MOV R0, R127 ;  /* 0x0000007f00007202 */ /* 0x000fca0000000f00 */
[----:B------:R1:W-:Y:S04]  /*3c380*/  STL [R1+0x200], R0 ;  /* 0x0002000001007387 */ /* 0x0003e80000100800 */
[----:B------:R1:W-:Y:S04]  /*3c390*/  STL [R1+0x20c], R130 ;  /* 0x00020c8201007387 */ /* 0x0003e80000100800 */
[----:B-1----:R-:W4:Y:S01]  /*3c3a0*/  LDL.LU.64 R126, [R1+0x438] ;  /* 0x00043800017e7983 */ /* 0x002f220000300a00 */
[----:B------:R-:W-:-:S05]  /*3c3b0*/  IMAD.MOV.U32 R0, RZ, RZ, R131 ;  /* 0x000000ffff007224 */ /* 0x000fca00078e0083 */
[----:B------:R1:W-:Y:S04]  /*3c3c0*/  STL [R1+0x208], R0 ;  /* 0x0002080001007387 */ /* 0x0003e80000100800 */
[----:B------:R-:W-:Y:S04]  /*3c3d0*/  STL [R1+0x214], R118 ;  /* 0x0002147601007387 */ /* 0x000fe80000100800 */
[----:B------:R-:W4:Y:S01]  /*3c3e0*/  LDL.LU.64 R130, [R1+0x448] ;  /* 0x0004480001827983 */ /* 0x000f220000300a00 */
[----:B-1----:R-:W-:-:S05]  /*3c3f0*/  IMAD.MOV.U32 R0, RZ, RZ, R119 ;  /* 0x000000ffff007224 */ /* 0x002fca00078e0077 */
[----:B------:R1:W-:Y:S04]  /*3c400*/  STL [R1+0x210], R0 ;  /* 0x0002100001007387 */ /* 0x0003e80000100800 */
[----:B------:R1:W-:Y:S02]  /*3c410*/  STL [R1+0x21c], R132 ;  /* 0x00021c8401007387 */ /* 0x0003e40000100800 */
[----:B-1----:R-:W-:-:S05]  /*3c420*/  IMAD.MOV.U32 R0, RZ, RZ, R133 ;  /* 0x000000ffff007224 */ /* 0x002fca00078e0085 */
[----:B------:R1:W-:Y:S04]  /*3c430*/  STL [R1+0x218], R0 ;  /* 0x0002180001007387 */ /* 0x0003e80000100800 */
[----:B------:R-:W4:Y:S01]  /*3c440*/  LDL.LU.64 R132, [R1+0x458] ;  /* 0x0004580001847983 */ /* 0x000f220000300a00 */
[----:B-1----:R-:W-:-:S03]  /*3c450*/  IMAD.MOV.U32 R0, RZ, RZ, R125 ;  /* 0x000000ffff007224 */ /* 0x002fc600078e007d */
[----:B------:R1:W-:Y:S04]  /*3c460*/  STL [R1+0x224], R124 ;  /* 0x0002247c01007387 */ /* 0x0003e80000100800 */
[----:B--2---:R-:W-:Y:S04]  /*3c470*/  STL [R1+0x22c], R122 ;  /* 0x00022c7a01007387 */ /* 0x004fe80000100800 */
[----:B------:R2:W-:Y:S04]  /*3c480*/  STL [R1+0x220], R0 ;  /* 0x0002200001007387 */ /* 0x0005e80000100800 */
[----:B-1----:R-:W4:Y:S01]  /*3c490*/  LDL.LU.64 R124, [R1+0x460] ;  /* 0x00046000017c7983 */ /* 0x002f220000300a00 */
[----:B--2---:R-:W-:-:S03]  /*3c4a0*/  MOV R0, R123 ;  /* 0x0000007b00007202 */ /* 0x004fc60000000f00 */
[----:B------:R-:W2:Y:S04]  /*3c4b0*/  LDL.LU.64 R122, [R1+0x430] ;  /* 0x00043000017a7983 */ /* 0x000ea80000300a00 */
[----:B------:R1:W-:Y:S04]  /*3c4c0*/  STL [R1+0x228], R0 ;  /* 0x0002280001007387 */ /* 0x0003e80000100800 */
[----:B---3--:R3:W-:Y:S01]  /*3c4d0*/  STL [R1+0x234], R134 ;  /* 0x0002348601007387 */ /* 0x0087e20000100800 */
[----:B-1----:R-:W-:-:S03]  /*3c4e0*/  IMAD.MOV.U32 R0, RZ, RZ, R135 ;  /* 0x000000ffff007224 */ /* 0x002fc600078e0087 */
[----:B----4-:R-:W-:Y:S04]  /*3c4f0*/  STL [R1+0x23c], R128 ;  /* 0x00023c8001007387 */ /* 0x010fe80000100800 */
[----:B------:R1:W-:Y:S04]  /*3c500*/  STL [R1+0x230], R0 ;  /* 0x0002300001007387 */ /* 0x0003e80000100800 */
[----:B---3--:R-:W3:Y:S01]  /*3c510*/  LDL.LU.64 R134, [R1+0x450] ;  /* 0x0004500001867983 */ /* 0x008ee20000300a00 */
[----:B-1----:R-:W-:-:S03]  /*3c520*/  IMAD.MOV.U32 R0, RZ, RZ, R129 ;  /* 0x000000ffff007224 */ /* 0x002fc600078e0081 */
[----:B------:R-:W4:Y:S04]  /*3c530*/  LDL.LU.64 R128, [R1+0x470] ;  /* 0x0004700001807983 */ /* 0x000f280000300a00 */
[----:B------:R1:W-:Y:S04]  /*3c540*/  STL [R1+0x238], R0 ;  /* 0x0002380001007387 */ /* 0x0003e80000100800 */
[----:B------:R1:W-:Y:S02]  /*3c550*/  STL [R1+0x244], R136 ;  /* 0x0002448801007387 */ /* 0x0003e40000100800 */
[----:B-1----:R-:W-:-:S02]  /*3c560*/  IMAD.MOV.U32 R0, RZ, RZ, R137 ;  /* 0x000000ffff007224 */ /* 0x002fc400078e0089 */
[----:B------:R-:W-:Y:S04]  /*3c570*/  STL [R1+0x24c], R120 ;  /* 0x00024c7801007387 */ /* 0x000fe80000100800 */
[----:B------:R1:W-:Y:S04]  /*3c580*/  STL [R1+0x240], R0 ;  /* 0x0002400001007387 */ /* 0x0003e80000100800 */
[----:B------:R-:W4:Y:S01]  /*3c590*/  LDL.LU.64 R136, [R1+0x480] ;  /* 0x0004800001887983 */ /* 0x000f220000300a00 */
[----:B-1----:R-:W-:-:S05]  /*3c5a0*/  IMAD.MOV.U32 R0, RZ, RZ, R121 ;  /* 0x000000ffff007224 */ /* 0x002fca00078e0079 */
[----:B------:R1:W-:Y:S04]  /*3c5b0*/  STL [R1+0x248], R0 ;  /* 0x0002480001007387 */ /* 0x0003e80000100800 */
[----:B------:R1:W-:Y:S04]  /*3c5c0*/  STL [R1+0x254], R126 ;  /* 0x0002547e01007387 */ /* 0x0003e80000100800 */
[----:B------:R-:W4:Y:S01]  /*3c5d0*/  LDL.LU.64 R118, [R1+0x490] ;  /* 0x0004900001767983 */ /* 0x000f220000300a00 */
[----:B-1----:R-:W-:-:S03]  /*3c5e0*/  MOV R0, R127 ;  /* 0x0000007f00007202 */ /* 0x002fc60000000f00 */
[----:B------:R-:W-:Y:S04]  /*3c5f0*/  STL [R1+0x25c], R130 ;  /* 0x00025c8201007387 */ /* 0x000fe80000100800 */
[----:B------:R1:W-:Y:S04]  /*3c600*/  STL [R1+0x250], R0 ;  /* 0x0002500001007387 */ /* 0x0003e80000100800 */
[----:B------:R-:W4:Y:S01]  /*3c610*/  LDL.LU.64 R126, [R1+0x4a8] ;  /* 0x0004a800017e7983 */ /* 0x000f220000300a00 */
[----:B-1----:R-:W-:-:S05]  /*3c620*/  IMAD.MOV.U32 R0, RZ, RZ, R131 ;  /* 0x000000ffff007224 */ /* 0x002fca00078e0083 */
[----:B------:R1:W-:Y:S04]  /*3c630*/  STL [R1+0x258], R0 ;  /* 0x0002580001007387 */ /* 0x0003e80000100800 */
[----:B------:R-:W4:Y:S04]  /*3c640*/  LDL.LU.64 R130, [R1+0x4b0] ;  /* 0x0004b00001827983 */ /* 0x000f280000300a00 */
[----:B------:R1:W-:Y:S02]  /*3c650*/  STL [R1+0x264], R132 ;  /* 0x0002648401007387 */ /* 0x0003e40000100800 */
[----:B-1----:R-:W-:-:S02]  /*3c660*/  IMAD.MOV.U32 R0, RZ, RZ, R133 ;  /* 0x000000ffff007224 */ /* 0x002fc400078e0085 */
[----:B------:R-:W4:Y:S04]  /*3c670*/  LDL.LU.64 R132, [R1+0x4b8] ;  /* 0x0004b80001847983 */ /* 0x000f280000300a00 */
[----:B------:R1:W-:Y:S02]  /*3c680*/  STL [R1+0x260], R0 ;  /* 0x0002600001007387 */ /* 0x0003e40000100800 */
[----:B-1----:R-:W-:Y:S02]  /*3c690*/  IMAD.MOV.U32 R0, RZ, RZ, R125 ;  /* 0x000000ffff007224 */ /* 0x002fe400078e007d */
[----:B------:R1:W-:Y:S04]  /*3c6a0*/  STL [R1+0x26c], R124 ;  /* 0x00026c7c01007387 */ /* 0x0003e80000100800 */
[----:B-1----:R-:W4:Y:S04]  /*3c6b0*/  LDL.LU.64 R124, [R1+0x4c0] ;  /* 0x0004c000017c7983 */ /* 0x002f280000300a00 */
[----:B------:R1:W-:Y:S04]  /*3c6c0*/  STL [R1+0x268], R0 ;  /* 0x0002680001007387 */ /* 0x0003e80000100800 */
[----:B--2---:R2:W-:Y:S01]  /*3c6d0*/  STL [R1+0x274], R122 ;  /* 0x0002747a01007387 */ /* 0x0045e20000100800 */
[----:B-1----:R-:W-:-:S03]  /*3c6e0*/  IMAD.MOV.U32 R0, RZ, RZ, R123 ;  /* 0x000000ffff007224 */ /* 0x002fc600078e007b */
[----:B--2---:R-:W2:Y:S04]  /*3c6f0*/  LDL.LU.64 R122, [R1+0x4c8] ;  /* 0x0004c800017a7983 */ /* 0x004ea80000300a00 */
[----:B------:R1:W-:Y:S04]  /*3c700*/  STL [R1+0x270], R0 ;  /* 0x0002700001007387 */ /* 0x0003e80000100800 */
[----:B---3--:R3:W-:Y:S01]  /*3c710*/  STL [R1+0x27c], R134 ;  /* 0x00027c8601007387 */ /* 0x0087e20000100800 */
[----:B-1----:R-:W-:-:S03]  /*3c720*/  MOV R0, R135 ;  /* 0x0000008700007202 */ /* 0x002fc60000000f00 */
[----:B---3--:R-:W3:Y:S04]  /*3c730*/  LDL.LU.64 R134, [R1+0x4d0] ;  /* 0x0004d00001867983 */ /* 0x008ee80000300a00 */
[----:B------:R1:W-:Y:S04]  /*3c740*/  STL [R1+0x278], R0 ;  /* 0x0002780001007387 */ /* 0x0003e80000100800 */
[----:B----4-:R-:W-:Y:S04]  /*3c750*/  STL [R1+0x284], R128 ;  /* 0x0002848001007387 */ /* 0x010fe80000100800 */
[----:B------:R-:W4:Y:S01]  /*3c760*/  LDL.LU.64 R120, [R1+0x4d8] ;  /* 0x0004d80001787983 */ /* 0x000f220000300a00 */
[----:B-1----:R-:W-:-:S05]  /*3c770*/  IMAD.MOV.U32 R0, RZ, RZ, R129 ;  /* 0x000000ffff007224 */ /* 0x002fca00078e0081 */
[----:B------:R1:W-:Y:S04]  /*3c780*/  STL [R1+0x280], R0 ;  /* 0x0002800001007387 */ /* 0x0003e80000100800 */
[----:B------:R1:W-:Y:S02]  /*3c790*/  STL [R1+0x28c], R136 ;  /* 0x00028c8801007387 */ /* 0x0003e40000100800 */
[----:B-1----:R-:W-:Y:S02]  /*3c7a0*/  IMAD.MOV.U32 R0, RZ, RZ, R137 ;  /* 0x000000ffff007224 */ /* 0x002fe400078e0089 */
[----:B------:R-:W-:Y:S02]  /*3c7b0*/  IMAD.MOV.U32 R136, RZ, RZ, R138 ;  /* 0x000000ffff887224 */ /* 0x000fe400078e008a */
[----:B------:R-:W-:-:S02]  /*3c7c0*/  IMAD.MOV.U32 R137, RZ, RZ, R139 ;  /* 0x000000ffff897224 */ /* 0x000fc400078e008b */
[----:B------:R-:W4:Y:S04]  /*3c7d0*/  LDL.LU.64 R138, [R1+0x4e8] ;  /* 0x0004e800018a7983 */ /* 0x000f280000300a00 */
[----:B------:R1:W-:Y:S04]  /*3c7e0*/  STL [R1+0x288], R0 ;  /* 0x0002880001007387 */ /* 0x0003e80000100800 */
[----:B------:R-:W-:Y:S04]  /*3c7f0*/  STL [R1+0x294], R118 ;  /* 0x0002947601007387 */ /* 0x000fe80000100800 */
[----:B------:R-:W4:Y:S01]  /*3c800*/  LDL.LU.64 R128, [R1+0x4f0] ;  /* 0x0004f00001807983 */ /* 0x000f220000300a00 */
[----:B-1----:R-:W-:-:S05]  /*3c810*/  MOV R0, R119 ;  /* 0x0000007700007202 */ /* 0x002fca0000000f00 */
[----:B------:R1:W-:Y:S04]  /*3c820*/  STL [R1+0x290], R0 ;  /* 0x0002900001007387 */ /* 0x0003e80000100800 */
[----:B------:R1:W-:Y:S02]  /*3c830*/  STL [R1+0x29c], R126 ;  /* 0x00029c7e01007387 */ /* 0x0003e40000100800 */
[----:B-1----:R-:W-:-:S05]  /*3c840*/  IMAD.MOV.U32 R0, RZ, RZ, R127 ;  /* 0x000000ffff007224 */ /* 0x002fca00078e007f */
[----:B------:R1:W-:Y:S04]  /*3c850*/  STL [R1+0x298], R0 ;  /* 0x0002980001007387 */ /* 0x0003e80000100800 */
[----:B------:R-:W4:Y:S01]  /*3c860*/  LDL.LU.64 R126, [R1+0x508] ;  /* 0x00050800017e7983 */ /* 0x000f220000300a00 */
[----:B-1----:R-:W-:-:S03]  /*3c870*/  IMAD.MOV.U32 R0, RZ, RZ, R131 ;  /* 0x000000ffff007224 */ /* 0x002fc600078e0083 */
[----:B------:R1:W-:Y:S04]  /*3c880*/  STL [R1+0x2a4], R130 ;  /* 0x0002a48201007387 */ /* 0x0003e80000100800 */
[----:B------:R-:W-:Y:S04]  /*3c890*/  STL [R1+0x2ac], R132 ;  /* 0x0002ac8401007387 */ /* 0x000fe80000100800 */
[----:B------:R1:W-:Y:S04]  /*3c8a0*/  STL [R1+0x2a0], R0 ;  /* 0x0002a00001007387 */ /* 0x0003e80000100800 */
[----:B-1----:R-:W4:Y:S01]  /*3c8b0*/  LDL.LU.64 R130, [R1+0x510] ;  /* 0x0005100001827983 */ /* 0x002f220000300a00 */
[----:B------:R-:W-:-:S03]  /*3c8c0*/  IMAD.MOV.U32 R0, RZ, RZ, R133 ;  /* 0x000000ffff007224 */ /* 0x000fc600078e0085 */
[----:B------:R-:W4:Y:S04]  /*3c8d0*/  LDL.LU.64 R132, [R1+0x520] ;  /* 0x0005200001847983 */ /* 0x000f280000300a00 */
[----:B------:R1:W-:Y:S02]  /*3c8e0*/  STL [R1+0x2a8], R0 ;  /* 0x0002a80001007387 */ /* 0x0003e40000100800 */
[----:B-1----:R-:W-:Y:S02]  /*3c8f0*/  IMAD.MOV.U32 R0, RZ, RZ, R125 ;  /* 0x000000ffff007224 */ /* 0x002fe400078e007d */
        /* <DEDUP_REMOVED lines=12> */
[----:B-1----:R-:W-:-:S05]  /*3c9c0*/  IMAD.MOV.U32 R0, RZ, RZ, R121 ;  /* 0x000000ffff007224 */ /* 0x002fca00078e0079 */
[----:B------:R1:W-:Y:S04]  /*3c9d0*/  STL [R1+0x2c8], R0 ;  /* 0x0002c80001007387 */ /* 0x0003e80000100800 */
[----:B------:R4:W-:Y:S04]  /*3c9e0*/  STL [R1+0x2d4], R138 ;  /* 0x0002d48a01007387 */ /* 0x0009e80000100800 */
[----:B------:R-:W3:Y:S01]  /*3c9f0*/  LDL.LU.64 R118, [R1+0x560] ;  /* 0x0005600001767983 */ /* 0x000ee20000300a00 */
[----:B-1----:R-:W-:-:S03]  /*3ca00*/  IMAD.MOV.U32 R0, RZ, RZ, R139 ;  /* 0x000000ffff007224 */ /* 0x002fc600078e008b */
[----:B------:R-:W-:Y:S04]  /*3ca10*/  STL [R1+0x2dc], R128 ;  /* 0x0002dc8001007387 */ /* 0x000fe80000100800 */
[----:B------:R1:W-:Y:S04]  /*3ca20*/  STL [R1+0x2d0], R0 ;  /* 0x0002d00001007387 */ /* 0x0003e80000100800 */
[----:B----4-:R-:W4:Y:S01]  /*3ca30*/  LDL.LU.64 R138, [R1+0x570] ;  /* 0x00057000018a7983 */ /* 0x010f220000300a00 */
[----:B-1----:R-:W-:-:S05]  /*3ca40*/  IMAD.MOV.U32 R0, RZ, RZ, R129 ;  /* 0x000000ffff007224 */ /* 0x002fca00078e0081 */
[----:B------:R1:W-:Y:S04]  /*3ca50*/  STL [R1+0x2d8], R0 ;  /* 0x0002d80001007387 */ /* 0x0003e80000100800 */
[----:B------:R-:W4:Y:S04]  /*3ca60*/  LDL.LU.64 R128, [R1+0x580] ;  /* 0x0005800001807983 */ /* 0x000f280000300a00 */
[----:B------:R1:W-:Y:S02]  /*3ca70*/  STL [R1+0x2e4], R126 ;  /* 0x0002e47e01007387 */ /* 0x0003e40000100800 */
[----:B-1----:R-:W-:-:S02]  /*3ca80*/  MOV R0, R127 ;  /* 0x0000007f00007202 */ /* 0x002fc40000000f00 */
[----:B------:R-:W4:Y:S04]  /*3ca90*/  LDL.LU.64 R126, [R1+0x590] ;  /* 0x00059000017e7983 */ /* 0x000f280000300a00 */
[----:B------:R1:W-:Y:S04]  /*3caa0*/  STL [R1+0x2e0], R0 ;  /* 0x0002e00001007387 */ /* 0x0003e80000100800 */
[----:B------:R1:W-:Y:S02]  /*3cab0*/  STL [R1+0x2ec], R130 ;  /* 0x0002ec8201007387 */ /* 0x0003e40000100800 */
[----:B-1----:R-:W-:-:S02]  /*3cac0*/  IMAD.MOV.U32 R0, RZ, RZ, R131 ;  /* 0x000000ffff007224 */ /* 0x002fc400078e0083 */
[----:B------:R-:W4:Y:S04]  /*3cad0*/  LDL.LU.64 R130, [R1+0x670] ;  /* 0x0006700001827983 */ /* 0x000f280000300a00 */
[----:B------:R1:W-:Y:S04]  /*3cae0*/  STL [R1+0x2e8], R0 ;  /* 0x0002e80001007387 */ /* 0x0003e80000100800 */
        /* <DEDUP_REMOVED lines=8> */
[----:B--2---:R-:W-:Y:S04]  /*3cb70*/  STL [R1+0x304], R122 ;  /* 0x0003047a01007387 */ /* 0x004fe80000100800 */
[----:B------:R-:W2:Y:S01]  /*3cb80*/  LDL.LU.64 R120, [R1+0x698] ;  /* 0x0006980001787983 */ /* 0x000ea20000300a00 */
[----:B-1----:R-:W-:-:S05]  /*3cb90*/  IMAD.MOV.U32 R0, RZ, RZ, R123 ;  /* 0x000000ffff007224 */ /* 0x002fca00078e007b */
[----:B------:R1:W-:Y:S04]  /*3cba0*/  STL [R1+0x300], R0 ;  /* 0x0003000001007387 */ /* 0x0003e80000100800 */
[----:B---3--:R3:W-:Y:S01]  /*3cbb0*/  STL [R1+0x30c], R134 ;  /* 0x00030c8601007387 */ /* 0x0087e20000100800 */
[----:B-1----:R-:W-:-:S03]  /*3cbc0*/  MOV R0, R135 ;  /* 0x0000008700007202 */ /* 0x002fc60000000f00 */
[----:B---3--:R-:W3:Y:S04]  /*3cbd0*/  LDL.LU.64 R134, [R1+0x620] ;  /* 0x0006200001867983 */ /* 0x008ee80000300a00 */
[----:B------:R1:W-:Y:S04]  /*3cbe0*/  STL [R1+0x308], R0 ;  /* 0x0003080001007387 */ /* 0x0003e80000100800 */
[----:B------:R-:W-:Y:S04]  /*3cbf0*/  STL [R1+0x314], R118 ;  /* 0x0003147601007387 */ /* 0x000fe80000100800 */
[----:B------:R-:W3:Y:S01]  /*3cc00*/  LDL.LU.64 R122, [R1+0x630] ;  /* 0x00063000017a7983 */ /* 0x000ee20000300a00 */
[----:B-1----:R-:W-:-:S05]  /*3cc10*/  IMAD.MOV.U32 R0, RZ, RZ, R119 ;  /* 0x000000ffff007224 */ /* 0x002fca00078e0077 */
[----:B------:R1:W-:Y:S04]  /*3cc20*/  STL [R1+0x310], R0 ;  /* 0x0003100001007387 */ /* 0x0003e80000100800 */
[----:B----4-:R4:W-:Y:S01]  /*3cc30*/  STL [R1+0x31c], R138 ;  /* 0x00031c8a01007387 */ /* 0x0109e20000100800 */
[----:B-1----:R-:W-:-:S05]  /*3cc40*/  IMAD.MOV.U32 R0, RZ, RZ, R139 ;  /* 0x000000ffff007224 */ /* 0x002fca00078e008b */
[----:B------:R1:W-:Y:S04]  /*3cc50*/  STL [R1+0x318], R0 ;  /* 0x0003180001007387 */ /* 0x0003e80000100800 */
[----:B----4-:R-:W4:Y:S01]  /*3cc60*/  LDL.LU.64 R138, [R1+0x648] ;  /* 0x00064800018a7983 */ /* 0x010f220000300a00 */
[----:B-1----:R-:W-:-:S03]  /*3cc70*/  IMAD.MOV.U32 R0, RZ, RZ, R129 ;  /* 0x000000ffff007224 */ /* 0x002fc600078e0081 */
[----:B------:R1:W-:Y:S04]  /*3cc80*/  STL [R1+0x324], R128 ;  /* 0x0003248001007387 */ /* 0x0003e80000100800 */
[----:B------:R-:W-:Y:S04]  /*3cc90*/  STL [R1+0x32c], R126 ;  /* 0x00032c7e01007387 */ /* 0x000fe80000100800 */
[----:B------:R1:W-:Y:S04]  /*3cca0*/  STL [R1+0x320], R0 ;  /* 0x0003200001007387 */ /* 0x0003e80000100800 */
[----:B-1----:R-:W4:Y:S01]  /*3ccb0*/  LDL.LU.64 R128, [R1+0x658] ;  /* 0x0006580001807983 */ /* 0x002f220000300a00 */
[----:B------:R-:W-:-:S03]  /*3ccc0*/  IMAD.MOV.U32 R0, RZ, RZ, R127 ;  /* 0x000000ffff007224 */ /* 0x000fc600078e007f */
[----:B------:R-:W4:Y:S04]  /*3ccd0*/  LDL.LU.64 R126, [R1+0x610] ;  /* 0x00061000017e7983 */ /* 0x000f280000300a00 */
[----:B------:R1:W-:Y:S04]  /*3cce0*/  STL [R1+0x328], R0 ;  /* 0x0003280001007387 */ /* 0x0003e80000100800 */
[----:B------:R1:W-:Y:S02]  /*3ccf0*/  STL [R1+0x334], R130 ;  /* 0x0003348201007387 */ /* 0x0003e40000100800 */
[----:B-1----:R-:W-:-:S02]  /*3cd00*/  MOV R0, R131 ;  /* 0x0000008300007202 */ /* 0x002fc40000000f00 */
[----:B------:R-:W-:Y:S04]  /*3cd10*/  STL [R1+0x33c], R132 ;  /* 0x00033c8401007387 */ /* 0x000fe80000100800 */
[----:B------:R1:W-:Y:S04]  /*3cd20*/  STL [R1+0x330], R0 ;  /* 0x0003300001007387 */ /* 0x0003e80000100800 */
[----:B------:R-:W4:Y:S01]  /*3cd30*/  LDL.LU.64 R130, [R1+0x618] ;  /* 0x0006180001827983 */ /* 0x000f220000300a00 */
[----:B-1----:R-:W-:-:S03]  /*3cd40*/  IMAD.MOV.U32 R0, RZ, RZ, R133 ;  /* 0x000000ffff007224 */ /* 0x002fc600078e0085 */
[----:B------:R-:W4:Y:S04]  /*3cd50*/  LDL.LU.64 R132, [R1+0x628] ;  /* 0x0006280001847983 */ /* 0x000f280000300a00 */
[----:B------:R1:W-:Y:S02]  /*3cd60*/  STL [R1+0x338], R0 ;  /* 0x0003380001007387 */ /* 0x0003e40000100800 */
[----:B-1----:R-:W-:Y:S02]  /*3cd70*/  IMAD.MOV.U32 R0, RZ, RZ, R125 ;  /* 0x000000ffff007224 */ /* 0x002fe400078e007d */
[----:B------:R1:W-:Y:S04]  /*3cd80*/  STL [R1+0x344], R124 ;  /* 0x0003447c01007387 */ /* 0x0003e80000100800 */
[----:B--2---:R-:W-:Y:S04]  /*3cd90*/  STL [R1+0x34c], R120 ;  /* 0x00034c7801007387 */ /* 0x004fe80000100800 */
[----:B------:R2:W-:Y:S04]  /*3cda0*/  STL [R1+0x340], R0 ;  /* 0x0003400001007387 */ /* 0x0005e80000100800 */
[----:B-1----:R-:W4:Y:S01]  /*3cdb0*/  LDL.LU.64 R124, [R1+0x638] ;  /* 0x00063800017c7983 */ /* 0x002f220000300a00 */
[----:B--2---:R-:W-:-:S05]  /*3cdc0*/  IMAD.MOV.U32 R0, RZ, RZ, R121 ;  /* 0x000000ffff007224 */ /* 0x004fca00078e0079 */
[----:B------:R1:W-:Y:S04]  /*3cdd0*/  STL [R1+0x348], R0 ;  /* 0x0003480001007387 */ /* 0x0003e80000100800 */
[----:B---3--:R2:W-:Y:S04]  /*3cde0*/  STL [R1+0x354], R134 ;  /* 0x0003548601007387 */ /* 0x0085e80000100800 */
[----:B------:R-:W3:Y:S01]  /*3cdf0*/  LDL.LU.64 R118, [R1+0x650] ;  /* 0x0006500001767983 */ /* 0x000ee20000300a00 */
[----:B-1----:R-:W-:-:S03]  /*3ce00*/  IMAD.MOV.U32 R0, RZ, RZ, R135 ;  /* 0x000000ffff007224 */ /* 0x002fc600078e0087 */
[----:B------:R-:W-:Y:S04]  /*3ce10*/  STL [R1+0x35c], R122 ;  /* 0x00035c7a01007387 */ /* 0x000fe80000100800 */
[----:B------:R1:W-:Y:S04]  /*3ce20*/  STL [R1+0x350], R0 ;  /* 0x0003500001007387 */ /* 0x0003e80000100800 */
[----:B--2---:R-:W2:Y:S01]  /*3ce30*/  LDL.LU.64 R134, [R1+0x660] ;  /* 0x0006600001867983 */ /* 0x004ea20000300a00 */
[----:B-1----:R-:W-:-:S05]  /*3ce40*/  MOV R0, R123 ;  /* 0x0000007b00007202 */ /* 0x002fca0000000f00 */
[----:B------:R1:W-:Y:S04]  /*3ce50*/  STL [R1+0x358], R0 ;  /* 0x0003580001007387 */ /* 0x0003e80000100800 */
[----:B------:R-:W2:Y:S04]  /*3ce60*/  LDL.LU.64 R122, [R1+0x680] ;  /* 0x00068000017a7983 */ /* 0x000ea80000300a00 */
[----:B----4-:R4:W-:Y:S01]  /*3ce70*/  STL [R1+0x364], R138 ;  /* 0x0003648a01007387 */ /* 0x0109e20000100800 */
[----:B-1----:R-:W-:-:S03]  /*3ce80*/  IMAD.MOV.U32 R0, RZ, RZ, R139 ;  /* 0x000000ffff007224 */ /* 0x002fc600078e008b */
[----:B----4-:R-:W4:Y:S04]  /*3ce90*/  LDL.LU.64 R138, [R1+0x6a0] ;  /* 0x0006a000018a7983 */ /* 0x010f280000300a00 */
        /* <DEDUP_REMOVED lines=14> */
[----:B-1----:R-:W-:-:S02]  /*3cf80*/  MOV R0, R133 ;  /* 0x0000008500007202 */ /* 0x002fc40000000f00 */
[----:B------:R-:W4:Y:S04]  /*3cf90*/  LDL.LU.64 R132, [R1+0x6d8] ;  /* 0x0006d80001847983 */ /* 0x000f280000300a00 */
[----:B------:R1:W-:Y:S04]  /*3cfa0*/  STL [R1+0x380], R0 ;  /* 0x0003800001007387 */ /* 0x0003e80000100800 */
[----:B------:R-:W-:Y:S04]  /*3cfb0*/  STL [R1+0x38c], R124 ;  /* 0x00038c7c01007387 */ /* 0x000fe80000100800 */
[----:B------:R-:W4:Y:S01]  /*3cfc0*/  LDL.LU.64 R120, [R1+0x6e8] ;  /* 0x0006e80001787983 */ /* 0x000f220000300a00 */
[----:B-1----:R-:W-:-:S05]  /*3cfd0*/  IMAD.MOV.U32 R0, RZ, RZ, R125 ;  /* 0x000000ffff007224 */ /* 0x002fca00078e007d */
[----:B------:R1:W-:Y:S04]  /*3cfe0*/  STL [R1+0x388], R0 ;  /* 0x0003880001007387 */ /* 0x0003e80000100800 */
[----:B---3--:R-:W-:Y:S01]  /*3cff0*/  STL [R1+0x394], R118 ;  /* 0x0003947601007387 */ /* 0x008fe20000100800 */
[----:B-1----:R-:W-:-:S03]  /*3d000*/  IMAD.MOV.U32 R0, RZ, RZ, R119 ;  /* 0x000000ffff007224 */ /* 0x002fc600078e0077 */
[----:B------:R-:W3:Y:S04]  /*3d010*/  LDL.LU.64 R124, [R1+0x6f0] ;  /* 0x0006f000017c7983 */ /* 0x000ee80000300a00 */
[----:B------:R2:W-:Y:S02]  /*3d020*/  STL [R1+0x390], R0 ;  /* 0x0003900001007387 */ /* 0x0005e40000100800 */
[----:B--2---:R-:W-:Y:S02]  /*3d030*/  IMAD.MOV.U32 R0, RZ, RZ, R135 ;  /* 0x000000ffff007224 */ /* 0x004fe400078e0087 */
[----:B------:R1:W-:Y:S04]  /*3d040*/  STL [R1+0x39c], R134 ;  /* 0x00039c8601007387 */ /* 0x0003e80000100800 */
[----:B------:R2:W-:Y:S01]  /*3d050*/  STL [R1+0x398], R0 ;  /* 0x0003980001007387 */ /* 0x0005e20000100800 */
[----:B-1----:R-:W-:Y:S01]  /*3d060*/  IMAD.MOV.U32 R134, RZ, RZ, R140 ;  /* 0x000000ffff867224 */ /* 0x002fe200078e008c */
[----:B------:R-:W-:Y:S01]  /*3d070*/  MOV R135, R141 ;  /* 0x0000008d00877202 */ /* 0x000fe20000000f00 */
[----:B------:R-:W-:-:S02]  /*3d080*/  IMAD.MOV.U32 R140, RZ, RZ, R148 ;  /* 0x000000ffff8c7224 */ /* 0x000fc400078e0094 */
[----:B------:R-:W-:Y:S02]  /*3d090*/  IMAD.MOV.U32 R141, RZ, RZ, R149 ;  /* 0x000000ffff8d7224 */ /* 0x000fe400078e0095 */
[----:B------:R-:W3:Y:S01]  /*3d0a0*/  LDL.LU.64 R148, [R1+0x708] ;  /* 0x0007080001947983 */ /* 0x000ee20000300a00 */
[----:B--2---:R-:W-:-:S03]  /*3d0b0*/  IMAD.MOV.U32 R0, RZ, RZ, R123 ;  /* 0x000000ffff007224 */ /* 0x004fc600078e007b */
[----:B------:R1:W-:Y:S04]  /*3d0c0*/  STL [R1+0x3a4], R122 ;  /* 0x0003a47a01007387 */ /* 0x0003e80000100800 */
[----:B----4-:R-:W-:Y:S04]  /*3d0d0*/  STL [R1+0x3ac], R138 ;  /* 0x0003ac8a01007387 */ /* 0x010fe80000100800 */
[----:B------:R2:W-:Y:S04]  /*3d0e0*/  STL [R1+0x3a0], R0 ;  /* 0x0003a00001007387 */ /* 0x0005e80000100800 */
[----:B-1----:R-:W4:Y:S01]  /*3d0f0*/  LDL.LU.64 R122, [R1+0x710] ;  /* 0x00071000017a7983 */ /* 0x002f220000300a00 */
[----:B--2---:R-:W-:-:S03]  /*3d100*/  IMAD.MOV.U32 R0, RZ, RZ, R139 ;  /* 0x000000ffff007224 */ /* 0x004fc600078e008b */
[----:B------:R-:W2:Y:S04]  /*3d110*/  LDL.LU.64 R138, [R1+0x720] ;  /* 0x00072000018a7983 */ /* 0x000ea80000300a00 */
[----:B------:R1:W-:Y:S04]  /*3d120*/  STL [R1+0x3a8], R0 ;  /* 0x0003a80001007387 */ /* 0x0003e80000100800 */
[----:B------:R1:W-:Y:S02]  /*3d130*/  STL [R1+0x3b4], R128 ;  /* 0x0003b48001007387 */ /* 0x0003e40000100800 */
[----:B-1----:R-:W-:-:S02]  /*3d140*/  MOV R0, R129 ;  /* 0x0000008100007202 */ /* 0x002fc40000000f00 */
[----:B------:R-:W-:Y:S04]  /*3d150*/  STL [R1+0x3bc], R126 ;  /* 0x0003bc7e01007387 */ /* 0x000fe80000100800 */
[----:B------:R1:W-:Y:S04]  /*3d160*/  STL [R1+0x3b0], R0 ;  /* 0x0003b00001007387 */ /* 0x0003e80000100800 */
[----:B------:R-:W2:Y:S01]  /*3d170*/  LDL.LU.64 R128, [R1+0x730] ;  /* 0x0007300001807983 */ /* 0x000ea20000300a00 */
[----:B-1----:R-:W-:-:S03]  /*3d180*/  IMAD.MOV.U32 R0, RZ, RZ, R127 ;  /* 0x000000ffff007224 */ /* 0x002fc600078e007f */
[----:B------:R-:W2:Y:S04]  /*3d190*/  LDL.LU.64 R126, [R1+0x740] ;  /* 0x00074000017e7983 */ /* 0x000ea80000300a00 */
[----:B------:R1:W-:Y:S04]  /*3d1a0*/  STL [R1+0x3b8], R0 ;  /* 0x0003b80001007387 */ /* 0x0003e80000100800 */
[----:B------:R1:W-:Y:S02]  /*3d1b0*/  STL [R1+0x3c4], R130 ;  /* 0x0003c48201007387 */ /* 0x0003e40000100800 */
[----:B-1----:R-:W-:-:S02]  /*3d1c0*/  IMAD.MOV.U32 R0, RZ, RZ, R131 ;  /* 0x000000ffff007224 */ /* 0x002fc400078e0083 */
[----:B------:R-:W-:Y:S04]  /*3d1d0*/  STL [R1+0x3cc], R132 ;  /* 0x0003cc8401007387 */ /* 0x000fe80000100800 */
[----:B------:R1:W-:Y:S04]  /*3d1e0*/  STL [R1+0x3c0], R0 ;  /* 0x0003c00001007387 */ /* 0x0003e80000100800 */
[----:B------:R-:W2:Y:S01]  /*3d1f0*/  LDL.LU.64 R130, [R1+0x750] ;  /* 0x0007500001827983 */ /* 0x000ea20000300a00 */
[----:B-1----:R-:W-:-:S05]  /*3d200*/  IMAD.MOV.U32 R0, RZ, RZ, R133 ;  /* 0x000000ffff007224 */ /* 0x002fca00078e0085 */
[----:B------:R1:W-:Y:S04]  /*3d210*/  STL [R1+0x3c8], R0 ;  /* 0x0003c80001007387 */ /* 0x0003e80000100800 */
[----:B------:R-:W-:Y:S04]  /*3d220*/  STL [R1+0x3d4], R120 ;  /* 0x0003d47801007387 */ /* 0x000fe80000100800 */
[----:B------:R-:W2:Y:S01]  /*3d230*/  LDL.LU.64 R132, [R1+0x760] ;  /* 0x0007600001847983 */ /* 0x000ea20000300a00 */
[----:B-1----:R-:W-:-:S03]  /*3d240*/  IMAD.MOV.U32 R0, RZ, RZ, R121 ;  /* 0x000000ffff007224 */ /* 0x002fc600078e0079 */
[----:B---3--:R-:W-:Y:S04]  /*3d250*/  STL [R1+0x3dc], R124 ;  /* 0x0003dc7c01007387 */ /* 0x008fe80000100800 */
[----:B------:R1:W-:Y:S04]  /*3d260*/  STL [R1+0x3d0], R0 ;  /* 0x0003d00001007387 */ /* 0x0003e80000100800 */
[----:B------:R-:W3:Y:S01]  /*3d270*/  LDL.LU.64 R118, [R1+0x770] ;  /* 0x0007700001767983 */ /* 0x000ee20000300a00 */
[----:B-1----:R-:W-:Y:S01]  /*3d280*/  MOV R0, R125 ;  /* 0x0000007d00007202 */ /* 0x002fe20000000f00 */
[----:B------:R-:W-:-:S02]  /*3d290*/  IMAD.MOV.U32 R124, RZ, RZ, R134 ;  /* 0x000000ffff7c7224 */ /* 0x000fc400078e0086 */
[----:B------:R-:W-:Y:S02]  /*3d2a0*/  IMAD.MOV.U32 R125, RZ, RZ, R135 ;  /* 0x000000ffff7d7224 */ /* 0x000fe400078e0087 */
[----:B------:R1:W-:Y:S04]  /*3d2b0*/  STL [R1+0x3d8], R0 ;  /* 0x0003d80001007387 */ /* 0x0003e80000100800 */
[----:B------:R-:W3:Y:S04]  /*3d2c0*/  LDL.LU.64 R134, [R1+0x780] ;  /* 0x0007800001867983 */ /* 0x000ee80000300a00 */
[----:B------:R4:W-:Y:S01]  /*3d2d0*/  STL [R1+0x3e4], R148 ;  /* 0x0003e49401007387 */ /* 0x0009e20000100800 */
[----:B-1----:R-:W-:-:S03]  /*3d2e0*/  IMAD.MOV.U32 R0, RZ, RZ, R149 ;  /* 0x000000ffff007224 */ /* 0x002fc600078e0095 */
[----:B----4-:R-:W4:Y:S04]  /*3d2f0*/  LDL.LU.64 R148, [R1+0x788] ;  /* 0x0007880001947983 */ /* 0x010f280000300a00 */
[----:B------:R1:W-:Y:S04]  /*3d300*/  STL [R1+0x3e0], R0 ;  /* 0x0003e00001007387 */ /* 0x0003e80000100800 */
[----:B------:R1:W-:Y:S02]  /*3d310*/  STL [R1+0x3ec], R122 ;  /* 0x0003ec7a01007387 */ /* 0x0003e40000100800 */
[----:B-1----:R-:W-:-:S02]  /*3d320*/  IMAD.MOV.U32 R0, RZ, RZ, R123 ;  /* 0x000000ffff007224 */ /* 0x002fc400078e007b */
[----:B------:R-:W4:Y:S04]  /*3d330*/  LDL.LU.64 R122, [R1+0x798] ;  /* 0x00079800017a7983 */ /* 0x000f280000300a00 */
[----:B------:R1:W-:Y:S04]  /*3d340*/  STL [R1+0x3e8], R0 ;  /* 0x0003e80001007387 */ /* 0x0003e80000100800 */
[----:B--2---:R2:W-:Y:S01]  /*3d350*/  STL [R1+0x3f4], R138 ;  /* 0x0003f48a01007387 */ /* 0x0045e20000100800 */
[----:B-1----:R-:W-:-:S03]  /*3d360*/  MOV R0, R139 ;  /* 0x0000008b00007202 */ /* 0x002fc60000000f00 */
[----:B--2---:R-:W2:Y:S04]  /*3d370*/  LDL.LU.64 R138, [R1+0x7a8] ;  /* 0x0007a800018a7983 */ /* 0x004ea80000300a00 */
[----:B------:R1:W-:Y:S04]  /*3d380*/  STL [R1+0x3f0], R0 ;  /* 0x0003f00001007387 */ /* 0x0003e80000100800 */
[----:B------:R1:W-:Y:S02]  /*3d390*/  STL [R1+0x3fc], R128 ;  /* 0x0003fc8001007387 */ /* 0x0003e40000100800 */
[----:B-1----:R-:W-:-:S02]  /*3d3a0*/  IMAD.MOV.U32 R0, RZ, RZ, R129 ;  /* 0x000000ffff007224 */ /* 0x002fc400078e0081 */
[----:B------:R-:W2:Y:S04]  /*3d3b0*/  LDL.LU.64 R128, [R1+0x7b8] ;  /* 0x0007b80001807983 */ /* 0x000ea80000300a00 */
        /* <DEDUP_REMOVED lines=9> */
[----:B------:R1:W-:Y:S04]  /*3d450*/  STL [R1+0x414], R132 ;  /* 0x0004148401007387 */ /* 0x0003e80000100800 */
[----:B------:R-:W2:Y:S01]  /*3d460*/  LDL.LU.64 R120, [R1+0x7e8] ;  /* 0x0007e80001787983 */ /* 0x000ea20000300a00 */
[----:B-1----:R-:W-:-:S05]  /*3d470*/  IMAD.MOV.U32 R0, RZ, RZ, R133 ;  /* 0x000000ffff007224 */ /* 0x002fca00078e0085 */
[----:B------:R1:W-:Y:S01]  /*3d480*/  STL [R1+0x410], R0 ;  /* 0x0004100001007387 */ /* 0x0003e20000100800 */
[----:B------:R-:W-:Y:S01]  /*3d490*/  MOV R132, R142 ;  /* 0x0000008e00847202 */ /* 0x000fe20000000f00 */
[----:B------:R-:W-:Y:S02]  /*3d4a0*/  IMAD.MOV.U32 R133, RZ, RZ, R143 ;  /* 0x000000ffff857224 */ /* 0x000fe400078e008f */
[----:B---3--:R-:W-:Y:S01]  /*3d4b0*/  STL [R1+0x41c], R118 ;  /* 0x00041c7601007387 */ /* 0x008fe20000100800 */
[----:B-1----:R-:W-:-:S03]  /*3d4c0*/  IMAD.MOV.U32 R0, RZ, RZ, R119 ;  /* 0x000000ffff007224 */ /* 0x002fc600078e0077 */
[----:B------:R-:W3:Y:S04]  /*3d4d0*/  LDL.LU.64 R142, [R1+0x7f8] ;  /* 0x0007f800018e7983 */ /* 0x000ee80000300a00 */
[----:B------:R1:W-:Y:S04]  /*3d4e0*/  STL [R1+0x418], R0 ;  /* 0x0004180001007387 */ /* 0x0003e80000100800 */
[----:B------:R4:W-:Y:S01]  /*3d4f0*/  STL [R1+0x424], R134 ;  /* 0x0004248601007387 */ /* 0x0009e20000100800 */
[----:B-1----:R-:W-:-:S03]  /*3d500*/  IMAD.MOV.U32 R0, RZ, RZ, R135 ;  /* 0x000000ffff007224 */ /* 0x002fc600078e0087 */
[----:B----4-:R-:W-:Y:S04]  /*3d510*/  STL [R1+0x42c], R148 ;  /* 0x00042c9401007387 */ /* 0x010fe80000100800 */
[----:B------:R1:W-:Y:S04]  /*3d520*/  STL [R1+0x420], R0 ;  /* 0x0004200001007387 */ /* 0x0003e80000100800 */
[----:B------:R-:W4:Y:S01]  /*3d530*/  LDL.LU.64 R134, [R1+0x818] ;  /* 0x0008180001867983 */ /* 0x000f220000300a00 */
[----:B-1----:R-:W-:-:S03]  /*3d540*/  IMAD.MOV.U32 R0, RZ, RZ, R149 ;  /* 0x000000ffff007224 */ /* 0x002fc600078e0095 */
[----:B------:R-:W4:Y:S04]  /*3d550*/  LDL.LU.64 R148, [R1+0x828] ;  /* 0x0008280001947983 */ /* 0x000f280000300a00 */
[----:B------:R1:W-:Y:S04]  /*3d560*/  STL [R1+0x428], R0 ;  /* 0x0004280001007387 */ /* 0x0003e80000100800 */
[----:B------:R2:W-:Y:S01]  /*3d570*/  STL [R1+0x434], R122 ;  /* 0x0004347a01007387 */ /* 0x0005e20000100800 */
[----:B-1----:R-:W-:-:S03]  /*3d580*/  MOV R0, R123 ;  /* 0x0000007b00007202 */ /* 0x002fc60000000f00 */
[----:B--2---:R-:W-:Y:S04]  /*3d590*/  STL [R1+0x43c], R138 ;  /* 0x00043c8a01007387 */ /* 0x004fe80000100800 */
        /* <DEDUP_REMOVED lines=12> */
[----:B------:R1:W-:Y:S04]  /*3d660*/  STL [R1+0x454], R130 ;  /* 0x0004548201007387 */ /* 0x0003e80000100800 */
[----:B------:R-:W2:Y:S01]  /*3d670*/  LDL.LU.64 R126, [R1+0x868] ;  /* 0x00086800017e7983 */ /* 0x000ea20000300a00 */
[----:B-1----:R-:W-:-:S05]  /*3d680*/  IMAD.MOV.U32 R0, RZ, RZ, R131 ;  /* 0x000000ffff007224 */ /* 0x002fca00078e0083 */
[----:B------:R1:W-:Y:S01]  /*3d690*/  STL [R1+0x450], R0 ;  /* 0x0004500001007387 */ /* 0x0003e20000100800 */
[----:B------:R-:W-:Y:S01]  /*3d6a0*/  MOV R130, R132 ;  /* 0x0000008400827202 */ /* 0x000fe20000000f00 */
[----:B------:R-:W-:Y:S02]  /*3d6b0*/  IMAD.MOV.U32 R131, RZ, RZ, R133 ;  /* 0x000000ffff837224 */ /* 0x000fe400078e0085 */
[----:B------:R-:W-:Y:S04]  /*3d6c0*/  STL [R1+0x45c], R120 ;  /* 0x00045c7801007387 */ /* 0x000fe80000100800 */
[----:B------:R-:W2:Y:S01]  /*3d6d0*/  LDL.LU.64 R132, [R1+0x878] ;  /* 0x0008780001847983 */ /* 0x000ea20000300a00 */
[----:B-1----:R-:W-:-:S03]  /*3d6e0*/  IMAD.MOV.U32 R0, RZ, RZ, R121 ;  /* 0x000000ffff007224 */ /* 0x002fc600078e0079 */
[----:B---3--:R-:W-:Y:S04]  /*3d6f0*/  STL [R1+0x464], R142 ;  /* 0x0004648e01007387 */ /* 0x008fe80000100800 */
[----:B------:R1:W-:Y:S04]  /*3d700*/  STL [R1+0x458], R0 ;  /* 0x0004580001007387 */ /* 0x0003e80000100800 */
[----:B------:R-:W-:Y:S01]  /*3d710*/  STL [R1+0x46c], R124 ;  /* 0x00046c7c01007387 */ /* 0x000fe20000100800 */
[----:B-1----:R-:W-:Y:S01]  /*3d720*/  IMAD.MOV.U32 R0, RZ, RZ, R143 ;  /* 0x000000ffff007224 */ /* 0x002fe200078e008f */
[----:B------:R-:W-:Y:S01]  /*3d730*/  MOV R143, R147 ;  /* 0x00000093008f7202 */ /* 0x000fe20000000f00 */
[----:B------:R-:W-:-:S03]  /*3d740*/  IMAD.MOV.U32 R142, RZ, RZ, R146 ;  /* 0x000000ffff8e7224 */ /* 0x000fc600078e0092 */
[----:B------:R1:W-:Y:S04]  /*3d750*/  STL [R1+0x460], R0 ;  /* 0x0004600001007387 */ /* 0x0003e80000100800 */
[----:B------:R-:W3:Y:S01]  /*3d760*/  LDL.LU.64 R146, [R1+0x898] ;  /* 0x0008980001927983 */ /* 0x000ee20000300a00 */
[----:B-1----:R-:W-:-:S03]  /*3d770*/  IMAD.MOV.U32 R0, RZ, RZ, R125 ;  /* 0x000000ffff007224 */ /* 0x002fc600078e007d */
[----:B----4-:R-:W-:Y:S04]  /*3d780*/  STL [R1+0x474], R134 ;  /* 0x0004748601007387 */ /* 0x010fe80000100800 */
[----:B------:R1:W-:Y:S04]  /*3d790*/  STL [R1+0x468], R0 ;  /* 0x0004680001007387 */ /* 0x0003e80000100800 */
[----:B------:R-:W4:Y:S01]  /*3d7a0*/  LDL.LU.64 R124, [R1+0x8a8] ;  /* 0x0008a800017c7983 */ /* 0x000f220000300a00 */
[----:B-1----:R-:W-:-:S03]  /*3d7b0*/  IMAD.MOV.U32 R0, RZ, RZ, R135 ;  /* 0x000000ffff007224 */ /* 0x002fc600078e0087 */
[----:B------:R-:W-:Y:S04]  /*3d7c0*/  STL [R1+0x47c], R148 ;  /* 0x00047c9401007387 */ /* 0x000fe80000100800 */
[----:B------:R1:W-:Y:S04]  /*3d7d0*/  STL [R1+0x470], R0 ;  /* 0x0004700001007387 */ /* 0x0003e80000100800 */
[----:B------:R-:W4:Y:S01]  /*3d7e0*/  LDL.LU.64 R134, [R1+0x8b8] ;  /* 0x0008b80001867983 */ /* 0x000f220000300a00 */
[----:B-1----:R-:W-:-:S03]  /*3d7f0*/  IMAD.MOV.U32 R0, RZ, RZ, R149 ;  /* 0x000000ffff007224 */ /* 0x002fc600078e0095 */
[----:B--2---:R-:W-:Y:S04]  /*3d800*/  STL [R1+0x484], R122 ;  /* 0x0004847a01007387 */ /* 0x004fe80000100800 */
[----:B------:R1:W-:Y:S04]  /*3d810*/  STL [R1+0x478], R0 ;  /* 0x0004780001007387 */ /* 0x0003e80000100800 */
[----:B------:R-:W2:Y:S01]  /*3d820*/  LDL.LU.64 R148, [R1+0x8c8] ;  /* 0x0008c80001947983 */ /* 0x000ea20000300a00 */
[----:B-1----:R-:W-:-:S03]  /*3d830*/  IMAD.MOV.U32 R0, RZ, RZ, R123 ;  /* 0x000000ffff007224 */ /* 0x002fc600078e007b */
[----:B------:R-:W-:Y:S04]  /*3d840*/  STL [R1+0x48c], R138 ;  /* 0x00048c8a01007387 */ /* 0x000fe80000100800 */
[----:B------:R1:W-:Y:S04]  /*3d850*/  STL [R1+0x480], R0 ;  /* 0x0004800001007387 */ /* 0x0003e80000100800 */
[----:B------:R-:W2:Y:S01]  /*3d860*/  LDL.LU.64 R122, [R1+0x8d8] ;  /* 0x0008d800017a7983 */ /* 0x000ea20000300a00 */
[----:B-1----:R-:W-:-:S03]  /*3d870*/  MOV R0, R139 ;  /* 0x0000008b00007202 */ /* 0x002fc60000000f00 */
[----:B------:R-:W2:Y:S04]  /*3d880*/  LDL.LU.64 R138, [R1+0x8e8] ;  /* 0x0008e800018a7983 */ /* 0x000ea80000300a00 */
[----:B------:R1:W-:Y:S04]  /*3d890*/  STL [R1+0x488], R0 ;  /* 0x0004880001007387 */ /* 0x0003e80000100800 */
[----:B------:R1:W-:Y:S02]  /*3d8a0*/  STL [R1+0x494], R128 ;  /* 0x0004948001007387 */ /* 0x0003e40000100800 */
[----:B-1----:R-:W-:-:S02]  /*3d8b0*/  IMAD.MOV.U32 R0, RZ, RZ, R129 ;  /* 0x000000ffff007224 */ /* 0x002fc400078e0081 */
[----:B------:R-:W2:Y:S04]  /*3d8c0*/  LDL.LU.64 R128, [R1+0x8f8] ;  /* 0x0008f80001807983 */ /* 0x000ea80000300a00 */
[----:B------:R1:W-:Y:S04]  /*3d8d0*/  STL [R1+0x490], R0 ;  /* 0x0004900001007387 */ /* 0x0003e80000100800 */
[----:B------:R1:W-:Y:S02]  /*3d8e0*/  STL [R1+0x49c], R126 ;  /* 0x00049c7e01007387 */ /* 0x0003e40000100800 */
[----:B-1----:R-:W-:-:S05]  /*3d8f0*/  IMAD.MOV.U32 R0, RZ, RZ, R127 ;  /* 0x000000ffff007224 */ /* 0x002fca00078e007f */
[----:B------:R1:W-:Y:S04]  /*3d900*/  STL [R1+0x498], R0 ;  /* 0x0004980001007387 */ /* 0x0003e80000100800 */
        /* <DEDUP_REMOVED lines=10> */
[----:B---3--:R-:W-:Y:S01]  /*3d9b0*/  IMAD.MOV.U32 R0, RZ, RZ, R147 ;  /* 0x000000ffff007224 */ /* 0x008fe200078e0093 */
[----:B------:R-:W-:Y:S04]  /*3d9c0*/  STL [R1+0x4b4], R146 ;  /* 0x0004b49201007387 */ /* 0x000fe80000100800 */
[----:B------:R-:W3:Y:S04]  /*3d9d0*/  LDL.LU.64 R142, [R1+0x938] ;  /* 0x00093800018e7983 */ /* 0x000ee80000300a00 */
[----:B------:R4:W-:Y:S02]  /*3d9e0*/  STL [R1+0x4b0], R0 ;  /* 0x0004b00001007387 */ /* 0x0009e40000100800 */
[----:B----4-:R-:W-:-:S02]  /*3d9f0*/  IMAD.MOV.U32 R0, RZ, RZ, R125 ;  /* 0x000000ffff007224 */ /* 0x010fc400078e007d */
[----:B------:R1:W-:Y:S04]  /*3da00*/  STL [R1+0x4bc], R124 ;  /* 0x0004bc7c01007387 */ /* 0x0003e80000100800 */
[----:B------:R-:W4:Y:S04]  /*3da10*/  LDL.LU.64 R146, [R1+0x948] ;  /* 0x0009480001927983 */ /* 0x000f280000300a00 */
[----:B------:R1:W-:Y:S04]  /*3da20*/  STL [R1+0x4b8], R0 ;  /* 0x0004b80001007387 */ /* 0x0003e80000100800 */
[----:B------:R-:W-:Y:S04]  /*3da30*/  STL [R1+0x4c4], R134 ;  /* 0x0004c48601007387 */ /* 0x000fe80000100800 */
[----:B-1----:R-:W4:Y:S01]  /*3da40*/  LDL.LU.64 R124, [R1+0x958] ;  /* 0x00095800017c7983 */ /* 0x002f220000300a00 */
[----:B------:R-:W-:-:S05]  /*3da50*/  IMAD.MOV.U32 R0, RZ, RZ, R135 ;  /* 0x000000ffff007224 */ /* 0x000fca00078e0087 */
[----:B------:R1:W-:Y:S04]  /*3da60*/  STL [R1+0x4c0], R0 ;  /* 0x0004c00001007387 */ /* 0x0003e80000100800 */
[----:B--2---:R2:W-:Y:S01]  /*3da70*/  STL [R1+0x4cc], R148 ;  /* 0x0004cc9401007387 */ /* 0x0045e20000100800 */
[----:B-1----:R-:W-:-:S03]  /*3da80*/  MOV R0, R149 ;  /* 0x0000009500007202 */ /* 0x002fc60000000f00 */
[----:B------:R-:W4:Y:S04]  /*3da90*/  LDL.LU.64 R134, [R1+0x968] ;  /* 0x0009680001867983 */ /* 0x000f280000300a00 */
[----:B------:R1:W-:Y:S01]  /*3daa0*/  STL [R1+0x4c8], R0 ;  /* 0x0004c80001007387 */ /* 0x0003e20000100800 */
[----:B--2---:R-:W-:Y:S02]  /*3dab0*/  IMAD.MOV.U32 R148, RZ, RZ, R150 ;  /* 0x000000ffff947224 */ /* 0x004fe400078e0096 */
[----:B------:R-:W-:Y:S01]  /*3dac0*/  IMAD.MOV.U32 R149, RZ, RZ, R151 ;  /* 0x000000ffff957224 */ /* 0x000fe200078e0097 */
[----:B------:R-:W-:Y:S01]  /*3dad0*/  STL [R1+0x4d4], R122 ;  /* 0x0004d47a01007387 */ /* 0x000fe20000100800 */
[----:B-1----:R-:W-:-:S03]  /*3dae0*/  IMAD.MOV.U32 R0, RZ, RZ, R123 ;  /* 0x000000ffff007224 */ /* 0x002fc600078e007b */
[----:B------:R-:W2:Y:S04]  /*3daf0*/  LDL.LU.64 R150, [R1+0x978] ;  /* 0x0009780001967983 */ /* 0x000ea80000300a00 */
[----:B------:R-:W-:Y:S04]  /*3db00*/  STL [R1+0x4dc], R138 ;  /* 0x0004dc8a01007387 */ /* 0x000fe80000100800 */
[----:B------:R1:W-:Y:S02]  /*3db10*/  STL [R1+0x4d0], R0 ;  /* 0x0004d00001007387 */ /* 0x0003e40000100800 */
[----:B-1----:R-:W-:-:S02]  /*3db20*/  IMAD.MOV.U32 R0, RZ, RZ, R139 ;  /* 0x000000ffff007224 */ /* 0x002fc400078e008b */
[----:B------:R-:W-:Y:S04]  /*3db30*/  STL [R1+0x4e4], R128 ;  /* 0x0004e48001007387 */ /* 0x000fe80000100800 */
[----:B------:R1:W-:Y:S04]  /*3db40*/  STL [R1+0x4d8], R0 ;  /* 0x0004d80001007387 */ /* 0x0003e80000100800 */
[----:B------:R-:W2:Y:S01]  /*3db50*/  LDL.LU.64 R138, [R1+0x998] ;  /* 0x00099800018a7983 */ /* 0x000ea20000300a00 */
[----:B-1----:R-:W-:-:S03]  /*3db60*/  MOV R0, R129 ;  /* 0x0000008100007202 */ /* 0x002fc60000000f00 */
[----:B------:R-:W-:Y:S04]  /*3db70*/  STL [R1+0x4ec], R130 ;  /* 0x0004ec8201007387 */ /* 0x000fe80000100800 */
[----:B------:R1:W-:Y:S04]  /*3db80*/  STL [R1+0x4e0], R0 ;  /* 0x0004e00001007387 */ /* 0x0003e80000100800 */
[----:B------:R-:W2:Y:S01]  /*3db90*/  LDL.LU.64 R128, [R1+0x9a8] ;  /* 0x0009a80001807983 */ /* 0x000ea20000300a00 */
[----:B-1----:R-:W-:-:S03]  /*3dba0*/  IMAD.MOV.U32 R0, RZ, RZ, R131 ;  /* 0x000000ffff007224 */ /* 0x002fc600078e0083 */
[----:B------:R-:W-:Y:S04]  /*3dbb0*/  STL [R1+0x4f4], R126 ;  /* 0x0004f47e01007387 */ /* 0x000fe80000100800 */
[----:B------:R1:W-:Y:S04]  /*3dbc0*/  STL [R1+0x4e8], R0 ;  /* 0x0004e80001007387 */ /* 0x0003e80000100800 */
[----:B------:R-:W2:Y:S01]  /*3dbd0*/  LDL.LU.64 R130, [R1+0x9b8] ;  /* 0x0009b80001827983 */ /* 0x000ea20000300a00 */
[----:B-1----:R-:W-:-:S03]  /*3dbe0*/  IMAD.MOV.U32 R0, RZ, RZ, R127 ;  /* 0x000000ffff007224 */ /* 0x002fc600078e007f */
[----:B------:R-:W-:Y:S04]  /*3dbf0*/  STL [R1+0x4fc], R132 ;  /* 0x0004fc8401007387 */ /* 0x000fe80000100800 */
[----:B------:R1:W-:Y:S02]  /*3dc00*/  STL [R1+0x4f0], R0 ;  /* 0x0004f00001007387 */ /* 0x0003e40000100800 */
[----:B-1----:R-:W-:Y:S02]  /*3dc10*/  IMAD.MOV.U32 R0, RZ, RZ, R133 ;  /* 0x000000ffff007224 */ /* 0x002fe400078e0085 */
[----:B------:R-:W2:Y:S04]  /*3dc20*/  LDL.LU.64 R132, [R1+0x9c8] ;  /* 0x0009c80001847983 */ /* 0x000ea80000300a00 */
[----:B------:R1:W-:Y:S04]  /*3dc30*/  STL [R1+0x4f8], R0 ;  /* 0x0004f80001007387 */ /* 0x0003e80000100800 */
[----:B---3--:R3:W-:Y:S01]  /*3dc40*/  STL [R1+0x504], R142 ;  /* 0x0005048e01007387 */ /* 0x0087e20000100800 */
[----:B-1----:R-:W-:-:S03]  /*3dc50*/  IMAD.MOV.U32 R0, RZ, RZ, R143 ;  /* 0x000000ffff007224 */ /* 0x002fc600078e008f */
[----:B------:R-:W2:Y:S04]  /*3dc60*/  LDL.LU.64 R126, [R1+0x9d8] ;  /* 0x0009d800017e7983 */ /* 0x000ea80000300a00 */
[----:B------:R1:W-:Y:S01]  /*3dc70*/  STL [R1+0x500], R0 ;  /* 0x0005000001007387 */ /* 0x0003e20000100800 */
[----:B---3--:R-:W-:Y:S01]  /*3dc80*/  MOV R142, R144 ;  /* 0x00000090008e7202 */ /* 0x008fe20000000f00 */
[----:B------:R-:W-:Y:S02]  /*3dc90*/  IMAD.MOV.U32 R143, RZ, RZ, R145 ;  /* 0x000000ffff8f7224 */ /* 0x000fe400078e0091 */
[----:B----4-:R3:W-:Y:S01]  /*3dca0*/  STL [R1+0x50c], R146 ;  /* 0x00050c9201007387 */ /* 0x0107e20000100800 */
[----:B-1----:R-:W-:-:S03]  /*3dcb0*/  IMAD.MOV.U32 R0, RZ, RZ, R147 ;  /* 0x000000ffff007224 */ /* 0x002fc600078e0093 */
[----:B------:R-:W4:Y:S04]  /*3dcc0*/  LDL.LU.64 R144, [R1+0x9e8] ;  /* 0x0009e80001907983 */ /* 0x000f280000300a00 */
[----:B------:R-:W-:Y:S04]  /*3dcd0*/  STL [R1+0x514], R124 ;  /* 0x0005147c01007387 */ /* 0x000fe80000100800 */
[----:B------:R1:W-:Y:S04]  /*3dce0*/  STL [R1+0x508], R0 ;  /* 0x0005080001007387 */ /* 0x0003e80000100800 */
[----:B---3--:R-:W3:Y:S01]  /*3dcf0*/  LDL.LU.64 R146, [R1+0x9f8] ;  /* 0x0009f80001927983 */ /* 0x008ee20000300a00 */
[----:B-1----:R-:W-:-:S03]  /*3dd00*/  IMAD.MOV.U32 R0, RZ, RZ, R125 ;  /* 0x000000ffff007224 */ /* 0x002fc600078e007d */
[----:B------:R-:W-:Y:S04]  /*3dd10*/  STL [R1+0x51c], R134 ;  /* 0x00051c8601007387 */ /* 0x000fe80000100800 */
[----:B------:R1:W-:Y:S02]  /*3dd20*/  STL [R1+0x510], R0 ;  /* 0x0005100001007387 */ /* 0x0003e40000100800 */
[----:B-1----:R-:W-:Y:S02]  /*3dd30*/  IMAD.MOV.U32 R0, RZ, RZ, R135 ;  /* 0x000000ffff007224 */ /* 0x002fe400078e0087 */
[----:B--2---:R-:W-:Y:S04]  /*3dd40*/  STL [R1+0x524], R150 ;  /* 0x0005249601007387 */ /* 0x004fe80000100800 */
        /* <DEDUP_REMOVED lines=19> */
[----:B------:R-:W2:Y:S04]  /*3de80*/  LDL.LU.64 R130, [R1+0xa10] ;  /* 0x000a100001827983 */ /* 0x000ea80000300a00 */
[----:B------:R1:W-:Y:S04]  /*3de90*/  STL [R1+0x540], R0 ;  /* 0x0005400001007387 */ /* 0x0003e80000100800 */
[----:B------:R1:W-:Y:S02]  /*3dea0*/  STL [R1+0x54c], R132 ;  /* 0x00054c8401007387 */ /* 0x0003e40000100800 */
[----:B-1----:R-:W-:-:S02]  /*3deb0*/  MOV R0, R133 ;  /* 0x0000008500007202 */ /* 0x002fc40000000f00 */
[----:B------:R-:W2:Y:S04]  /*3dec0*/  LDL.LU.64 R132, [R1+0xa00] ;  /* 0x000a000001847983 */ /* 0x000ea80000300a00 */
[----:B------:R1:W-:Y:S04]  /*3ded0*/  STL [R1+0x548], R0 ;  /* 0x0005480001007387 */ /* 0x0003e80000100800 */
[----:B------:R-:W-:Y:S01]  /*3dee0*/  STL [R1+0x554], R126 ;  /* 0x0005547e01007387 */ /* 0x000fe20000100800 */
[----:B-1----:R-:W-:-:S05]  /*3def0*/  IMAD.MOV.U32 R0, RZ, RZ, R127 ;  /* 0x000000ffff007224 */ /* 0x002fca00078e007f */
[----:B------:R1:W-:Y:S04]  /*3df00*/  STL [R1+0x550], R0 ;  /* 0x0005500001007387 */ /* 0x0003e80000100800 */
[----:B----4-:R4:W-:Y:S01]  /*3df10*/  STL [R1+0x55c], R144 ;  /* 0x00055c9001007387 */ /* 0x0109e20000100800 */
[----:B-1----:R-:W-:-:S03]  /*3df20*/  IMAD.MOV.U32 R0, RZ, RZ, R145 ;  /* 0x000000ffff007224 */ /* 0x002fc600078e0091 */
[----:B----4-:R-:W4:Y:S04]  /*3df30*/  LDL.LU.64 R144, [R1+0x9e0] ;  /* 0x0009e00001907983 */ /* 0x010f280000300a00 */
[----:B------:R1:W-:Y:S04]  /*3df40*/  STL [R1+0x558], R0 ;  /* 0x0005580001007387 */ /* 0x0003e80000100800 */
[----:B---3--:R3:W-:Y:S01]  /*3df50*/  STL [R1+0x564], R146 ;  /* 0x0005649201007387 */ /* 0x0087e20000100800 */
[----:B-1----:R-:W-:-:S03]  /*3df60*/  IMAD.MOV.U32 R0, RZ, RZ, R147 ;  /* 0x000000ffff007224 */ /* 0x002fc600078e0093 */
[----:B---3--:R-:W3:Y:S04]  /*3df70*/  LDL.LU.64 R146, [R1+0x9d0] ;  /* 0x0009d00001927983 */ /* 0x008ee80000300a00 */
[----:B------:R1:W-:Y:S04]  /*3df80*/  STL [R1+0x560], R0 ;  /* 0x0005600001007387 */ /* 0x0003e80000100800 */
[----:B------:R1:W-:Y:S02]  /*3df90*/  STL [R1+0x56c], R148 ;  /* 0x00056c9401007387 */ /* 0x0003e40000100800 */
[----:B-1----:R-:W-:-:S02]  /*3dfa0*/  IMAD.MOV.U32 R0, RZ, RZ, R149 ;  /* 0x000000ffff007224 */ /* 0x002fc400078e0095 */
[----:B------:R-:W3:Y:S04]  /*3dfb0*/  LDL.LU.64 R148, [R1+0x9c0] ;  /* 0x0009c00001947983 */ /* 0x000ee80000300a00 */
        /* <DEDUP_REMOVED lines=16> */
[----:B------:R1:W-:Y:S02]  /*3e0c0*/  STL [R1+0x588], R0 ;  /* 0x0005880001007387 */ /* 0x0003e40000100800 */
[----:B-1----:R-:W-:Y:S02]  /*3e0d0*/  IMAD.MOV.U32 R0, RZ, RZ, R129 ;  /* 0x000000ffff007224 */ /* 0x002fe400078e0081 */
[----:B------:R-:W-:Y:S04]  /*3e0e0*/  STL [R1+0x594], R128 ;  /* 0x0005948001007387 */ /* 0x000fe80000100800 */
[----:B------:R1:W-:Y:S04]  /*3e0f0*/  STL [R1+0x590], R0 ;  /* 0x0005900001007387 */ /* 0x0003e80000100800 */
[----:B------:R1:W-:Y:S02]  /*3e100*/  STL [R1+0x59c], R130 ;  /* 0x00059c8201007387 */ /* 0x0003e40000100800 */
[----:B-1----:R-:W-:-:S02]  /*3e110*/  MOV R0, R131 ;  /* 0x0000008300007202 */ /* 0x002fc40000000f00 */
        /* <DEDUP_REMOVED lines=19> */
[----:B-1----:R-:W-:-:S02]  /*3e250*/  MOV R0, R149 ;  /* 0x0000009500007202 */ /* 0x002fc40000000f00 */
[----:B------:R-:W3:Y:S04]  /*3e260*/  LDL.LU.64 R148, [R1+0x910] ;  /* 0x0009100001947983 */ /* 0x000ee80000300a00 */
[----:B------:R1:W-:Y:S04]  /*3e270*/  STL [R1+0x5c0], R0 ;  /* 0x0005c00001007387 */ /* 0x0003e80000100800 */
[----:B--2---:R2:W-:Y:S01]  /*3e280*/  STL [R1+0x5cc], R134 ;  /* 0x0005cc8601007387 */ /* 0x0045e20000100800 */
[----:B-1----:R-:W-:-:S03]  /*3e290*/  IMAD.MOV.U32 R0, RZ, RZ, R135 ;  /* 0x000000ffff007224 */ /* 0x002fc600078e0087 */
        /* <DEDUP_REMOVED lines=35> */
[----:B-1----:R-:W-:-:S03]  /*3e4d0*/  MOV R0, R147 ;  /* 0x0000009300007202 */ /* 0x002fc60000000f00 */
[----:B---3--:R-:W3:Y:S04]  /*3e4e0*/  LDL.LU.64 R146, [R1+0x870] ;  /* 0x0008700001927983 */ /* 0x008ee80000300a00 */
[----:B------:R1:W-:Y:S04]  /*3e4f0*/  STL [R1+0x610], R0 ;  /* 0x0006100001007387 */ /* 0x0003e80000100800 */
[----:B------:R1:W-:Y:S02]  /*3e500*/  STL [R1+0x61c], R148 ;  /* 0x00061c9401007387 */ /* 0x0003e40000100800 */
[----:B-1----:R-:W-:-:S02]  /*3e510*/  IMAD.MOV.U32 R0, RZ, RZ, R149 ;  /* 0x000000ffff007224 */ /* 0x002fc400078e0095 */
        /* <DEDUP_REMOVED lines=35> */
[----:B-1----:R-:W-:-:S03]  /*3e750*/  MOV R0, R145 ;  /* 0x0000009100007202 */ /* 0x002fc60000000f00 */
        /* <DEDUP_REMOVED lines=296> */
[----:B------:R-:W2:Y:S04]  /*3f9e0*/  LDL.64 R130, [R1+0xc30] ;  /* 0x000c300001827983 */ /* 0x000ea80000100a00 */
        /* <DEDUP_REMOVED lines=177> */
[----:B------:R-:W-:Y:S04]  /*40500*/  STL [R1+0xa1c], R132 ;  /* 0x000a1c8401007387 */ /* 0x000fe80000100800 */
[----:B------:R-:W2:Y:S01]  /*40510*/  LDL.LU.64 R128, [R1+0xd98] ;  /* 0x000d980001807983 */ /* 0x000ea20000300a00 */
[----:B-1----:R-:W-:-:S05]  /*40520*/  IMAD.MOV.U32 R0, RZ, RZ, R133 ;  /* 0x000000ffff007224 */ /* 0x002fca00078e0085 */
[----:B------:R1:W-:Y:S04]  /*40530*/  STL [R1+0xa18], R0 ;  /* 0x000a180001007387 */ /* 0x0003e80000100800 */
[----:B------:R1:W-:Y:S02]  /*40540*/  STL [R1+0xa24], R142 ;  /* 0x000a248e01007387 */ /* 0x0003e40000100800 */
[----:B-1----:R-:W-:Y:S02]  /*40550*/  MOV R0, R143 ;  /* 0x0000008f00007202 */ /* 0x002fe40000000f00 */
        /* <DEDUP_REMOVED lines=14> */
[----:B--2---:R-:W-:Y:S04]  /*40640*/  STL [R1+0xa44], R134 ;  /* 0x000a448601007387 */ /* 0x004fe80000100800 */
[----:B------:R-:W2:Y:S01]  /*40650*/  LDL.LU.64 R132, [R1+0xdc0] ;  /* 0x000dc00001847983 */ /* 0x000ea20000300a00 */
[----:B-1----:R-:W-:-:S05]  /*40660*/  IMAD.MOV.U32 R0, RZ, RZ, R135 ;  /* 0x000000ffff007224 */ /* 0x002fca00078e0087 */
[----:B------:R1:W-:Y:S02]  /*40670*/  STL [R1+0xa40], R0 ;  /* 0x000a400001007387 */ /* 0x0003e40000100800 */
[----:B-1----:R-:W-:Y:S02]  /*40680*/  MOV R0, R151 ;  /* 0x0000009700007202 */ /* 0x002fe40000000f00 */
[----:B------:R1:W-:Y:S04]  /*40690*/  STL [R1+0xa4c], R150 ;  /* 0x000a4c9601007387 */ /* 0x0003e80000100800 */
[----:B-1----:R-:W2:Y:S04]  /*406a0*/  LDL.LU.64 R150, [R1+0xdc8] ;  /* 0x000dc80001967983 */ /* 0x002ea80000300a00 */
[----:B------:R1:W-:Y:S04]  /*406b0*/  STL [R1+0xa48], R0 ;  /* 0x000a480001007387 */ /* 0x0003e80000100800 */
        /* <DEDUP_REMOVED lines=18> */
[----:B-1----:R-:W-:-:S03]  /*407e0*/  MOV R0, R129 ;  /* 0x0000008100007202 */ /* 0x002fc60000000f00 */
[----:B------:R-:W-:Y:S04]  /*407f0*/  STL [R1+0xa7c], R142 ;  /* 0x000a7c8e01007387 */ /* 0x000fe80000100800 */
[----:B------:R1:W-:Y:S02]  /*40800*/  STL [R1+0xa70], R0 ;  /* 0x000a700001007387 */ /* 0x0003e40000100800 */
[----:B-1----:R-:W-:Y:S02]  /*40810*/  IMAD.MOV.U32 R0, RZ, RZ, R143 ;  /* 0x000000ffff007224 */ /* 0x002fe400078e008f */
        /* <DEDUP_REMOVED lines=37> */
[----:B------:R1:W-:Y:S04]  /*40a70*/  STL [R1+0xac0], R0 ;  /* 0x000ac00001007387 */ /* 0x0003e80000100800 */
[----:B------:R-:W2:Y:S04]  /*40a80*/  LDL.LU.64 R140, [R1+0xe40] ;  /* 0x000e4000018c7983 */ /* 0x000ea80000300a00 */
[----:B------:R-:W2:Y:S01]  /*40a90*/  LDL.LU.64 R128, [R1+0xe48] ;  /* 0x000e480001807983 */ /* 0x000ea20000300a00 */
[----:B-1----:R-:W-:-:S05]  /*40aa0*/  IMAD.MOV.U32 R0, RZ, RZ, R131 ;  /* 0x000000ffff007224 */ /* 0x002fca00078e0083 */
[----:B------:R1:W-:Y:S04]  /*40ab0*/  STL [R1+0xac8], R0 ;  /* 0x000ac80001007387 */ /* 0x0003e80000100800 */
        /* <DEDUP_REMOVED lines=8> */
[----:B---3--:R3:W-:Y:S04]  /*40b40*/  STL [R1+0xae4], R146 ;  /* 0x000ae49201007387 */ /* 0x0087e80000100800 */
[----:B------:R-:W4:Y:S01]  /*40b50*/  LDL.LU.64 R130, [R1+0xe60] ;  /* 0x000e600001827983 */ /* 0x000f220000300a00 */
[----:B-1----:R-:W-:-:S03]  /*40b60*/  IMAD.MOV.U32 R0, RZ, RZ, R147 ;  /* 0x000000ffff007224 */ /* 0x002fc600078e0093 */
[----:B------:R-:W-:Y:S04]  /*40b70*/  STL [R1+0xaec], R148 ;  /* 0x000aec9401007387 */ /* 0x000fe80000100800 */
[----:B------:R1:W-:Y:S04]  /*40b80*/  STL [R1+0xae0], R0 ;  /* 0x000ae00001007387 */ /* 0x0003e80000100800 */
[----:B---3--:R-:W3:Y:S01]  /*40b90*/  LDL.LU.64 R146, [R1+0xe68] ;  /* 0x000e680001927983 */ /* 0x008ee20000300a00 */
        /* <DEDUP_REMOVED lines=34> */
[----:B----4-:R4:W-:Y:S01]  /*40dc0*/  STL [R1+0xb34], R144 ;  /* 0x000b349001007387 */ /* 0x0109e20000100800 */
[----:B-1----:R-:W-:-:S03]  /*40dd0*/  IMAD.MOV.U32 R0, RZ, RZ, R145 ;  /* 0x000000ffff007224 */ /* 0x002fc600078e0091 */
[----:B------:R-:W-:Y:S04]  /*40de0*/  STL [R1+0xb3c], R130 ;  /* 0x000b3c8201007387 */ /* 0x000fe80000100800 */
[----:B------:R1:W-:Y:S04]  /*40df0*/  STL [R1+0xb30], R0 ;  /* 0x000b300001007387 */ /* 0x0003e80000100800 */
[----:B----4-:R-:W4:Y:S01]  /*40e00*/  LDL.LU.64 R144, [R1+0xeb0] ;  /* 0x000eb00001907983 */ /* 0x010f220000300a00 */
[----:B-1----:R-:W-:-:S03]  /*40e10*/  MOV R0, R131 ;  /* 0x0000008300007202 */ /* 0x002fc60000000f00 */
[----:B---3--:R-:W-:Y:S04]  /*40e20*/  STL [R1+0xb44], R146 ;  /* 0x000b449201007387 */ /* 0x008fe80000100800 */
[----:B------:R1:W-:Y:S02]  /*40e30*/  STL [R1+0xb38], R0 ;  /* 0x000b380001007387 */ /* 0x0003e40000100800 */
[----:B-1----:R-:W-:Y:S02]  /*40e40*/  IMAD.MOV.U32 R0, RZ, RZ, R147 ;  /* 0x000000ffff007224 */ /* 0x002fe400078e0093 */
[----:B------:R-:W3:Y:S04]  /*40e50*/  LDL.LU.64 R146, [R1+0xeb8] ;  /* 0x000eb80001927983 */ /* 0x000ee80000300a00 */
[----:B------:R1:W-:Y:S04]  /*40e60*/  STL [R1+0xb40], R0 ;  /* 0x000b400001007387 */ /* 0x0003e80000100800 */
[----:B--2---:R2:W-:Y:S01]  /*40e70*/  STL [R1+0xb4c], R148 ;  /* 0x000b4c9401007387 */ /* 0x0045e20000100800 */
[----:B-1----:R-:W-:-:S03]  /*40e80*/  IMAD.MOV.U32 R0, RZ, RZ, R149 ;  /* 0x000000ffff007224 */ /* 0x002fc600078e0095 */
[----:B------:R-:W-:Y:S04]  /*40e90*/  STL [R1+0xb54], R132 ;  /* 0x000b548401007387 */ /* 0x000fe80000100800 */
[----:B------:R1:W-:Y:S04]  /*40ea0*/  STL [R1+0xb48], R0 ;  /* 0x000b480001007387 */ /* 0x0003e80000100800 */
[----:B--2---:R-:W2:Y:S01]  /*40eb0*/  LDL.LU.64 R148, [R1+0xec0] ;  /* 0x000ec00001947983 */ /* 0x004ea20000300a00 */
[----:B-1----:R-:W-:-:S03]  /*40ec0*/  IMAD.MOV.U32 R0, RZ, RZ, R133 ;  /* 0x000000ffff007224 */ /* 0x002fc600078e0085 */
[----:B------:R-:W-:Y:S04]  /*40ed0*/  STL [R1+0xb5c], R150 ;  /* 0x000b5c9601007387 */ /* 0x000fe80000100800 */
[----:B------:R1:W-:Y:S02]  /*40ee0*/  STL [R1+0xb50], R0 ;  /* 0x000b500001007387 */ /* 0x0003e40000100800 */
[----:B-1----:R-:W-:Y:S02]  /*40ef0*/  IMAD.MOV.U32 R0, RZ, RZ, R151 ;  /* 0x000000ffff007224 */ /* 0x002fe400078e0097 */
[----:B------:R-:W2:Y:S04]  /*40f00*/  LDL.LU.64 R150, [R1+0xec8] ;  /* 0x000ec80001967983 */ /* 0x000ea80000300a00 */
[----:B------:R1:W-:Y:S04]  /*40f10*/  STL [R1+0xb58], R0 ;  /* 0x000b580001007387 */ /* 0x0003e80000100800 */
[----:B------:R-:W-:Y:S04]  /*40f20*/  STL [R1+0xb64], R134 ;  /* 0x000b648601007387 */ /* 0x000fe80000100800 */
[----:B------:R-:W2:Y:S01]  /*40f30*/  LDL.LU.64 R120, [R1+0xed0] ;  /* 0x000ed00001787983 */ /* 0x000ea20000300a00 */
[----:B-1----:R-:W-:-:S05]  /*40f40*/  MOV R0, R135 ;  /* 0x0000008700007202 */ /* 0x002fca0000000f00 */
[----:B------:R1:W-:Y:S04]  /*40f50*/  STL [R1+0xb60], R0 ;  /* 0x000b600001007387 */ /* 0x0003e80000100800 */
[----:B------:R-:W-:Y:S01]  /*40f60*/  STL [R1+0xb6c], R136 ;  /* 0x000b6c8801007387 */ /* 0x000fe20000100800 */
[----:B-1----:R-:W-:-:S03]  /*40f70*/  IMAD.MOV.U32 R0, RZ, RZ, R137 ;  /* 0x000000ffff007224 */ /* 0x002fc600078e0089 */
[----:B------:R-:W2:Y:S04]  /*40f80*/  LDL.LU.64 R122, [R1+0xed8] ;  /* 0x000ed800017a7983 */ /* 0x000ea80000300a00 */
[----:B------:R1:W-:Y:S04]  /*40f90*/  STL [R1+0xb68], R0 ;  /* 0x000b680001007387 */ /* 0x0003e80000100800 */
[----:B------:R-:W-:Y:S04]  /*40fa0*/  STL [R1+0xb74], R138 ;  /* 0x000b748a01007387 */ /* 0x000fe80000100800 */
[----:B------:R-:W2:Y:S01]  /*40fb0*/  LDL.LU.64 R124, [R1+0xee0] ;  /* 0x000ee000017c7983 */ /* 0x000ea20000300a00 */
        /* <DEDUP_REMOVED lines=13> */
[----:B----4-:R-:W-:Y:S04]  /*41090*/  STL [R1+0xb8c], R144 ;  /* 0x000b8c9001007387 */ /* 0x010fe80000100800 */
[----:B------:R-:W4:Y:S01]  /*410a0*/  LDL.LU.64 R136, [R1+0xf10] ;  /* 0x000f100001887983 */ /* 0x000f220000300a00 */
[----:B-1----:R-:W-:-:S03]  /*410b0*/  MOV R0, R145 ;  /* 0x0000009100007202 */ /* 0x002fc60000000f00 */
[----:B------:R-:W4:Y:S04]  /*410c0*/  LDL.LU.64 R138, [R1+0xf18] ;  /* 0x000f1800018a7983 */ /* 0x000f280000300a00 */
[----:B------:R1:W-:Y:S04]  /*410d0*/  STL [R1+0xb88], R0 ;  /* 0x000b880001007387 */ /* 0x0003e80000100800 */
[----:B---3--:R-:W-:Y:S04]  /*410e0*/  STL [R1+0xb94], R146 ;  /* 0x000b949201007387 */ /* 0x008fe80000100800 */
[----:B------:R-:W3:Y:S01]  /*410f0*/  LDL.LU.64 R140, [R1+0xf20] ;  /* 0x000f2000018c7983 */ /* 0x000ee20000300a00 */
[----:B-1----:R-:W-:-:S03]  /*41100*/  IMAD.MOV.U32 R0, RZ, RZ, R147 ;  /* 0x000000ffff007224 */ /* 0x002fc600078e0093 */
[----:B------:R-:W3:Y:S04]  /*41110*/  LDL.LU.64 R142, [R1+0xf28] ;  /* 0x000f2800018e7983 */ /* 0x000ee80000300a00 */
[----:B------:R1:W-:Y:S04]  /*41120*/  STL [R1+0xb90], R0 ;  /* 0x000b900001007387 */ /* 0x0003e80000100800 */
[----:B--2---:R-:W-:Y:S04]  /*41130*/  STL [R1+0xb9c], R148 ;  /* 0x000b9c9401007387 */ /* 0x004fe80000100800 */
[----:B------:R-:W2:Y:S01]  /*41140*/  LDL.LU.64 R144, [R1+0xf30] ;  /* 0x000f300001907983 */ /* 0x000ea20000300a00 */
[----:B-1----:R-:W-:-:S03]  /*41150*/  IMAD.MOV.U32 R0, RZ, RZ, R149 ;  /* 0x000000ffff007224 */ /* 0x002fc600078e0095 */
[----:B------:R-:W2:Y:S04]  /*41160*/  LDL.LU.64 R146, [R1+0xf38] ;  /* 0x000f380001927983 */ /* 0x000ea80000300a00 */
[----:B------:R1:W-:Y:S02]  /*41170*/  STL [R1+0xb98], R0 ;  /* 0x000b980001007387 */ /* 0x0003e40000100800 */
[----:B-1----:R-:W-:Y:S02]  /*41180*/  IMAD.MOV.U32 R0, RZ, RZ, R151 ;  /* 0x000000ffff007224 */ /* 0x002fe400078e0097 */
[----:B------:R1:W-:Y:S04]  /*41190*/  STL [R1+0xba4], R150 ;  /* 0x000ba49601007387 */ /* 0x0003e80000100800 */
[----:B------:R-:W2:Y:S04]  /*411a0*/  LDL.LU.64 R148, [R1+0xf40] ;  /* 0x000f400001947983 */ /* 0x000ea80000300a00 */
[----:B------:R-:W-:Y:S04]  /*411b0*/  STL [R1+0xbac], R120 ;  /* 0x000bac7801007387 */ /* 0x000fe80000100800 */
[----:B------:R1:W-:Y:S04]  /*411c0*/  STL [R1+0xba0], R0 ;  /* 0x000ba00001007387 */ /* 0x0003e80000100800 */
[----:B-1----:R-:W2:Y:S01]  /*411d0*/  LDL.LU.64 R150, [R1+0xf48] ;  /* 0x000f480001967983 */ /* 0x002ea20000300a00 */
[----:B------:R-:W-:-:S03]  /*411e0*/  IMAD.MOV.U32 R0, RZ, RZ, R121 ;  /* 0x000000ffff007224 */ /* 0x000fc600078e0079 */
[----:B------:R-:W-:Y:S04]  /*411f0*/  STL [R1+0xbb4], R122 ;  /* 0x000bb47a01007387 */ /* 0x000fe80000100800 */
[----:B------:R1:W-:Y:S02]  /*41200*/  STL [R1+0xba8], R0 ;  /* 0x000ba80001007387 */ /* 0x0003e40000100800 */
[----:B-1----:R-:W-:Y:S02]  /*41210*/  MOV R0, R123 ;  /* 0x0000007b00007202 */ /* 0x002fe40000000f00 */
[----:B------:R-:W-:Y:S04]  /*41220*/  STL [R1+0xbbc], R124 ;  /* 0x000bbc7c01007387 */ /* 0x000fe80000100800 */
[----:B------:R1:W-:Y:S04]  /*41230*/  STL [R1+0xbb0], R0 ;  /* 0x000bb00001007387 */ /* 0x0003e80000100800 */
[----:B------:R-:W-:Y:S01]  /*41240*/  STL [R1+0xbc4], R126 ;  /* 0x000bc47e01007387 */ /* 0x000fe20000100800 */
[----:B-1----:R-:W-:-:S05]  /*41250*/  IMAD.MOV.U32 R0, RZ, RZ, R125 ;  /* 0x000000ffff007224 */ /* 0x002fca00078e007d */
[----:B------:R1:W-:Y:S04]  /*41260*/  STL [R1+0xbb8], R0 ;  /* 0x000bb80001007387 */ /* 0x0003e80000100800 */
[----:B------:R-:W-:Y:S01]  /*41270*/  STL [R1+0xbcc], R128 ;  /* 0x000bcc8001007387 */ /* 0x000fe20000100800 */
[----:B-1----:R-:W-:-:S05]  /*41280*/  IMAD.MOV.U32 R0, RZ, RZ, R127 ;  /* 0x000000ffff007224 */ /* 0x002fca00078e007f */
[----:B------:R1:W-:Y:S04]  /*41290*/  STL [R1+0xbc0], R0 ;  /* 0x000bc00001007387 */ /* 0x0003e80000100800 */
[----:B------:R-:W-:Y:S01]  /*412a0*/  STL [R1+0xbd4], R130 ;  /* 0x000bd48201007387 */ /* 0x000fe20000100800 */
[----:B-1----:R-:W-:-:S05]  /*412b0*/  IMAD.MOV.U32 R0, RZ, RZ, R129 ;  /* 0x000000ffff007224 */ /* 0x002fca00078e0081 */
[----:B------:R1:W-:Y:S02]  /*412c0*/  STL [R1+0xbc8], R0 ;  /* 0x000bc80001007387 */ /* 0x0003e40000100800 */
[----:B-1----:R-:W-:Y:S02]  /*412d0*/  IMAD.MOV.U32 R0, RZ, RZ, R131 ;  /* 0x000000ffff007224 */ /* 0x002fe400078e0083 */
[----:B------:R-:W-:Y:S04]  /*412e0*/  STL [R1+0xbdc], R132 ;  /* 0x000bdc8401007387 */ /* 0x000fe80000100800 */
[----:B------:R1:W-:Y:S04]  /*412f0*/  STL [R1+0xbd0], R0 ;  /* 0x000bd00001007387 */ /* 0x0003e80000100800 */
[----:B------:R-:W-:Y:S01]  /*41300*/  STL [R1+0xbe4], R134 ;  /* 0x000be48601007387 */ /* 0x000fe20000100800 */
[----:B-1----:R-:W-:-:S05]  /*41310*/  MOV R0, R133 ;  /* 0x0000008500007202 */ /* 0x002fca0000000f00 */
[----:B------:R1:W-:Y:S04]  /*41320*/  STL [R1+0xbd8], R0 ;  /* 0x000bd80001007387 */ /* 0x0003e80000100800 */
[----:B----4-:R-:W-:Y:S01]  /*41330*/  STL [R1+0xbec], R136 ;  /* 0x000bec8801007387 */ /* 0x010fe20000100800 */
[----:B-1----:R-:W-:-:S05]  /*41340*/  IMAD.MOV.U32 R0, RZ, RZ, R135 ;  /* 0x000000ffff007224 */ /* 0x002fca00078e0087 */
[----:B------:R1:W-:Y:S04]  /*41350*/  STL [R1+0xbe0], R0 ;  /* 0x000be00001007387 */ /* 0x0003e80000100800 */
[----:B------:R-:W-:Y:S01]  /*41360*/  STL [R1+0xbf4], R138 ;  /* 0x000bf48a01007387 */ /* 0x000fe20000100800 */
[----:B-1----:R-:W-:-:S05]  /*41370*/  IMAD.MOV.U32 R0, RZ, RZ, R137 ;  /* 0x000000ffff007224 */ /* 0x002fca00078e0089 */
[----:B------:R1:W-:Y:S04]  /*41380*/  STL [R1+0xbe8], R0 ;  /* 0x000be80001007387 */ /* 0x0003e80000100800 */
[----:B---3--:R-:W-:Y:S01]  /*41390*/  STL [R1+0xbfc], R140 ;  /* 0x000bfc8c01007387 */ /* 0x008fe20000100800 */
[----:B-1----:R-:W-:-:S05]  /*413a0*/  IMAD.MOV.U32 R0, RZ, RZ, R139 ;  /* 0x000000ffff007224 */ /* 0x002fca00078e008b */
[----:B------:R1:W-:Y:S04]  /*413b0*/  STL [R1+0xbf0], R0 ;  /* 0x000bf00001007387 */ /* 0x0003e80000100800 */
[----:B------:R-:W-:Y:S01]  /*413c0*/  STL [R1+0xc04], R142 ;  /* 0x000c048e01007387 */ /* 0x000fe20000100800 */
[----:B-1----:R-:W-:-:S05]  /*413d0*/  IMAD.MOV.U32 R0, RZ, RZ, R141 ;  /* 0x000000ffff007224 */ /* 0x002fca00078e008d */
[----:B------:R1:W-:Y:S04]  /*413e0*/  STL [R1+0xbf8], R0 ;  /* 0x000bf80001007387 */ /* 0x0003e80000100800 */
[----:B--2---:R-:W-:Y:S01]  /*413f0*/  STL [R1+0xc0c], R144 ;  /* 0x000c0c9001007387 */ /* 0x004fe20000100800 */
[----:B-1----:R-:W-:-:S05]  /*41400*/  MOV R0, R143 ;  /* 0x0000008f00007202 */ /* 0x002fca0000000f00 */
[----:B------:R1:W-:Y:S04]  /*41410*/  STL [R1+0xc00], R0 ;  /* 0x000c000001007387 */ /* 0x0003e80000100800 */
[----:B------:R-:W-:Y:S01]  /*41420*/  STL [R1+0xc14], R146 ;  /* 0x000c149201007387 */ /* 0x000fe20000100800 */
[----:B-1----:R-:W-:-:S05]  /*41430*/  IMAD.MOV.U32 R0, RZ, RZ, R145 ;  /* 0x000000ffff007224 */ /* 0x002fca00078e0091 */
[----:B------:R1:W-:Y:S04]  /*41440*/  STL [R1+0xc08], R0 ;  /* 0x000c080001007387 */ /* 0x0003e80000100800 */
[----:B------:R-:W-:Y:S01]  /*41450*/  STL [R1+0xc1c], R148 ;  /* 0x000c1c9401007387 */ /* 0x000fe20000100800 */
[----:B-1----:R-:W-:Y:S02]  /*41460*/  IMAD.MOV.U32 R0, RZ, RZ, R147 ;  /* 0x000000ffff007224 */ /* 0x002fe400078e0093 */
[----:B------:R-:W-:-:S03]  /*41470*/  IMAD.MOV.U32 R8, RZ, RZ, R151 ;  /* 0x000000ffff087224 */ /* 0x000fc600078e0097 */
[----:B------:R1:W-:Y:S02]  /*41480*/  STL [R1+0xc10], R0 ;  /* 0x000c100001007387 */ /* 0x0003e40000100800 */
[----:B-1----:R-:W-:-:S05]  /*41490*/  IMAD.MOV.U32 R0, RZ, RZ, R149 ;  /* 0x000000ffff007224 */ /* 0x002fca00078e0095 */
[----:B------:R1:W-:Y:S04]  /*414a0*/  STL [R1+0xc18], R0 ;  /* 0x000c180001007387 */ /* 0x0003e80000100800 */
[----:B------:R-:W-:Y:S04]  /*414b0*/  STL [R1+0xc24], R150 ;  /* 0x000c249601007387 */ /* 0x000fe80000100800 */
[----:B------:R2:W-:Y:S04]  /*414c0*/  STL [R1+0xc20], R8 ;  /* 0x000c200801007387 */ /* 0x0005e80000100800 */
[----:B------:R3:W-:Y:S04]  /*414d0*/  STL [R1+0xc2c], R4 ;  /* 0x000c2c0401007387 */ /* 0x0007e80000100800 */
[----:B------:R3:W-:Y:S04]  /*414e0*/  STL [R1+0xc28], R5 ;  /* 0x000c280501007387 */ /* 0x0007e80000100800 */
        /* <DEDUP_REMOVED lines=128> */
[----:B-1----:R-:W-:Y:S01]  /*41cf0*/  SHF.R.S32.HI R0, RZ, 0x1f, R2 ;  /* 0x0000001fff007819 */ /* 0x002fe20000011402 */
[----:B------:R-:W-:-:S03]  /*41d00*/  USHF.R.S32.HI UR8, URZ, 0x1f, UR6 ;  /* 0x0000001f3f087899 */ /* 0x000fc60008011406 */
[----:B------:R-:W-:Y:S01]  /*41d10*/  LEA.HI R0, R0, R2, RZ, 0x7 ;  /* 0x0000000200007211 */ /* 0x000fe200078f38ff */
[----:B------:R-:W-:Y:S01]  /*41d20*/  USHF.R.S32.HI UR9, URZ, 0x1f, UR7 ;  /* 0x0000001f3f097899 */ /* 0x000fe20008011407 */
[----:B--2---:R-:W-:Y:S02]  /*41d30*/  MOV R8, RZ ;  /* 0x000000ff00087202 */ /* 0x004fe40000000f00 */
        /* <DEDUP_REMOVED lines=27> */
[----:B------:R-:W-:-:S02]  /*41ef0*/  SHF.R.S32.HI R0, RZ, 0x7, R0 ;  /* 0x00000007ff007819 */ /* 0x000fc40000011400 */
        /* <DEDUP_REMOVED lines=36> */
[----:B------:R-:W-:Y:S01]  /*42140*/  CS2R R150, SRZ ;  /* 0x0000000000967805 */ /* 0x000fe2000001ff00 */
[----:B------:R-:W-:Y:S02]  /*42150*/  USHF.L.U32 UR4, UR6, 0x2, URZ ;  /* 0x0000000206047899 */ /* 0x000fe4000800063f */
[----:B------:R-:W-:Y:S01]  /*42160*/  USHF.L.U32 UR5, UR7, 0x2, URZ ;  /* 0x0000000207057899 */ /* 0x000fe2000800063f */
[----:B------:R-:W-:Y:S01]  /*42170*/  UMOV UR60, 0x4 ;  /* 0x00000004003c7882 */ /* 0x000fe20000000000 */
[----:B------:R-:W-:Y:S02]  /*42180*/  USHF.L.U64.HI UR6, UR6, 0x2, UR8 ;  /* 0x0000000206067899 */ /* 0x000fe40008010208 */
[----:B------:R-:W-:Y:S01]  /*42190*/  USHF.L.U64.HI UR7, UR7, 0x2, UR9 ;  /* 0x0000000207077899 */ /* 0x000fe20008010209 */
[----:B---3--:R-:W-:-:S11]  /*421a0*/  UMOV UR55, 0xffffffff ;  /* 0xffffffff00377882 */ /* 0x008fd60000000000 */
.L_x_1:
[----:B------:R-:W-:Y:S01]  /*421b0*/  STL.64 [R1+0x1568], R250 ;  /* 0x001568fa01007387 */ /* 0x000fe20000100a00 */
[----:B------:R-:W-:Y:S01]  /*421c0*/  UIADD3 UR55, UR55, 0x1, URZ ;  /* 0x0000000137377890 */ /* 0x000fe2000fffe03f */
[----:B------:R-:W-:-:S04]  /*421d0*/  DEPBAR.LE SB0, 0x8 ;  /* 0x000082000000791a */ /* 0x000fc80000000000 */
[----:B------:R-:W-:Y:S01]  /*421e0*/  STL.64 [R1+0x1560], R248 ;  /* 0x001560f801007387 */ /* 0x000fe20000100a00 */
[----:B------:R-:W-:Y:S01]  /*421f0*/  UMOV UR51, 0x40000040 ;  /* 0x4000004000337882 */ /* 0x000fe20000000000 */
[----:B------:R-:W-:Y:S01]  /*42200*/  UMOV UR49, 0x40000040 ;  /* 0x4000004000317882 */ /* 0x000fe20000000000 */
[----:B------:R-:W1:Y:S01]  /*42210*/  LDC R4, c[0x0][0x230] ;  /* 0x00008c00ff047b82 */ /* 0x000e620000000800 */
[----:B------:R-:W-:Y:S04]  /*42220*/  STL.64 [R1+0x1558], R246 ;  /* 0x001558f601007387 */ /* 0x000fe80000100a00 */
[----:B------:R-:W-:Y:S03]  /*42230*/  STL.64 [R1+0x1550], R244 ;  /* 0x001550f401007387 */ /* 0x000fe60000100a00 */
[----:B------:R-:W2:Y:S01]  /*42240*/  LDC R0, c[0x0][0x230] ;  /* 0x00008c00ff007b82 */ /* 0x000ea20000000800 */
        /* <DEDUP_REMOVED lines=46> */
[----:B-----5:R-:W-:Y:S04]  /*42530*/  STL.64 [R1+0x13d8], R150 ;  /* 0x0013d89601007387 */ /* 0x020fe80000100a00 */
        /* <DEDUP_REMOVED lines=13> */
[----:B---3--:R-:W3:Y:S04]  /*42610*/  LDL.LU.64 R124, [R1] ;  /* 0x00000000017c7983 */ /* 0x008ee80000300a00 */
        /* <DEDUP_REMOVED lines=63> */
[----:B------:R-:W-:Y:S01]  /*42a10*/  UISETP.GT.AND UP0, UPT, UR55, 0x5, UPT ;  /* 0x000000053700788c */ /* 0x000fe2000bf04270 */
[----:B------:R-:W-:Y:S03]  /*42a20*/  BAR.SYNC.DEFER_BLOCKING 0x0 ;  /* 0x0000000000007b1d */ /* 0x000fe60000010000 */
[----:B------:R-:W-:-:S04]  /*42a30*/  USEL UR55, UR55, URZ, !UP0 ;  /* 0x0000003f37377287 */ /* 0x000fc8000c000000 */
[----:B------:R-:W-:Y:S02]  /*42a40*/  ULEA UR8, UR55, UR54, 0x10 ;  /* 0x0000003637087291 */ /* 0x000fe4000f8e803f */
[----:B------:R-:W-:Y:S01]  /*42a50*/  ULEA UR9, UR55, UR54, 0x11 ;  /* 0x0000003637097291 */ /* 0x000fe2000f8e883f */
[----:B------:R-:W-:Y:S01]  /*42a60*/  STL [R1+0x1354], R3 ;  /* 0x0013540301007387 */ /* 0x000fe20000100800 */
[----:B------:R-:W-:Y:S02]  /*42a70*/  UIADD3 UR8, UR8, 0xc0000, URZ ;  /* 0x000c000008087890 */ /* 0x000fe4000fffe03f */
[----:B------:R-:W-:Y:S02]  /*42a80*/  USHF.R.U32.HI UR9, URZ, 0x4, UR9 ;  /* 0x000000043f097899 */ /* 0x000fe40008011609 */
[----:B------:R-:W-:Y:S02]  /*42a90*/  USHF.R.U32.HI UR8, URZ, 0x4, UR8 ;  /* 0x000000043f087899 */ /* 0x000fe40008011608 */
[----:B------:R-:W-:-:S02]  /*42aa0*/  USGXT.U32 UR50, UR9, 0xe ;  /* 0x0000000e0932789a */ /* 0x000fc40008000000 */
[----:B------:R-:W-:Y:S02]  /*42ab0*/  USGXT.U32 UR48, UR8, 0xe ;  /* 0x0000000e0830789a */ /* 0x000fe40008000000 */
[----:B------:R-:W-:Y:S02]  /*42ac0*/  UIADD3 UR46, UP1, UR50, 0x2, URZ ;  /* 0x00000002322e7890 */ /* 0x000fe4000ff3e03f */
[----:B------:R-:W-:Y:S01]  /*42ad0*/  UIADD3 UR44, UP0, UR48, 0x2, URZ ;  /* 0x00000002302c7890 */ /* 0x000fe2000ff1e03f */
[----:B------:R-:W-:Y:S01]  /*42ae0*/  UMOV UR8, URZ ;  /* 0x0000003f00087c82 */ /* 0x000fe20008000000 */
[----:B------:R-:W-:Y:S02]  /*42af0*/  UMOV UR9, URZ ;  /* 0x0000003f00097c82 */ /* 0x000fe40008000000 */
[----:B------:R-:W-:Y:S02]  /*42b00*/  UIADD3.X UR45, UR8, 0x40000040, URZ, UP0, !UPT ;  /* 0x40000040082d7890 */ /* 0x000fe400087fe43f */
[----:B------:R-:W-:-:S02]  /*42b10*/  UIADD3.X UR47, UR9, 0x40000040, URZ, UP1, !UPT ;  /* 0x40000040092f7890 */ /* 0x000fc40008ffe43f */
[----:B------:R-:W-:Y:S02]  /*42b20*/  UIADD3.64 UR40, UR44, 0x2, URZ ;  /* 0x000000022c287897 */ /* 0x000fe4000fffe03f */
[----:B------:R-:W-:Y:S02]  /*42b30*/  UIADD3.64 UR42, UR46, 0x2, URZ ;  /* 0x000000022e2a7897 */ /* 0x000fe4000fffe03f */
[----:B------:R-:W-:Y:S02]  /*42b40*/  UIADD3.64 UR38, UR46, 0x4, URZ ;  /* 0x000000042e267897 */ /* 0x000fe4000fffe03f */
[----:B------:R-:W-:Y:S02]  /*42b50*/  UIADD3.64 UR36, UR44, 0x4, URZ ;  /* 0x000000042c247897 */ /* 0x000fe4000fffe03f */
[----:B------:R-:W-:Y:S02]  /*42b60*/  UIADD3.64 UR58, UR46, 0x7fe, URZ ;  /* 0x000007fe2e3a7897 */ /* 0x000fe4000fffe03f */
[----:B------:R-:W-:-:S02]  /*42b70*/  UIADD3.64 UR56, UR44, 0x3fe, URZ ;  /* 0x000003fe2c387897 */ /* 0x000fc4000fffe03f */
[----:B------:R-:W-:Y:S02]  /*42b80*/  UIADD3.64 UR14, UR46, 0x800, URZ ;  /* 0x000008002e0e7897 */ /* 0x000fe4000fffe03f */
[----:B------:R-:W-:Y:S02]  /*42b90*/  UIADD3.64 UR12, UR44, 0x400, URZ ;  /* 0x000004002c0c7897 */ /* 0x000fe4000fffe03f */
[----:B------:R-:W-:Y:S02]  /*42ba0*/  UIADD3.64 UR18, UR46, 0xffe, URZ ;  /* 0x00000ffe2e127897 */ /* 0x000fe4000fffe03f */
[----:B------:R-:W-:Y:S01]  /*42bb0*/  UIADD3.64 UR16, UR44, 0x7fe, URZ ;  /* 0x000007fe2c107897 */ /* 0x000fe2000fffe03f */
[----:B------:R-:W-:Y:S01]  /*42bc0*/  UMOV UR8, UR14 ;  /* 0x0000000e00087c82 */ /* 0x000fe20008000000 */
[----:B------:R-:W-:Y:S01]  /*42bd0*/  UMOV UR9, UR15 ;  /* 0x0000000f00097c82 */ /* 0x000fe20008000000 */
[----:B------:R-:W-:Y:S02]  /*42be0*/  UIADD3.64 UR34, UR46, 0x1000, URZ ;  /* 0x000010002e227897 */ /* 0x000fe4000fffe03f */
[----:B------:R-:W-:-:S02]  /*42bf0*/  UIADD3.64 UR32, UR44, 0x800, URZ ;  /* 0x000008002c207897 */ /* 0x000fc4000fffe03f */
[----:B------:R-:W-:Y:S02]  /*42c00*/  UIADD3.64 UR30, UR46, 0x1002, URZ ;  /* 0x000010022e1e7897 */ /* 0x000fe4000fffe03f */
[----:B------:R-:W-:Y:S02]  /*42c10*/  UIADD3.64 UR28, UR44, 0x802, URZ ;  /* 0x000008022c1c7897 */ /* 0x000fe4000fffe03f */
[----:B------:R-:W-:Y:S02]  /*42c20*/  UIADD3.64 UR26, UR46, 0x1004, URZ ;  /* 0x000010042e1a7897 */ /* 0x000fe4000fffe03f */
[----:B------:R-:W-:Y:S02]  /*42c30*/  UIADD3.64 UR24, UR44, 0x804, URZ ;  /* 0x000008042c187897 */ /* 0x000fe4000fffe03f */
[----:B------:R-:W-:Y:S02]  /*42c40*/  UIADD3.64 UR22, UR46, 0x17fe, URZ ;  /* 0x000017fe2e167897 */ /* 0x000fe4000fffe03f */
[----:B------:R-:W-:Y:S01]  /*42c50*/  UIADD3.64 UR20, UR44, 0xbfe, URZ ;  /* 0x00000bfe2c147897 */ /* 0x000fe2000fffe03f */
[----:B---3--:R-:W-:-:S06]  /*42c60*/  WARPGROUP.ARRIVE ;  /* 0x00000000000079c5 */ /* 0x008fcc0000000000 */
[----:B------:R-:W-:Y:S03]  /*42c70*/  HGMMA.64x256x8.F32.TF32 R124, gdesc[UR48], R124, gsb0 ;  /* 0x07e00000307c79f0 */ /* 0x000fe6000800287c */
[----:B------:R-:W-:Y:S02]  /*42c80*/  WARPGROUP.DEPBAR.LE gsb0, 0x0 ;  /* 0x00008000000079c5 */ /* 0x000fe40000010000 */
[----:B------:R-:W-:-:S15]  /*42c90*/  WARPGROUP.ARRIVE ;  /* 0x00000000000079c5 */ /* 0x000fde0000000000 */
[----:B------:R-:W-:-:S08]  /*42ca0*/  NOP ;  /* 0x0000000000007918 */ /* 0x000fd00000000000 */
        /* <DEDUP_REMOVED lines=16> */
[----:B------:R-:W-:Y:S01]  /*42db0*/  HGMMA.64x256x8.F32.TF32 R124, gdesc[UR12], R124, gsb0 ;  /* 0x07e000000c7c79f0 */ /* 0x000fe2000800287c */
[----:B------:R-:W-:Y:S02]  /*42dc0*/  UIADD3.64 UR14, UR46, 0x802, URZ ;  /* 0x000008022e0e7897 */ /* 0x000fe4000fffe03f */
[----:B------:R-:W-:-:S05]  /*42dd0*/  UIADD3.64 UR12, UR44, 0x402, URZ ;  /* 0x000004022c0c7897 */ /* 0x000fca000fffe03f */
[----:B------:R-:W-:Y:S01]  /*42de0*/  UMOV UR10, UR14 ;  /* 0x0000000e000a7c82 */ /* 0x000fe20008000000 */
[----:B------:R-:W-:Y:S01]  /*42df0*/  UMOV UR11, UR15 ;  /* 0x0000000f000b7c82 */ /* 0x000fe20008000000 */
[----:B------:R-:W-:Y:S02]  /*42e00*/  WARPGROUP.DEPBAR.LE gsb0, 0x0 ;  /* 0x00008000000079c5 */ /* 0x000fe40000010000 */
[----:B------:R-:W-:-:S15]  /*42e10*/  WARPGROUP.ARRIVE ;  /* 0x00000000000079c5 */ /* 0x000fde0000000000 */
[----:B------:R-:W-:-:S01]  /*42e20*/  NOP ;  /* 0x0000000000007918 */ /* 0x000fc20000000000 */
[----:B------:R-:W-:Y:S01]  /*42e30*/  HGMMA.64x256x8.F32.TF32 R124, gdesc[UR12], R124, gsb0 ;  /* 0x07e000000c7c79f0 */ /* 0x000fe2000800287c */
[----:B------:R-:W-:Y:S02]  /*42e40*/  UIADD3.64 UR14, UR46, 0x804, URZ ;  /* 0x000008042e0e7897 */ /* 0x000fe4000fffe03f */
[----:B------:R-:W-:Y:S01]  /*42e50*/  UIADD3.64 UR12, UR44, 0x404, URZ ;  /* 0x000004042c0c7897 */ /* 0x000fe2000fffe03f */
[----:B------:R-:W-:Y:S02]  /*42e60*/  WARPGROUP.DEPBAR.LE gsb0, 0x0 ;  /* 0x00008000000079c5 */ /* 0x000fe40000010000 */
[----:B------:R-:W-:-:S15]  /*42e70*/  WARPGROUP.ARRIVE ;  /* 0x00000000000079c5 */ /* 0x000fde0000000000 */
[----:B------:R-:W-:-:S07]  /*42e80*/  NOP ;  /* 0x0000000000007918 */ /* 0x000fce0000000000 */
[----:B------:R-:W-:Y:S01]  /*42e90*/  HGMMA.64x256x8.F32.TF32 R124, gdesc[UR12], R124, gsb0 ;  /* 0x07e000000c7c79f0 */ /* 0x000fe2000800287c */
[----:B------:R-:W-:Y:S01]  /*42ea0*/  UMOV UR12, UR14 ;  /* 0x0000000e000c7c82 */ /* 0x000fe20008000000 */
[----:B------:R-:W-:Y:S01]  /*42eb0*/  UMOV UR13, UR15 ;  /* 0x0000000f000d7c82 */ /* 0x000fe20008000000 */
[----:B------:R-:W-:Y:S01]  /*42ec0*/  UMOV UR14, UR18 ;  /* 0x00000012000e7c82 */ /* 0x000fe20008000000 */
[----:B------:R-:W-:Y:S01]  /*42ed0*/  UMOV UR15, UR19 ;  /* 0x00000013000f7c82 */ /* 0x000fe20008000000 */
[----:B------:R-:W-:Y:S02]  /*42ee0*/  WARPGROUP.DEPBAR.LE gsb0, 0x0 ;  /* 0x00008000000079c5 */ /* 0x000fe40000010000 */
[----:B------:R-:W-:-:S15]  /*42ef0*/  WARPGROUP.ARRIVE ;  /* 0x00000000000079c5 */ /* 0x000fde0000000000 */
[----:B------:R-:W-:-:S06]  /*42f00*/  NOP ;  /* 0x0000000000007918 */ /* 0x000fcc0000000000 */
        /* <DEDUP_REMOVED lines=44> */
[----:B------:R-:W-:Y:S04]  /*431d0*/  STL.64 [R1], R124 ;  /* 0x0000007c01007387 */ /* 0x000fe80000100a00 */
        /* <DEDUP_REMOVED lines=63> */
[----:B---3--:R-:W3:Y:S04]  /*435d0*/  LDL.LU.64 R250, [R1+0x1568] ;  /* 0x0015680001fa7983 */ /* 0x008ee80000300a00 */
[----:B------:R-:W4:Y:S04]  /*435e0*/  LDL.LU.64 R248, [R1+0x1560] ;  /* 0x0015600001f87983 */ /* 0x000f280000300a00 */
[----:B------:R-:W3:Y:S04]  /*435f0*/  LDL.LU.64 R246, [R1+0x1558] ;  /* 0x0015580001f67983 */ /* 0x000ee80000300a00 */
        /* <DEDUP_REMOVED lines=61> */
[----:B------:R-:W-:Y:S01]  /*439d0*/  UIADD3.64 UR48, UR44, 0x1fe, URZ ;  /* 0x000001fe2c307897 */ /* 0x000fe2000fffe03f */
[----:B-1----:R-:W-:Y:S01]  /*439e0*/  VIADD R4, R4, 0x7f ;  /* 0x0000007f04047836 */ /* 0x002fe20000000000 */
[----:B------:R-:W-:Y:S01]  /*439f0*/  UIADD3.64 UR40, UR44, 0x202, URZ ;  /* 0x000002022c287897 */ /* 0x000fe2000fffe03f */
[----:B--2---:R-:W-:Y:S01]  /*43a00*/  VIADD R0, R0, 0xfffffd80 ;  /* 0xfffffd8000007836 */ /* 0x004fe20000000000 */
[----:B------:R-:W-:-:S02]  /*43a10*/  UIADD3.64 UR36, UR44, 0x204, URZ ;  /* 0x000002042c247897 */ /* 0x000fc4000fffe03f */
[----:B------:R-:W-:Y:S01]  /*43a20*/  UIADD3 UR60, UR60, 0x1, URZ ;  /* 0x000000013c3c7890 */ /* 0x000fe2000fffe03f */
[----:B------:R-:W-:Y:S01]  /*43a30*/  SHF.R.S32.HI R2, RZ, 0x1f, R4 ;  /* 0x0000001fff027819 */ /* 0x000fe20000011404 */
[----:B------:R-:W-:Y:S01]  /*43a40*/  UIADD3.64 UR56, UR44, 0x5fe, URZ ;  /* 0x000005fe2c387897 */ /* 0x000fe2000fffe03f */
[----:B------:R-:W-:Y:S01]  /*43a50*/  IMAD R0, R8, -0x80, R0 ;  /* 0xffffff8008007824 */ /* 0x000fe200078e0200 */
[----:B------:R-:W-:Y:S01]  /*43a60*/  UIADD3.64 UR16, UR44, 0xe00, URZ ;  /* 0x00000e002c107897 */ /* 0x000fe2000fffe03f */
[----:B------:R-:W-:Y:S01]  /*43a70*/  LEA.HI R2, R2, R4, RZ, 0x7 ;  /* 0x0000000402027211 */ /* 0x000fe200078f38ff */
[----:B------:R-:W-:Y:S01]  /*43a80*/  UIADD3.64 UR12, UR44, 0xe02, URZ ;  /* 0x00000e022c0c7897 */ /* 0x000fe2000fffe03f */
[----:B------:R-:W-:Y:S01]  /*43a90*/  IADD3 R10, P3, R10, UR4, RZ ;  /* 0x000000040a0a7c10 */ /* 0x000fe2000ff7e0ff */
[----:B------:R-:W-:Y:S01]  /*43aa0*/  UIADD3.64 UR8, UR44, 0xe04, URZ ;  /* 0x00000e042c087897 */ /* 0x000fe2000fffe03f */
[----:B------:R-:W-:Y:S01]  /*43ab0*/  SHF.R.S32.HI R2, RZ, 0x7, R2 ;  /* 0x00000007ff027819 */ /* 0x000fe20000011402 */
[----:B------:R-:W2:Y:S01]  /*43ac0*/  LDL.LU R3, [R1+0x24c] ;  /* 0x00024c0001037983 */ /* 0x000ea20000300800 */
[----:B------:R-:W-:-:S03]  /*43ad0*/  ISETP.GT.AND P1, PT, R0, RZ, PT ;  /* 0x000000ff0000720c */ /* 0x000fc60003f24270 */
[----:B------:R-:W-:Y:S01]  /*43ae0*/  VIADD R2, R2, 0xfffffffb ;  /* 0xfffffffb02027836 */ /* 0x000fe20000000000 */
[----:B---3--:R-:W-:-:S06]  /*43af0*/  WARPGROUP.ARRIVE ;  /* 0x00000000000079c5 */ /* 0x008fcc0000000000 */
[----:B------:R-:W-:Y:S01]  /*43b00*/  HGMMA.64x256x8.F32.TF32 R24, gdesc[UR48], R24, gsb0 ;  /* 0x07e00000301879f0 */ /* 0x000fe20008002818 */
[----:B------:R-:W-:Y:S01]  /*43b10*/  UIADD3.64 UR48, UR44, 0x200, URZ ;  /* 0x000002002c307897 */ /* 0x000fe2000fffe03f */
[----:B------:R-:W-:Y:S01]  /*43b20*/  UMOV UR50, UR46 ;  /* 0x0000002e00327c82 */ /* 0x000fe20008000000 */
[----:B------:R-:W-:Y:S01]  /*43b30*/  UMOV UR51, UR47 ;  /* 0x0000002f00337c82 */ /* 0x000fe20008000000 */
        /* <DEDUP_REMOVED lines=12> */
[----:B------:R-:W-:Y:S01]  /*43c00*/  UIADD3.64 UR36, UR44, 0x600, URZ ;  /* 0x000006002c247897 */ /* 0x000fe2000fffe03f */
[----:B------:R-:W-:Y:S01]  /*43c10*/  UMOV UR38, UR20 ;  /* 0x0000001400267c82 */ /* 0x000fe20008000000 */
[----:B------:R-:W-:Y:S01]  /*43c20*/  UMOV UR39, UR21 ;  /* 0x0000001500277c82 */ /* 0x000fe20008000000 */
[----:B------:R-:W-:Y:S01]  /*43c30*/  UIADD3.64 UR20, UR44, 0xdfe, URZ ;  /* 0x00000dfe2c147897 */ /* 0x000fe2000fffe03f */
[----:B------:R-:W-:Y:S02]  /*43c40*/  WARPGROUP.DEPBAR.LE gsb0, 0x0 ;  /* 0x00008000000079c5 */ /* 0x000fe40000010000 */
[----:B------:R-:W-:-:S15]  /*43c50*/  WARPGROUP.ARRIVE ;  /* 0x00000000000079c5 */ /* 0x000fde0000000000 */
[----:B------:R-:W-:-:S06]  /*43c60*/  NOP ;  /* 0x0000000000007918 */ /* 0x000fcc0000000000 */
        /* <DEDUP_REMOVED lines=53> */
[----:B------:R-:W-:Y:S02]  /*43fc0*/  ISETP.GE.AND P0, PT, R8, R2, PT ;  /* 0x000000020800720c */ /* 0x000fe40003f06270 */
[----:B------:R-:W-:Y:S01]  /*43fd0*/  SEL R2, RZ, 0x4, !P1 ;  /* 0x00000004ff027807 */ /* 0x000fe20004800000 */
[----:B------:R-:W-:Y:S01]  /*43fe0*/  UISETP.GT.AND UP0, UPT, UR60, 0x5, UPT ;  /* 0x000000053c00788c */ /* 0x000fe2000bf04270 */
[----:B------:R-:W-:Y:S02]  /*43ff0*/  ISETP.GT.AND P1, PT, R0, 0x1, PT ;  /* 0x000000010000780c */ /* 0x000fe40003f24270 */
[----:B------:R-:W-:Y:S01]  /*44000*/  SEL R2, R2, RZ, !P0 ;  /* 0x000000ff02027207 */ /* 0x000fe20004000000 */
[----:B------:R-:W-:-:S03]  /*44010*/  USEL UR60, UR60, URZ, !UP0 ;  /* 0x0000003f3c3c7287 */ /* 0x000fc6000c000000 */
[----:B------:R-:W-:Y:S02]  /*44020*/  ISETP.NE.U32.AND P2, PT, R2, RZ, PT ;  /* 0x000000ff0200720c */ /* 0x000fe40003f45070 */
[----:B------:R-:W-:Y:S01]  /*44030*/  SEL R2, RZ, 0x4, !P1 ;  /* 0x00000004ff027807 */ /* 0x000fe20004800000 */
[----:B------:R-:W-:-:S03]  /*44040*/  ULEA UR12, UR60, UR54, 0x10 ;  /* 0x000000363c0c7291 */ /* 0x000fc6000f8e803f */
[----:B------:R-:W-:Y:S02]  /*44050*/  SEL R2, R2, RZ, !P0 ;  /* 0x000000ff02027207 */ /* 0x000fe40004000000 */
[----:B------:R-:W-:Y:S02]  /*44060*/  IADD3.X R9, R9, UR6, RZ, P3, !PT ;  /* 0x0000000609097c10 */ /* 0x000fe40009ffe4ff */
[----:B------:R-:W-:Y:S01]  /*44070*/  ISETP.NE.U32.AND P1, PT, R2, RZ, PT ;  /* 0x000000ff0200720c */ /* 0x000fe20003f25070 */
[----:B------:R-:W-:Y:S01]  /*44080*/  IMAD.U32 R2, RZ, RZ, UR12 ;  /* 0x0000000cff027e24 */ /* 0x000fe2000f8e00ff */
[----:B------:R-:W-:Y:S01]  /*44090*/  IADD3 R12, P4, R12, UR4, RZ ;  /* 0x000000040c0c7c10 */ /* 0x000fe2000ff9e0ff */
[----:B------:R-:W-:Y:S01]  /*440a0*/  IMAD.MOV.U32 R5, RZ, RZ, R9 ;  /* 0x000000ffff057224 */ /* 0x000fe200078e0009 */
[----:B------:R-:W-:Y:S02]  /*440b0*/  MOV R4, R10 ;  /* 0x0000000a00047202 */ /* 0x000fe40000000f00 */
[----:B------:R-:W-:-:S02]  /*440c0*/  IADD3 R2, R7, 0x100000, R2 ;  /* 0x0010000007027810 */ /* 0x000fc40007ffe002 */
[----:B------:R-:W-:Y:S02]  /*440d0*/  IADD3.X R11, R11, UR6, RZ, P4, !PT ;  /* 0x000000060b0b7c10 */ /* 0x000fe4000a7fe4ff */
[----:B------:R-:W-:Y:S01]  /*440e0*/  IADD3 R14, P3, R14, UR4, RZ ;  /* 0x000000040e0e7c10 */ /* 0x000fe2000ff7e0ff */
[----:B------:R-:W-:Y:S02]  /*440f0*/  WARPGROUP.DEPBAR.LE gsb0, 0x0 ;  /* 0x00008000000079c5 */ /* 0x000fe40000010000 */
[----:B------:R-:W-:-:S06]  /*44100*/  WARPGROUP.ARRIVE ;  /* 0x00000000000079c5 */ /* 0x000fcc0000000000 */
[----:B------:R-:W-:Y:S01]  /*44110*/  HGMMA.64x256x8.F32.TF32 R24, gdesc[UR8], R24, gsb0 ;  /* 0x07e00000081879f0 */ /* 0x000fe20008002818 */
[----:B------:R-:W-:Y:S02]  /*44120*/  IADD3.X R13, R13, UR6, RZ, P3, !PT ;  /* 0x000000060d0d7c10 */ /* 0x000fe40009ffe4ff */
[----:B------:R-:W-:-:S04]  /*44130*/  IADD3 R16, P4, R16, UR4, RZ ;  /* 0x0000000410107c10 */ /* 0x000fc8000ff9e0ff */
[----:B------:R-:W-:Y:S02]  /*44140*/  IADD3.X R15, R15, UR6, RZ, P4, !PT ;  /* 0x000000060f0f7c10 */ /* 0x000fe4000a7fe4ff */
[----:B------:R-:W-:Y:S02]  /*44150*/  IADD3 R202, P3, R202, UR4, RZ ;  /* 0x00000004caca7c10 */ /* 0x000fe4000ff7e0ff */
[----:B----4-:R-:W-:Y:S02]  /*44160*/  IADD3 R204, P4, R204, UR4, RZ ;  /* 0x00000004cccc7c10 */ /* 0x010fe4000ff9e0ff */
[----:B------:R-:W-:Y:S02]  /*44170*/  IADD3.X R201, R201, UR6, RZ, P3, !PT ;  /* 0x00000006c9c97c10 */ /* 0x000fe40009ffe4ff */
[----:B------:R-:W-:Y:S02]  /*44180*/  IADD3.X R203, R203, UR6, RZ, P4, !PT ;  /* 0x00000006cbcb7c10 */ /* 0x000fe4000a7fe4ff */
[----:B------:R-:W-:Y:S01]  /*44190*/  IADD3 R206, P3, R206, UR4, RZ ;  /* 0x00000004cece7c10 */ /* 0x000fe2000ff7e0ff */
[----:B------:R1:W-:Y:S03]  /*441a0*/  STL [R1+0x135c], R8 ;  /* 0x00135c0801007387 */ /* 0x0003e60000100800 */
[----:B------:R-:W-:-:S02]  /*441b0*/  IADD3.X R205, R205, UR6, RZ, P3, !PT ;  /* 0x00000006cdcd7c10 */ /* 0x000fc40009ffe4ff */
[----:B------:R-:W-:Y:S01]  /*441c0*/  IADD3 R208, P4, R208, UR4, RZ ;  /* 0x00000004d0d07c10 */ /* 0x000fe2000ff9e0ff */
[----:B-1----:R-:W3:Y:S03]  /*441d0*/  LDL.LU R8, [R1+0x248] ;  /* 0x0002480001087983 */ /* 0x002ee60000300800 */
[----:B------:R-:W-:Y:S01]  /*441e0*/  IADD3.X R207, R207, UR6, RZ, P4, !PT ;  /* 0x00000006cfcf7c10 */ /* 0x000fe2000a7fe4ff */
[----:B------:R-:W-:Y:S02]  /*441f0*/  WARPGROUP.DEPBAR.LE gsb0, 0x0 ;  /* 0x00008000000079c5 */ /* 0x000fe40000010000 */
[----:B------:R-:W-:Y:S06]  /*44200*/  BAR.SYNC.DEFER_BLOCKING 0x0 ;  /* 0x0000000000007b1d */ /* 0x000fec0000010000 */
[----:B------:R-:W-:Y:S01]  /*44210*/  @!PT LDS RZ, [RZ] ;  /* 0x00000000fffff984 */ /* 0x000fe20000000800 */
[----:B------:R-:W-:Y:S01]  /*44220*/  @!PT LDS RZ, [RZ] ;  /* 0x00000000fffff984 */ /* 0x000fe20000000800 */
[----:B------:R-:W-:Y:S01]  /*44230*/  @!PT LDS RZ, [RZ] ;  /* 0x00000000fffff984 */ /* 0x000fe20000000800 */
[----:B------:R1:W-:Y:S02]  /*44240*/  LDGSTS.E [R2+-0x40000], desc[UR52][R4.64], P2 ;  /* 0xc000000004027fae */ /* 0x0003e40009121874 */
[----:B-1----:R-:W-:-:S02]  /*44250*/  IMAD.MOV.U32 R4, RZ, RZ, R12 ;  /* 0x000000ffff047224 */ /* 0x002fc400078e000c */
[----:B------:R-:W-:-:S05]  /*44260*/  IMAD.MOV.U32 R5, RZ, RZ, R11 ;  /* 0x000000ffff057224 */ /* 0x000fca00078e000b */
[----:B------:R1:W-:Y:S01]  /*44270*/  LDGSTS.E [R2+-0x3fffc], desc[UR52][R4.64], P1 ;  /* 0xc000400004027fae */ /* 0x0003e20008921874 */
[----:B------:R-:W-:-:S04]  /*44280*/  ISETP.GT.AND P1, PT, R0, 0x2, PT ;  /* 0x000000020000780c */ /* 0x000fc80003f24270 */
[----:B-1----:R-:W-:Y:S02]  /*44290*/  SEL R4, RZ, 0x4, !P1 ;  /* 0x00000004ff047807 */ /* 0x002fe40004800000 */
[----:B------:R-:W-:Y:S02]  /*442a0*/  ISETP.GT.AND P1, PT, R0, 0x3, PT ;  /* 0x000000030000780c */ /* 0x000fe40003f24270 */
[----:B------:R-:W-:-:S04]  /*442b0*/  SEL R4, R4, RZ, !P0 ;  /* 0x000000ff04047207 */ /* 0x000fc80004000000 */
[----:B------:R-:W-:Y:S02]  /*442c0*/  ISETP.NE.U32.AND P2, PT, R4, RZ, PT ;  /* 0x000000ff0400720c */ /* 0x000fe40003f45070 */
[----:B------:R-:W-:-:S04]  /*442d0*/  SEL R4, RZ, 0x4, !P1 ;  /* 0x00000004ff047807 */ /* 0x000fc80004800000 */
[----:B------:R-:W-:Y:S02]  /*442e0*/  SEL R4, R4, RZ, !P0 ;  /* 0x000000ff04047207 */ /* 0x000fe40004000000 */
[----:B------:R-:W-:Y:S02]  /*442f0*/  MOV R5, R13 ;  /* 0x0000000d00057202 */ /* 0x000fe40000000f00 */
[----:B------:R-:W-:Y:S01]  /*44300*/  ISETP.NE.U32.AND P1, PT, R4, RZ, PT ;  /* 0x000000ff0400720c */ /* 0x000fe20003f25070 */
[----:B------:R-:W-:-:S05]  /*44310*/  IMAD.MOV.U32 R4, RZ, RZ, R14 ;  /* 0x000000ffff047224 */ /* 0x000fca00078e000e */
[----:B------:R1:W-:Y:S02]  /*44320*/  LDGSTS.E [R2+-0x3fff8], desc[UR52][R4.64], P2 ;  /* 0xc000800004027fae */ /* 0x0003e40009121874 */
[----:B-1----:R-:W-:Y:S02]  /*44330*/  IMAD.MOV.U32 R4, RZ, RZ, R16 ;  /* 0x000000ffff047224 */ /* 0x002fe400078e0010 */
        /* <DEDUP_REMOVED lines=8> */
[----:B------:R-:W-:Y:S01]  /*443c0*/  SEL R4, R4, RZ, !P0 ;  /* 0x000000ff04047207 */ /* 0x000fe20004000000 */
[----:B------:R-:W-:-:S03]  /*443d0*/  IMAD.MOV.U32 R5, RZ, RZ, R201 ;  /* 0x000000ffff057224 */ /* 0x000fc600078e00c9 */
[----:B------:R-:W-:Y:S01]  /*443e0*/  ISETP.NE.U32.AND P1, PT, R4, RZ, PT ;  /* 0x000000ff0400720c */ /* 0x000fe20003f25070 */
[----:B------:R-:W-:-:S05]  /*443f0*/  IMAD.MOV.U32 R4, RZ, RZ, R202 ;  /* 0x000000ffff047224 */ /* 0x000fca00078e00ca */
[----:B------:R1:W-:Y:S02]  /*44400*/  LDGSTS.E [R2+-0x3c000], desc[UR52][R4.64], P2 ;  /* 0xc400000004027fae */ /* 0x0003e40009121874 */
[----:B-1----:R-:W-:Y:S01]  /*44410*/  MOV R4, R204 ;  /* 0x000000cc00047202 */ /* 0x002fe20000000f00 */
        /* <DEDUP_REMOVED lines=9> */
[----:B------:R1:W-:Y:S01]  /*444b0*/  STL [R1+0x136c], R147 ;  /* 0x00136c9301007387 */ /* 0x0003e20000100800 */
[----:B------:R-:W-:Y:S02]  /*444c0*/  IMAD.MOV.U32 R5, RZ, RZ, R205 ;  /* 0x000000ffff057224 */ /* 0x000fe400078e00cd */
[----:B------:R-:W-:Y:S01]  /*444d0*/  ISETP.NE.U32.AND P1, PT, R4, RZ, PT ;  /* 0x000000ff0400720c */ /* 0x000fe20003f25070 */
[----:B------:R-:W-:-:S05]  /*444e0*/  IMAD.MOV.U32 R4, RZ, RZ, R206 ;  /* 0x000000ffff047224 */ /* 0x000fca00078e00ce */
[----:B------:R4:W-:Y:S04]  /*444f0*/  LDGSTS.E [R2+-0x3bff8], desc[UR52][R4.64], P2 ;  /* 0xc400800004027fae */ /* 0x0009e80009121874 */
[----:B-1----:R-:W2:Y:S04]  /*44500*/  LDL.LU R147, [R1+0x244] ;  /* 0x0002440001937983 */ /* 0x002ea80000300800 */
[----:B------:R1:W-:Y:S01]  /*44510*/  STL [R1+0x1368], R148 ;  /* 0x0013689401007387 */ /* 0x0003e20000100800 */
[----:B----4-:R-:W-:Y:S01]  /*44520*/  IMAD.MOV.U32 R4, RZ, RZ, R208 ;  /* 0x000000ffff047224 */ /* 0x010fe200078e00d0 */
[----:B------:R-:W-:-:S02]  /*44530*/  MOV R5, R207 ;  /* 0x000000cf00057202 */ /* 0x000fc40000000f00 */
[----:B-1----:R-:W4:Y:S04]  /*44540*/  LDL.LU R148, [R1+0x240] ;  /* 0x0002400001947983 */ /* 0x002f280000300800 */
[----:B------:R1:W-:Y:S04]  /*44550*/  STL [R1+0x1364], R149 ;  /* 0x0013649501007387 */ /* 0x0003e80000100800 */
[----:B------:R1:W-:Y:S04]  /*44560*/  LDGSTS.E [R2+-0x3bff4], desc[UR52][R4.64], P1 ;  /* 0xc400c00004027fae */ /* 0x0003e80008921874 */
[----:B-1----:R-:W3:Y:S04]  /*44570*/  LDL.LU R149, [R1+0x23c] ;  /* 0x00023c0001957983 */ /* 0x002ee80000300800 */
[----:B------:R1:W-:Y:S04]  /*44580*/  STL [R1+0x1360], R150 ;  /* 0x0013609601007387 */ /* 0x0003e80000100800 */
[----:B-1----:R-:W2:Y:S04]  /*44590*/  LDL.LU R150, [R1+0x238] ;  /* 0x0002380001967983 */ /* 0x002ea80000300800 */
[----:B------:R1:W-:Y:S04]  /*445a0*/  STL [R1+0x1358], R151 ;  /* 0x0013589701007387 */ /* 0x0003e80000100800 */
[----:B-1----:R-:W4:Y:S04]  /*445b0*/  LDL.LU R151, [R1+0x234] ;  /* 0x0002340001977983 */ /* 0x002f280000300800 */
[----:B------:R-:W4:Y:S01]  /*445c0*/  LDL.LU R5, [R1+0x230] ;  /* 0x0002300001057983 */ /* 0x000f220000300800 */
[----:B------:R-:W-:-:S04]  /*445d0*/  ISETP.GT.AND P1, PT, R0, 0x40, PT ;  /* 0x000000400000780c */ /* 0x000fc80003f24270 */
[----:B------:R-:W-:Y:S02]  /*445e0*/  SEL R4, RZ, 0x4, !P1 ;  /* 0x00000004ff047807 */ /* 0x000fe40004800000 */
[----:B------:R-:W-:Y:S02]  /*445f0*/  ISETP.GT.AND P1, PT, R0, 0x41, PT ;  /* 0x000000410000780c */ /* 0x000fe40003f24270 */
[----:B------:R-:W-:-:S04]  /*44600*/  SEL R4, R4, RZ, !P0 ;  /* 0x000000ff04047207 */ /* 0x000fc80004000000 */
[----:B------:R-:W-:Y:S02]  /*44610*/  ISETP.NE.U32.AND P2, PT, R4, RZ, PT ;  /* 0x000000ff0400720c */ /* 0x000fe40003f45070 */
[----:B------:R-:W-:-:S04]  /*44620*/  SEL R4, RZ, 0x4, !P1 ;  /* 0x00000004ff047807 */ /* 0x000fc80004800000 */
[----:B------:R-:W-:-:S04]  /*44630*/  SEL R4, R4, RZ, !P0 ;  /* 0x000000ff04047207 */ /* 0x000fc80004000000 */
[----:B------:R-:W-:Y:S02]  /*44640*/  ISETP.NE.U32.AND P1, PT, R4, RZ, PT ;  /* 0x000000ff0400720c */ /* 0x000fe40003f25070 */
[----:B---3--:R-:W-:-:S04]  /*44650*/  IADD3 R149, P4, R149, UR4, RZ ;  /* 0x0000000495957c10 */ /* 0x008fc8000ff9e0ff */
[----:B--2---:R-:W-:Y:S02]  /*44660*/  IADD3.X R150, R150, UR6, RZ, P4, !PT ;  /* 0x0000000696967c10 */ /* 0x004fe4000a7fe4ff */
[----:B----4-:R-:W-:-:S04]  /*44670*/  IADD3 R151, P3, R151, UR4, RZ ;  /* 0x0000000497977c10 */ /* 0x010fc8000ff7e0ff */
[----:B------:R-:W-:Y:S01]  /*44680*/  IADD3.X R5, R5, UR6, RZ, P3, !PT ;  /* 0x0000000605057c10 */ /* 0x000fe20009ffe4ff */
[----:B------:R-:W-:Y:S01]  /*44690*/  IMAD.MOV.U32 R4, RZ, RZ, R151 ;  /* 0x000000ffff047224 */ /* 0x000fe200078e0097 */
[----:B------:R-:W-:Y:S04]  /*446a0*/  STL [R1+0x234], R151 ;  /* 0x0002349701007387 */ /* 0x000fe80000100800 */
[----:B------:R1:W-:Y:S04]  /*446b0*/  STL [R1+0x230], R5 ;  /* 0x0002300501007387 */ /* 0x0003e80000100800 */
[----:B------:R2:W-:Y:S02]  /*446c0*/  LDGSTS.E [R2+-0x38000], desc[UR52][R4.64], P2 ;  /* 0xc800000004027fae */ /* 0x0005e40009121874 */
[----:B--2---:R-:W-:-:S02]  /*446d0*/  IMAD.MOV.U32 R4, RZ, RZ, R149 ;  /* 0x000000ffff047224 */ /* 0x004fc400078e0095 */
[----:B-1----:R-:W-:-:S05]  /*446e0*/  IMAD.MOV.U32 R5, RZ, RZ, R150 ;  /* 0x000000ffff057224 */ /* 0x002fca00078e0096 */
[----:B------:R1:W-:Y:S01]  /*446f0*/  LDGSTS.E [R2+-0x37ffc], desc[UR52][R4.64], P1 ;  /* 0xc800400004027fae */ /* 0x0003e20008921874 */
[----:B------:R-:W-:-:S04]  /*44700*/  ISETP.GT.AND P1, PT, R0, 0x42, PT ;  /* 0x000000420000780c */ /* 0x000fc80003f24270 */
[----:B-1----:R-:W-:Y:S02]  /*44710*/  SEL R4, RZ, 0x4, !P1 ;  /* 0x00000004ff047807 */ /* 0x002fe40004800000 */
[----:B------:R-:W-:Y:S02]  /*44720*/  ISETP.GT.AND P1, PT, R0, 0x43, PT ;  /* 0x000000430000780c */ /* 0x000fe40003f24270 */
[----:B------:R-:W-:-:S04]  /*44730*/  SEL R4, R4, RZ, !P0 ;  /* 0x000000ff04047207 */ /* 0x000fc80004000000 */
[----:B------:R-:W-:Y:S02]  /*44740*/  ISETP.NE.U32.AND P2, PT, R4, RZ, PT ;  /* 0x000000ff0400720c */ /* 0x000fe40003f45070 */
[----:B------:R-:W-:Y:S02]  /*44750*/  SEL R4, RZ, 0x4, !P1 ;  /* 0x00000004ff047807 */ /* 0x000fe40004800000 */
[----:B------:R-:W-:Y:S02]  /*44760*/  IADD3 R147, P3, R147, UR4, RZ ;  /* 0x0000000493937c10 */ /* 0x000fe4000ff7e0ff */
[----:B------:R-:W-:Y:S02]  /*44770*/  SEL R4, R4, RZ, !P0 ;  /* 0x000000ff04047207 */ /* 0x000fe40004000000 */
[----:B------:R-:W-:Y:S02]  /*44780*/  IADD3 R3, P4, R3, UR4, RZ ;  /* 0x0000000403037c10 */ /* 0x000fe4000ff9e0ff */
[----:B------:R-:W-:Y:S01]  /*44790*/  IADD3.X R148, R148, UR6, RZ, P3, !PT ;  /* 0x0000000694947c10 */ /* 0x000fe20009ffe4ff */
[----:B------:R1:W-:Y:S01]  /*447a0*/  STL [R1+0x23c], R149 ;  /* 0x00023c9501007387 */ /* 0x0003e20000100800 */
[----:B------:R-:W-:Y:S01]  /*447b0*/  ISETP.NE.U32.AND P1, PT, R4, RZ, PT ;  /* 0x000000ff0400720c */ /* 0x000fe20003f25070 */
[----:B------:R-:W-:Y:S01]  /*447c0*/  IMAD.MOV.U32 R4, RZ, RZ, R147 ;  /* 0x000000ffff047224 */ /* 0x000fe200078e0093 */
[----:B------:R-:W-:Y:S01]  /*447d0*/  IADD3.X R8, R8, UR6, RZ, P4, !PT ;  /* 0x0000000608087c10 */ /* 0x000fe2000a7fe4ff */
[----:B------:R2:W-:Y:S01]  /*447e0*/  STL [R1+0x238], R150 ;  /* 0x0002389601007387 */ /* 0x0005e20000100800 */
[----:B------:R-:W-:-:S03]  /*447f0*/  MOV R5, R148 ;  /* 0x0000009400057202 */ /* 0x000fc60000000f00 */
[----:B------:R-:W-:Y:S04]  /*44800*/  STL [R1+0x244], R147 ;  /* 0x0002449301007387 */ /* 0x000fe80000100800 */
[----:B------:R3:W-:Y:S04]  /*44810*/  STL [R1+0x240], R148 ;  /* 0x0002409401007387 */ /* 0x0007e80000100800 */
[----:B------:R-:W-:Y:S04]  /*44820*/  STL [R1+0x24c], R3 ;  /* 0x00024c0301007387 */ /* 0x000fe80000100800 */
[----:B------:R-:W4:Y:S04]  /*44830*/  LDL.LU R151, [R1+0x334] ;  /* 0x0003340001977983 */ /* 0x000f280000300800 */
[----:B------:R3:W-:Y:S04]  /*44840*/  STL [R1+0x248], R8 ;  /* 0x0002480801007387 */ /* 0x0007e80000100800 */
[----:B------:R3:W-:Y:S04]  /*44850*/  LDGSTS.E [R2+-0x37ff8], desc[UR52][R4.64], P2 ;  /* 0xc800800004027fae */ /* 0x0007e80009121874 */
[----:B-1----:R-:W4:Y:S04]  /*44860*/  LDL.LU R149, [R1+0x33c] ;  /* 0x00033c0001957983 */ /* 0x002f280000300800 */
[----:B--2---:R-:W2:Y:S01]  /*44870*/  LDL.LU R150, [R1+0x338] ;  /* 0x0003380001967983 */ /* 0x004ea20000300800 */
[----:B---3--:R-:W-:-:S03]  /*44880*/  IMAD.MOV.U32 R4, RZ, RZ, R3 ;  /* 0x000000ffff047224 */ /* 0x008fc600078e0003 */
[----:B------:R-:W3:Y:S01]  /*44890*/  LDL.LU R148, [R1+0x340] ;  /* 0x0003400001947983 */ /* 0x000ee20000300800 */
[----:B------:R-:W-:-:S03]  /*448a0*/  IMAD.MOV.U32 R5, RZ, RZ, R8 ;  /* 0x000000ffff057224 */ /* 0x000fc600078e0008 */
[----:B------:R-:W3:Y:S04]  /*448b0*/  LDL.LU R147, [R1+0x344] ;  /* 0x0003440001937983 */ /* 0x000ee80000300800 */
[----:B------:R-:W3:Y:S04]  /*448c0*/  LDL.LU R8, [R1+0x348] ;  /* 0x0003480001087983 */ /* 0x000ee80000300800 */
[----:B------:R-:W3:Y:S04]  /*448d0*/  LDL.LU R3, [R1+0x34c] ;  /* 0x00034c0001037983 */ /* 0x000ee80000300800 */
[----:B------:R1:W-:Y:S04]  /*448e0*/  LDGSTS.E [R2+-0x37ff4], desc[UR52][R4.64], P1 ;  /* 0xc800c00004027fae */ /* 0x0003e80008921874 */
[----:B------:R-:W3:Y:S01]  /*448f0*/  LDL.LU R5, [R1+0x330] ;  /* 0x0003300001057983 */ /* 0x000ee20000300800 */
[----:B------:R-:W-:-:S04]  /*44900*/  ISETP.GT.AND P1, PT, R0, 0x60, PT ;  /* 0x000000600000780c */ /* 0x000fc80003f24270 */
[----:B-1----:R-:W-:Y:S02]  /*44910*/  SEL R4, RZ, 0x4, !P1 ;  /* 0x00000004ff047807 */ /* 0x002fe40004800000 */
[----:B------:R-:W-:Y:S02]  /*44920*/  ISETP.GT.AND P1, PT, R0, 0x61, PT ;  /* 0x000000610000780c */ /* 0x000fe40003f24270 */
[----:B------:R-:W-:-:S04]  /*44930*/  SEL R4, R4, RZ, !P0 ;  /* 0x000000ff04047207 */ /* 0x000fc80004000000 */
[----:B------:R-:W-:Y:S02]  /*44940*/  ISETP.NE.U32.AND P2, PT, R4, RZ, PT ;  /* 0x000000ff0400720c */ /* 0x000fe40003f45070 */
[----:B------:R-:W-:-:S04]  /*44950*/  SEL R4, RZ, 0x4, !P1 ;  /* 0x00000004ff047807 */ /* 0x000fc80004800000 */
[----:B------:R-:W-:-:S04]  /*44960*/  SEL R4, R4, RZ, !P0 ;  /* 0x000000ff04047207 */ /* 0x000fc80004000000 */
[----:B------:R-:W-:Y:S02]  /*44970*/  ISETP.NE.U32.AND P1, PT, R4, RZ, PT ;  /* 0x000000ff0400720c */ /* 0x000fe40003f25070 */
[----:B----4-:R-:W-:-:S05]  /*44980*/  IADD3 R151, P3, R151, UR4, RZ ;  /* 0x0000000497977c10 */ /* 0x010fca000ff7e0ff */
[----:B------:R-:W-:Y:S01]  /*44990*/  IMAD.MOV.U32 R4, RZ, RZ, R151 ;  /* 0x000000ffff047224 */ /* 0x000fe200078e0097 */
[----:B------:R-:W-:Y:S01]  /*449a0*/  STL [R1+0x334], R151 ;  /* 0x0003349701007387 */ /* 0x000fe20000100800 */
[----:B------:R-:W-:-:S04]  /*449b0*/  IADD3 R149, P4, R149, UR4, RZ ;  /* 0x0000000495957c10 */ /* 0x000fc8000ff9e0ff */
[----:B--2---:R-:W-:Y:S02]  /*449c0*/  IADD3.X R150, R150, UR6, RZ, P4, !PT ;  /* 0x0000000696967c10 */ /* 0x004fe4000a7fe4ff */
[----:B---3--:R-:W-:-:S05]  /*449d0*/  IADD3.X R5, R5, UR6, RZ, P3, !PT ;  /* 0x0000000605057c10 */ /* 0x008fca0009ffe4ff */
[----:B------:R1:W-:Y:S04]  /*449e0*/  STL [R1+0x330], R5 ;  /* 0x0003300501007387 */ /* 0x0003e80000100800 */
[----:B------:R2:W-:Y:S02]  /*449f0*/  LDGSTS.E [R2+-0x34000], desc[UR52][R4.64], P2 ;  /* 0xcc00000004027fae */ /* 0x0005e40009121874 */
[----:B--2---:R-:W-:Y:S01]  /*44a00*/  IMAD.MOV.U32 R4, RZ, RZ, R149 ;  /* 0x000000ffff047224 */ /* 0x004fe200078e0095 */
[----:B-1----:R-:W-:-:S05]  /*44a10*/  MOV R5, R150 ;  /* 0x0000009600057202 */ /* 0x002fca0000000f00 */
[----:B------:R1:W-:Y:S01]  /*44a20*/  LDGSTS.E [R2+-0x33ffc], desc[UR52][R4.64], P1 ;  /* 0xcc00400004027fae */ /* 0x0003e20008921874 */
[----:B------:R-:W-:-:S04]  /*44a30*/  ISETP.GT.AND P1, PT, R0, 0x62, PT ;  /* 0x000000620000780c */ /* 0x000fc80003f24270 */
[----:B-1----:R-:W-:Y:S02]  /*44a40*/  SEL R4, RZ, 0x4, !P1 ;  /* 0x00000004ff047807 */ /* 0x002fe40004800000 */
[----:B------:R-:W-:Y:S02]  /*44a50*/  ISETP.GT.AND P1, PT, R0, 0x63, PT ;  /* 0x000000630000780c */ /* 0x000fe40003f24270 */
[----:B------:R-:W-:Y:S02]  /*44a60*/  SEL R4, R4, RZ, !P0 ;  /* 0x000000ff04047207 */ /* 0x000fe40004000000 */
[----:B------:R-:W-:Y:S02]  /*44a70*/  IADD3 R147, P3, R147, UR4, RZ ;  /* 0x0000000493937c10 */ /* 0x000fe4000ff7e0ff */
[----:B------:R-:W-:Y:S02]  /*44a80*/  ISETP.NE.U32.AND P2, PT, R4, RZ, PT ;  /* 0x000000ff0400720c */ /* 0x000fe40003f45070 */
[----:B------:R-:W-:-:S02]  /*44a90*/  SEL R4, RZ, 0x4, !P1 ;  /* 0x00000004ff047807 */ /* 0x000fc40004800000 */
[----:B------:R-:W-:Y:S02]  /*44aa0*/  IADD3.X R148, R148, UR6, RZ, P3, !PT ;  /* 0x0000000694947c10 */ /* 0x000fe40009ffe4ff */
[----:B------:R-:W-:Y:S02]  /*44ab0*/  SEL R4, R4, RZ, !P0 ;  /* 0x000000ff04047207 */ /* 0x000fe40004000000 */
[----:B------:R-:W-:Y:S02]  /*44ac0*/  IADD3 R3, P4, R3, UR4, RZ ;  /* 0x0000000403037c10 */ /* 0x000fe4000ff9e0ff */
[----:B------:R-:W-:Y:S01]  /*44ad0*/  ISETP.NE.U32.AND P1, PT, R4, RZ, PT ;  /* 0x000000ff0400720c */ /* 0x000fe20003f25070 */
[----:B------:R-:W-:Y:S01]  /*44ae0*/  IMAD.MOV.U32 R4, RZ, RZ, R147 ;  /* 0x000000ffff047224 */ /* 0x000fe200078e0093 */
[----:B------:R-:W-:Y:S01]  /*44af0*/  IADD3.X R8, R8, UR6, RZ, P4, !PT ;  /* 0x0000000608087c10 */ /* 0x000fe2000a7fe4ff */
[----:B------:R-:W-:-:S05]  /*44b00*/  IMAD.MOV.U32 R5, RZ, RZ, R148 ;  /* 0x000000ffff057224 */ /* 0x000fca00078e0094 */
[----:B------:R1:W-:Y:S01]  /*44b10*/  LDGSTS.E [R2+-0x33ff8], desc[UR52][R4.64], P2 ;  /* 0xcc00800004027fae */ /* 0x0003e20009121874 */
[----:B------:R-:W-:Y:S01]  /*44b20*/  ISETP.GT.AND P2, PT, R0, 0x5, PT ;  /* 0x000000050000780c */ /* 0x000fe20003f44270 */
[----:B-1----:R-:W-:Y:S02]  /*44b30*/  IMAD.MOV.U32 R4, RZ, RZ, R3 ;  /* 0x000000ffff047224 */ /* 0x002fe400078e0003 */
[----:B------:R-:W-:-:S05]  /*44b40*/  IMAD.MOV.U32 R5, RZ, RZ, R8 ;  /* 0x000000ffff057224 */ /* 0x000fca00078e0008 */
[----:B------:R1:W-:Y:S01]  /*44b50*/  LDGSTS.E [R2+-0x33ff4], desc[UR52][R4.64], P1 ;  /* 0xcc00c00004027fae */ /* 0x0003e20008921874 */
[----:B------:R-:W-:Y:S02]  /*44b60*/  ISETP.GT.AND P1, PT, R0, 0x4, PT ;  /* 0x000000040000780c */ /* 0x000fe40003f24270 */
[----:B------:R-:W-:Y:S02]  /*44b70*/  IADD3 R18, P3, R18, UR4, RZ ;  /* 0x0000000412127c10 */ /* 0x000fe4000ff7e0ff */
[----:B-1----:R-:W-:Y:S02]  /*44b80*/  SEL R4, RZ, 0x4, !P1 ;  /* 0x00000004ff047807 */ /* 0x002fe40004800000 */
[----:B------:R-:W-:Y:S02]  /*44b90*/  SEL R2, RZ, 0x4, !P2 ;  /* 0x00000004ff027807 */ /* 0x000fe40005000000 */
[----:B------:R-:W-:Y:S02]  /*44ba0*/  SEL R4, R4, RZ, !P0 ;  /* 0x000000ff04047207 */ /* 0x000fe40004000000 */
[----:B------:R-:W-:-:S02]  /*44bb0*/  SEL R2, R2, RZ, !P0 ;  /* 0x000000ff02027207 */ /* 0x000fc40004000000 */
[----:B------:R-:W-:Y:S02]  /*44bc0*/  ISETP.NE.U32.AND P1, PT, R4, RZ, PT ;  /* 0x000000ff0400720c */ /* 0x000fe40003f25070 */
[----:B------:R-:W-:Y:S02]  /*44bd0*/  ISETP.NE.U32.AND P2, PT, R2, RZ, PT ;  /* 0x000000ff0200720c */ /* 0x000fe40003f45070 */
[----:B------:R-:W-:Y:S02]  /*44be0*/  LOP3.LUT R4, R7, 0x10, RZ, 0x3c, !PT ;  /* 0x0000001007047812 */ /* 0x000fe400078e3cff */
[----:B------:R-:W-:Y:S02]  /*44bf0*/  MOV R2, UR12 ;  /* 0x0000000c00027c02 */ /* 0x000fe40008000f00 */
[----:B------:R-:W-:Y:S02]  /*44c00*/  IADD3.X R17, R17, UR6, RZ, P3, !PT ;  /* 0x0000000611117c10 */ /* 0x000fe40009ffe4ff */
[----:B------:R-:W-:-:S02]  /*44c10*/  IADD3 R20, P4, R20, UR4, RZ ;  /* 0x0000000414147c10 */ /* 0x000fc4000ff9e0ff */
[----:B------:R-:W-:Y:S01]  /*44c20*/  IADD3 R2, R4, 0x100000, R2 ;  /* 0x0010000004027810 */ /* 0x000fe20007ffe002 */
        /* <DEDUP_REMOVED lines=8> */
[----:B------:R-:W-:Y:S02]  /*44cb0*/  IADD3 R22, P3, R22, UR4, RZ ;  /* 0x0000000416167c10 */ /* 0x000fe4000ff7e0ff */
[----:B-1----:R-:W-:Y:S02]  /*44cc0*/  SEL R4, RZ, 0x4, !P1 ;  /* 0x00000004ff047807 */ /* 0x002fe40004800000 */
[----:B------:R-:W-:Y:S02]  /*44cd0*/  ISETP.GT.AND P1, PT, R0, 0x7, PT ;  /* 0x000000070000780c */ /* 0x000fe40003f24270 */
[----:B------:R-:W-:-:S04]  /*44ce0*/  SEL R4, R4, RZ, !P0 ;  /* 0x000000ff04047207 */ /* 0x000fc80004000000 */
[----:B------:R-:W-:Y:S02]  /*44cf0*/  ISETP.NE.U32.AND P2, PT, R4, RZ, PT ;  /* 0x000000ff0400720c */ /* 0x000fe40003f45070 */
[----:B------:R-:W-:Y:S02]  /*44d00*/  SEL R4, RZ, 0x4, !P1 ;  /* 0x00000004ff047807 */ /* 0x000fe40004800000 */
[----:B------:R-:W-:Y:S02]  /*44d10*/  IADD3.X R21, R21, UR6, RZ, P3, !PT ;  /* 0x0000000615157c10 */ /* 0x000fe40009ffe4ff */
[----:B------:R-:W-:Y:S02]  /*44d20*/  SEL R4, R4, RZ, !P0 ;  /* 0x000000ff04047207 */ /* 0x000fe40004000000 */
[----:B------:R-:W-:Y:S02]  /*44d30*/  IADD3 R152, P4, R152, UR4, RZ ;  /* 0x0000000498987c10 */ /* 0x000fe4000ff9e0ff */
[----:B------:R-:W-:Y:S01]  /*44d40*/  ISETP.NE.U32.AND P1, PT, R4, RZ, PT ;  /* 0x000000ff0400720c */ /* 0x000fe20003f25070 */
[----:B------:R-:W-:Y:S01]  /*44d50*/  IMAD.MOV.U32 R5, RZ, RZ, R21 ;  /* 0x000000ffff057224 */ /* 0x000fe200078e0015 */
[----:B------:R-:W-:-:S02]  /*44d60*/  MOV R4, R22 ;  /* 0x0000001600047202 */ /* 0x000fc40000000f00 */
[----:B------:R-:W-:-:S03]  /*44d70*/  IADD3.X R23, R23, UR6, RZ, P4, !PT ;  /* 0x0000000617177c10 */ /* 0x000fc6000a7fe4ff */
        /* <DEDUP_REMOVED lines=12> */
[----:B------:R-:W-:Y:S02]  /*44e40*/  IADD3.X R209, R209, UR6, RZ, P3, !PT ;  /* 0x00000006d1d17c10 */ /* 0x000fe40009ffe4ff */
[----:B------:R-:W-:-:S02]  /*44e50*/  IADD3 R212, P4, R212, UR4, RZ ;  /* 0x00000004d4d47c10 */ /* 0x000fc4000ff9e0ff */
[----:B------:R-:W-:Y:S01]  /*44e60*/  ISETP.NE.U32.AND P1, PT, R4, RZ, PT ;  /* 0x000000ff0400720c */ /* 0x000fe20003f25070 */
[----:B------:R-:W-:Y:S01]  /*44e70*/  IMAD.MOV.U32 R4, RZ, RZ, R210 ;  /* 0x000000ffff047224 */ /* 0x000fe200078e00d2 */
[----:B------:R-:W-:Y:S02]  /*44e80*/  MOV R5, R209 ;  /* 0x000000d100057202 */ /* 0x000fe40000000f00 */
        /* <DEDUP_REMOVED lines=14> */
[----:B------:R-:W-:Y:S01]  /*44f70*/  IADD3 R216, P4, R216, UR4, RZ ;  /* 0x00000004d8d87c10 */ /* 0x000fe2000ff9e0ff */
[----:B------:R-:W-:Y:S01]  /*44f80*/  STL [R1+0x33c], R149 ;  /* 0x00033c9501007387 */ /* 0x000fe20000100800 */
[----:B------:R-:W-:Y:S01]  /*44f90*/  ISETP.NE.U32.AND P1, PT, R4, RZ, PT ;  /* 0x000000ff0400720c */ /* 0x000fe20003f25070 */
[----:B------:R-:W-:Y:S01]  /*44fa0*/  IMAD.MOV.U32 R4, RZ, RZ, R214 ;  /* 0x000000ffff047224 */ /* 0x000fe200078e00d6 */
[----:B------:R-:W-:Y:S01]  /*44fb0*/  IADD3.X R215, R215, UR6, RZ, P4, !PT ;  /* 0x00000006d7d77c10 */ /* 0x000fe2000a7fe4ff */
[----:B------:R1:W-:Y:S01]  /*44fc0*/  STL [R1+0x338], R150 ;  /* 0x0003389601007387 */ /* 0x0003e20000100800 */
[----:B------:R-:W-:-:S03]  /*44fd0*/  IMAD.MOV.U32 R5, RZ, RZ, R213 ;  /* 0x000000ffff057224 */ /* 0x000fc600078e00d5 */
[----:B------:R-:W-:Y:S04]  /*44fe0*/  STL [R1+0x344], R147 ;  /* 0x0003449301007387 */ /* 0x000fe80000100800 */
[----:B------:R2:W-:Y:S04]  /*44ff0*/  STL [R1+0x340], R148 ;  /* 0x0003409401007387 */ /* 0x0005e80000100800 */
[----:B------:R-:W-:Y:S04]  /*45000*/  STL [R1+0x34c], R3 ;  /* 0x00034c0301007387 */ /* 0x000fe80000100800 */
[----:B------:R3:W-:Y:S04]  /*45010*/  STL [R1+0x348], R8 ;  /* 0x0003480801007387 */ /* 0x0007e80000100800 */
[----:B------:R-:W4:Y:S04]  /*45020*/  LDL.LU R151, [R1+0x254] ;  /* 0x0002540001977983 */ /* 0x000f280000300800 */
[----:B------:R2:W-:Y:S04]  /*45030*/  LDGSTS.E [R2+-0x3bff8], desc[UR52][R4.64], P2 ;  /* 0xc400800004027fae */ /* 0x0005e80009121874 */
[----:B-1----:R-:W4:Y:S04]  /*45040*/  LDL.LU R150, [R1+0x258] ;  /* 0x0002580001967983 */ /* 0x002f280000300800 */
[----:B------:R-:W4:Y:S01]  /*45050*/  LDL.LU R149, [R1+0x25c] ;  /* 0x00025c0001957983 */ /* 0x000f220000300800 */
[----:B--2---:R-:W-:Y:S01]  /*45060*/  MOV R4, R216 ;  /* 0x000000d800047202 */ /* 0x004fe20000000f00 */
[----:B------:R-:W-:-:S02]  /*45070*/  IMAD.MOV.U32 R5, RZ, RZ, R215 ;  /* 0x000000ffff057224 */ /* 0x000fc400078e00d7 */
[----:B------:R-:W2:Y:S04]  /*45080*/  LDL.LU R148, [R1+0x260] ;  /* 0x0002600001947983 */ /* 0x000ea80000300800 */
[----:B------:R-:W2:Y:S04]  /*45090*/  LDL.LU R147, [R1+0x264] ;  /* 0x0002640001937983 */ /* 0x000ea80000300800 */
[----:B---3--:R-:W3:Y:S04]  /*450a0*/  LDL.LU R8, [R1+0x268] ;  /* 0x0002680001087983 */ /* 0x008ee80000300800 */
[----:B------:R-:W3:Y:S04]  /*450b0*/  LDL.LU R3, [R1+0x26c] ;  /* 0x00026c0001037983 */ /* 0x000ee80000300800 */
[----:B------:R1:W-:Y:S04]  /*450c0*/  LDGSTS.E [R2+-0x3bff4], desc[UR52][R4.64], P1 ;  /* 0xc400c00004027fae */ /* 0x0003e80008921874 */
[----:B------:R-:W2:Y:S01]  /*450d0*/  LDL.LU R5, [R1+0x250] ;  /* 0x0002500001057983 */ /* 0x000ea20000300800 */
        /* <DEDUP_REMOVED lines=10> */
[----:B------:R-:W-:Y:S01]  /*45180*/  IADD3 R149, P4, R149, UR4, RZ ;  /* 0x0000000495957c10 */ /* 0x000fe2000ff9e0ff */
[----:B------:R-:W-:Y:S03]  /*45190*/  STL [R1+0x254], R151 ;  /* 0x0002549701007387 */ /* 0x000fe60000100800 */
[----:B------:R-:W-:Y:S02]  /*451a0*/  IADD3.X R150, R150, UR6, RZ, P4, !PT ;  /* 0x0000000696967c10 */ /* 0x000fe4000a7fe4ff */
[----:B--2---:R-:W-:-:S05]  /*451b0*/  IADD3.X R5, R5, UR6, RZ, P3, !PT ;  /* 0x0000000605057c10 */ /* 0x004fca0009ffe4ff */
[----:B------:R1:W-:Y:S04]  /*451c0*/  STL [R1+0x250], R5 ;  /* 0x0002500501007387 */ /* 0x0003e80000100800 */
[----:B------:R2:W-:Y:S02]  /*451d0*/  LDGSTS.E [R2+-0x38000], desc[UR52][R4.64], P2 ;  /* 0xc800000004027fae */ /* 0x0005e40009121874 */
[----:B--2---:R-:W-:Y:S02]  /*451e0*/  IMAD.MOV.U32 R4, RZ, RZ, R149 ;  /* 0x000000ffff047224 */ /* 0x004fe400078e0095 */
[----:B-1----:R-:W-:-:S05]  /*451f0*/  IMAD.MOV.U32 R5, RZ, RZ, R150 ;  /* 0x000000ffff057224 */ /* 0x002fca00078e0096 */
        /* <DEDUP_REMOVED lines=10> */
[----:B---3--:R-:W-:Y:S01]  /*452a0*/  IADD3 R3, P4, R3, UR4, RZ ;  /* 0x0000000403037c10 */ /* 0x008fe2000ff9e0ff */
        /* <DEDUP_REMOVED lines=34> */
[----:B--2---:R-:W-:Y:S02]  /*454d0*/  IADD3.X R150, R150, UR6, RZ, P4, !PT ;  /* 0x0000000696967c10 */ /* 0x004fe4000a7fe4ff */
[----:B---3--:R-:W-:-:S05]  /*454e0*/  IADD3.X R5, R5, UR6, RZ, P3, !PT ;  /* 0x0000000605057c10 */ /* 0x008fca0009ffe4ff */
[----:B------:R1:W-:Y:S04]  /*454f0*/  STL [R1+0x350], R5 ;  /* 0x0003500501007387 */ /* 0x0003e80000100800 */
[----:B------:R2:W-:Y:S02]  /*45500*/  LDGSTS.E [R2+-0x34000], desc[UR52][R4.64], P2 ;  /* 0xcc00000004027fae */ /* 0x0005e40009121874 */
[----:B--2---:R-:W-:Y:S01]  /*45510*/  MOV R4, R149 ;  /* 0x0000009500047202 */ /* 0x004fe20000000f00 */
        /* <DEDUP_REMOVED lines=13> */
[----:B------:R-:W-:Y:S02]  /*455f0*/  IMAD.MOV.U32 R4, RZ, RZ, R147 ;  /* 0x000000ffff047224 */ /* 0x000fe400078e0093 */
[----:B------:R-:W-:Y:S01]  /*45600*/  IMAD.MOV.U32 R5, RZ, RZ, R148 ;  /* 0x000000ffff057224 */ /* 0x000fe200078e0094 */
[----:B------:R-:W-:-:S04]  /*45610*/  IADD3.X R8, R8, UR6, RZ, P4, !PT ;  /* 0x0000000608087c10 */ /* 0x000fc8000a7fe4ff */
[----:B------:R1:W-:Y:S01]  /*45620*/  LDGSTS.E [R2+-0x33ff8], desc[UR52][R4.64], P2 ;  /* 0xcc00800004027fae */ /* 0x0003e20009121874 */
[----:B------:R-:W-:Y:S01]  /*45630*/  ISETP.GT.AND P2, PT, R0, 0x9, PT ;  /* 0x000000090000780c */ /* 0x000fe20003f44270 */
[----:B-1----:R-:W-:Y:S01]  /*45640*/  IMAD.MOV.U32 R4, RZ, RZ, R3 ;  /* 0x000000ffff047224 */ /* 0x002fe200078e0003 */
[----:B------:R-:W-:-:S05]  /*45650*/  MOV R5, R8 ;  /* 0x0000000800057202 */ /* 0x000fca0000000f00 */
        /* <DEDUP_REMOVED lines=8> */
[----:B------:R-:W-:Y:S01]  /*456e0*/  ISETP.NE.U32.AND P2, PT, R2, RZ, PT ;  /* 0x000000ff0200720c */ /* 0x000fe20003f45070 */
[----:B------:R-:W-:Y:S01]  /*456f0*/  IMAD.U32 R2, RZ, RZ, UR12 ;  /* 0x0000000cff027e24 */ /* 0x000fe2000f8e00ff */
[----:B------:R-:W-:Y:S02]  /*45700*/  LOP3.LUT R4, R7, 0x20, RZ, 0x3c, !PT ;  /* 0x0000002007047812 */ /* 0x000fe400078e3cff */
[----:B------:R-:W-:Y:S02]  /*45710*/  IADD3.X R153, R153, UR6, RZ, P3, !PT ;  /* 0x0000000699997c10 */ /* 0x000fe40009ffe4ff */
[----:B------:R-:W-:Y:S02]  /*45720*/  IADD3 R156, P4, R156, UR4, RZ ;  /* 0x000000049c9c7c10 */ /* 0x000fe4000ff9e0ff */
[----:B------:R-:W-:Y:S01]  /*45730*/  IADD3 R2, R4, 0x100000, R2 ;  /* 0x0010000004027810 */ /* 0x000fe20007ffe002 */
[----:B------:R-:W-:-:S02]  /*45740*/  IMAD.MOV.U32 R4, RZ, RZ, R154 ;  /* 0x000000ffff047224 */ /* 0x000fc400078e009a */
[----:B------:R-:W-:Y:S01]  /*45750*/  IMAD.MOV.U32 R5, RZ, RZ, R153 ;  /* 0x000000ffff057224 */ /* 0x000fe200078e0099 */
[----:B------:R-:W-:-:S04]  /*45760*/  IADD3.X R155, R155, UR6, RZ, P4, !PT ;  /* 0x000000069b9b7c10 */ /* 0x000fc8000a7fe4ff */
[----:B------:R1:W-:Y:S01]  /*45770*/  LDGSTS.E [R2+-0x40000], desc[UR52][R4.64], P1 ;  /* 0xc000000004027fae */ /* 0x0003e20008921874 */
[----:B------:R-:W-:Y:S01]  /*45780*/  ISETP.GT.AND P1, PT, R0, 0xa, PT ;  /* 0x0000000a0000780c */ /* 0x000fe20003f24270 */
[----:B-1----:R-:W-:Y:S01]  /*45790*/  IMAD.MOV.U32 R4, RZ, RZ, R156 ;  /* 0x000000ffff047224 */ /* 0x002fe200078e009c */
[----:B------:R-:W-:-:S05]  /*457a0*/  MOV R5, R155 ;  /* 0x0000009b00057202 */ /* 0x000fca0000000f00 */
        /* <DEDUP_REMOVED lines=12> */
[----:B------:R-:W-:Y:S01]  /*45870*/  IADD3.X R159, R159, UR6, RZ, P4, !PT ;  /* 0x000000069f9f7c10 */ /* 0x000fe2000a7fe4ff */
        /* <DEDUP_REMOVED lines=32> */
[----:B------:R-:W-:Y:S01]  /*45a80*/  IADD3 R224, P4, R224, UR4, RZ ;  /* 0x00000004e0e07c10 */ /* 0x000fe2000ff9e0ff */
[----:B------:R-:W-:Y:S01]  /*45a90*/  STL [R1+0x35c], R149 ;  /* 0x00035c9501007387 */ /* 0x000fe20000100800 */
[----:B------:R-:W-:Y:S01]  /*45aa0*/  ISETP.NE.U32.AND P1, PT, R4, RZ, PT ;  /* 0x000000ff0400720c */ /* 0x000fe20003f25070 */
[----:B------:R-:W-:Y:S01]  /*45ab0*/  IMAD.MOV.U32 R4, RZ, RZ, R222 ;  /* 0x000000ffff047224 */ /* 0x000fe200078e00de */
[----:B------:R-:W-:Y:S01]  /*45ac0*/  MOV R5, R221 ;  /* 0x000000dd00057202 */ /* 0x000fe20000000f00 */
[----:B------:R1:W-:Y:S01]  /*45ad0*/  STL [R1+0x358], R150 ;  /* 0x0003589601007387 */ /* 0x0003e20000100800 */
[----:B------:R-:W-:-:S03]  /*45ae0*/  IADD3.X R223, R223, UR6, RZ, P4, !PT ;  /* 0x00000006dfdf7c10 */ /* 0x000fc6000a7fe4ff */
        /* <DEDUP_REMOVED lines=8> */
[----:B--2---:R-:W-:-:S03]  /*45b70*/  IMAD.MOV.U32 R4, RZ, RZ, R224 ;  /* 0x000000ffff047224 */ /* 0x004fc600078e00e0 */
[----:B------:R-:W2:Y:S01]  /*45b80*/  LDL.LU R148, [R1+0x280] ;  /* 0x0002800001947983 */ /* 0x000ea20000300800 */
[----:B------:R-:W-:-:S03]  /*45b90*/  IMAD.MOV.U32 R5, RZ, RZ, R223 ;  /* 0x000000ffff057224 */ /* 0x000fc600078e00df */
        /* <DEDUP_REMOVED lines=17> */
[----:B------:R-:W-:Y:S02]  /*45cb0*/  IADD3.X R150, R150, UR6, RZ, P4, !PT ;  /* 0x0000000696967c10 */ /* 0x000fe4000a7fe4ff */
[----:B--2---:R-:W-:-:S05]  /*45cc0*/  IADD3.X R5, R5, UR6, RZ, P3, !PT ;  /* 0x0000000605057c10 */ /* 0x004fca0009ffe4ff */
        /* <DEDUP_REMOVED lines=45> */
[----:B----4-:R-:W-:-:S04]  /*45fa0*/  IADD3 R151, P3, R151, UR4, RZ ;  /* 0x0000000497977c10 */ /* 0x010fc8000ff7e0ff */
[----:B------:R-:W-:Y:S01]  /*45fb0*/  MOV R4, R151 ;  /* 0x0000009700047202 */ /* 0x000fe20000000f00 */
[----:B------:R-:W-:Y:S01]  /*45fc0*/  STL [R1+0x374], R151 ;  /* 0x0003749701007387 */ /* 0x000fe20000100800 */
[----:B------:R-:W-:-:S04]  /*45fd0*/  IADD3 R149, P4, R149, UR4, RZ ;  /* 0x0000000495957c10 */ /* 0x000fc8000ff9e0ff */
[----:B--2---:R-:W-:Y:S02]  /*45fe0*/  IADD3.X R150, R150, UR6, RZ, P4, !PT ;  /* 0x0000000696967c10 */ /* 0x004fe4000a7fe4ff */
[----:B---3--:R-:W-:-:S05]  /*45ff0*/  IADD3.X R5, R5, UR6, RZ, P3, !PT ;  /* 0x0000000605057c10 */ /* 0x008fca0009ffe4ff */
        /* <DEDUP_REMOVED lines=20> */
[----:B------:R-:W-:Y:S02]  /*46140*/  ISETP.GT.AND P2, PT, R0, 0xd, PT ;  /* 0x0000000d0000780c */ /* 0x000fe40003f44270 */
[----:B-1----:R-:W-:Y:S01]  /*46150*/  MOV R4, R3 ;  /* 0x0000000300047202 */ /* 0x002fe20000000f00 */
        /* <DEDUP_REMOVED lines=33> */
[----:B------:R-:W-:-:S02]  /*46370*/  IMAD.MOV.U32 R4, RZ, RZ, R166 ;  /* 0x000000ffff047224 */ /* 0x000fc400078e00a6 */
[----:B------:R-:W-:Y:S01]  /*46380*/  IMAD.MOV.U32 R5, RZ, RZ, R165 ;  /* 0x000000ffff057224 */ /* 0x000fe200078e00a5 */
[----:B------:R-:W-:-:S04]  /*46390*/  IADD3.X R167, R167, UR6, RZ, P4, !PT ;  /* 0x00000006a7a77c10 */ /* 0x000fc8000a7fe4ff */
[----:B------:R1:W-:Y:S02]  /*463a0*/  LDGSTS.E [R2+-0x3fff8], desc[UR52][R4.64], P2 ;  /* 0xc000800004027fae */ /* 0x0003e40009121874 */
[----:B-1----:R-:W-:Y:S01]  /*463b0*/  IMAD.MOV.U32 R4, RZ, RZ, R168 ;  /* 0x000000ffff047224 */ /* 0x002fe200078e00a8 */
[----:B------:R-:W-:-:S05]  /*463c0*/  MOV R5, R167 ;  /* 0x000000a700057202 */ /* 0x000fca0000000f00 */
        /* <DEDUP_REMOVED lines=94> */
[----:B---3--:R-:W-:Y:S01]  /*469b0*/  IMAD.MOV.U32 R4, RZ, RZ, R3 ;  /* 0x000000ffff047224 */ /* 0x008fe200078e0003 */
[----:B------:R-:W-:-:S02]  /*469c0*/  MOV R5, R8 ;  /* 0x0000000800057202 */ /* 0x000fc40000000f00 */
[----:B------:R-:W3:Y:S04]  /*469d0*/  LDL.LU R148, [R1+0x3a0] ;  /* 0x0003a00001947983 */ /* 0x000ee80000300800 */
        /* <DEDUP_REMOVED lines=57> */
[----:B------:R-:W-:-:S02]  /*46d70*/  MOV R5, R169 ;  /* 0x000000a900057202 */ /* 0x000fc40000000f00 */
[----:B------:R-:W-:-:S03]  /*46d80*/  IADD3.X R171, R171, UR6, RZ, P4, !PT ;  /* 0x00000006abab7c10 */ /* 0x000fc6000a7fe4ff */
        /* <DEDUP_REMOVED lines=115> */
[----:B---3--:R-:W-:Y:S01]  /*474c0*/  MOV R4, R3 ;  /* 0x0000000300047202 */ /* 0x008fe20000000f00 */
[----:B------:R-:W-:-:S02]  /*474d0*/  IMAD.MOV.U32 R5, RZ, RZ, R8 ;  /* 0x000000ffff057224 */ /* 0x000fc400078e0008 */
        /* <DEDUP_REMOVED lines=108> */
[----:B------:R-:W-:Y:S01]  /*47ba0*/  SEL R4, R4, RZ, !P0 ;  /* 0x000000ff04047207 */ /* 0x000fe20004000000 */
[----:B------:R-:W-:Y:S01]  /*47bb0*/  STL [R1+0x3bc], R149 ;  /* 0x0003bc9501007387 */ /* 0x000fe20000100800 */
[----:B------:R-:W-:Y:S02]  /*47bc0*/  IADD3 R248, P4, R248, UR4, RZ ;  /* 0x00000004f8f87c10 */ /* 0x000fe4000ff9e0ff */
[----:B------:R-:W-:Y:S01]  /*47bd0*/  ISETP.NE.U32.AND P1, PT, R4, RZ, PT ;  /* 0x000000ff0400720c */ /* 0x000fe20003f25070 */
[----:B------:R1:W-:Y:S01]  /*47be0*/  STL [R1+0x3b8], R150 ;  /* 0x0003b89601007387 */ /* 0x0003e20000100800 */
[----:B------:R-:W-:Y:S02]  /*47bf0*/  IMAD.MOV.U32 R4, RZ, RZ, R246 ;  /* 0x000000ffff047224 */ /* 0x000fe400078e00f6 */
[----:B------:R-:W-:Y:S01]  /*47c00*/  IMAD.MOV.U32 R5, RZ, RZ, R245 ;  /* 0x000000ffff057224 */ /* 0x000fe200078e00f5 */
[----:B------:R-:W-:Y:S01]  /*47c10*/  STL [R1+0x3c4], R147 ;  /* 0x0003c49301007387 */ /* 0x000fe20000100800 */
[----:B------:R-:W-:-:S03]  /*47c20*/  IADD3.X R247, R247, UR6, RZ, P4, !PT ;  /* 0x00000006f7f77c10 */ /* 0x000fc6000a7fe4ff */
[----:B------:R2:W-:Y:S04]  /*47c30*/  STL [R1+0x3c0], R148 ;  /* 0x0003c09401007387 */ /* 0x0005e80000100800 */
[----:B------:R-:W-:Y:S04]  /*47c40*/  STL [R1+0x3cc], R3 ;  /* 0x0003cc0301007387 */ /* 0x000fe80000100800 */
[----:B------:R3:W-:Y:S04]  /*47c50*/  STL [R1+0x3c8], R8 ;  /* 0x0003c80801007387 */ /* 0x0007e80000100800 */
[----:B------:R-:W4:Y:S04]  /*47c60*/  LDL.LU R151, [R1+0x2d4] ;  /* 0x0002d40001977983 */ /* 0x000f280000300800 */
[----:B------:R2:W-:Y:S04]  /*47c70*/  LDGSTS.E [R2+-0x3bff8], desc[UR52][R4.64], P2 ;  /* 0xc400800004027fae */ /* 0x0005e80009121874 */
[----:B-1----:R-:W4:Y:S04]  /*47c80*/  LDL.LU R150, [R1+0x2d8] ;  /* 0x0002d80001967983 */ /* 0x002f280000300800 */
[----:B------:R-:W4:Y:S01]  /*47c90*/  LDL.LU R149, [R1+0x2dc] ;  /* 0x0002dc0001957983 */ /* 0x000f220000300800 */
[----:B--2---:R-:W-:Y:S01]  /*47ca0*/  IMAD.MOV.U32 R4, RZ, RZ, R248 ;  /* 0x000000ffff047224 */ /* 0x004fe200078e00f8 */
[----:B------:R-:W-:-:S02]  /*47cb0*/  MOV R5, R247 ;  /* 0x000000f700057202 */ /* 0x000fc40000000f00 */
        /* <DEDUP_REMOVED lines=33> */
[----:B---3--:R-:W-:Y:S02]  /*47ed0*/  IADD3 R3, P4, R3, UR4, RZ ;  /* 0x0000000403037c10 */ /* 0x008fe4000ff9e0ff */
        /* <DEDUP_REMOVED lines=42> */
[C---:B------:R-:W-:Y:S02]  /*48180*/  ISETP.GT.AND P1, PT, R0.reuse, 0x76, PT ;  /* 0x000000760000780c */ /* 0x040fe40003f24270 */
[----:B------:R-:W-:Y:S02]  /*48190*/  IADD3 R147, P3, R147, UR4, RZ ;  /* 0x0000000493937c10 */ /* 0x000fe4000ff7e0ff */
[----:B-1----:R-:W-:Y:S02]  /*481a0*/  SEL R4, RZ, 0x4, !P1 ;  /* 0x00000004ff047807 */ /* 0x002fe40004800000 */
[----:B------:R-:W-:Y:S02]  /*481b0*/  ISETP.GT.AND P1, PT, R0, 0x77, PT ;  /* 0x000000770000780c */ /* 0x000fe40003f24270 */
[----:B------:R-:W-:Y:S02]  /*481c0*/  SEL R4, R4, RZ, !P0 ;  /* 0x000000ff04047207 */ /* 0x000fe40004000000 */
[----:B------:R-:W-:-:S02]  /*481d0*/  IADD3 R3, P4, R3, UR4, RZ ;  /* 0x0000000403037c10 */ /* 0x000fc4000ff9e0ff */
[----:B------:R-:W-:Y:S02]  /*481e0*/  ISETP.NE.U32.AND P2, PT, R4, RZ, PT ;  /* 0x000000ff0400720c */ /* 0x000fe40003f45070 */
[----:B------:R-:W-:Y:S02]  /*481f0*/  SEL R4, RZ, 0x4, !P1 ;  /* 0x00000004ff047807 */ /* 0x000fe40004800000 */
[----:B------:R-:W-:Y:S01]  /*48200*/  IADD3.X R148, R148, UR6, RZ, P3, !PT ;  /* 0x0000000694947c10 */ /* 0x000fe20009ffe4ff */
[----:B------:R-:W-:Y:S01]  /*48210*/  STL [R1+0x3dc], R149 ;  /* 0x0003dc9501007387 */ /* 0x000fe20000100800 */
[----:B------:R-:W-:Y:S02]  /*48220*/  SEL R4, R4, RZ, !P0 ;  /* 0x000000ff04047207 */ /* 0x000fe40004000000 */
[----:B------:R-:W-:Y:S01]  /*48230*/  IADD3.X R8, R8, UR6, RZ, P4, !PT ;  /* 0x0000000608087c10 */ /* 0x000fe2000a7fe4ff */
[----:B------:R-:W-:Y:S01]  /*48240*/  STL [R1+0x3d8], R150 ;  /* 0x0003d89601007387 */ /* 0x000fe20000100800 */
[----:B------:R-:W-:Y:S01]  /*48250*/  ISETP.NE.U32.AND P1, PT, R4, RZ, PT ;  /* 0x000000ff0400720c */ /* 0x000fe20003f25070 */
[----:B------:R-:W-:-:S02]  /*48260*/  IMAD.MOV.U32 R4, RZ, RZ, R147 ;  /* 0x000000ffff047224 */ /* 0x000fc400078e0093 */
[----:B------:R-:W-:Y:S01]  /*48270*/  STL [R1+0x3e4], R147 ;  /* 0x0003e49301007387 */ /* 0x000fe20000100800 */
[----:B------:R-:W-:-:S03]  /*48280*/  IMAD.MOV.U32 R5, RZ, RZ, R148 ;  /* 0x000000ffff057224 */ /* 0x000fc600078e0094 */
[----:B------:R1:W-:Y:S04]  /*48290*/  STL [R1+0x3e0], R148 ;  /* 0x0003e09401007387 */ /* 0x0003e80000100800 */
[----:B------:R-:W-:Y:S04]  /*482a0*/  STL [R1+0x3ec], R3 ;  /* 0x0003ec0301007387 */ /* 0x000fe80000100800 */
[----:B------:R2:W-:Y:S04]  /*482b0*/  STL [R1+0x3e8], R8 ;  /* 0x0003e80801007387 */ /* 0x0005e80000100800 */
[----:B-1----:R-:W3:Y:S04]  /*482c0*/  LDL.LU R148, [R1+0x200] ;  /* 0x0002000001947983 */ /* 0x002ee80000300800 */
[----:B------:R-:W4:Y:S04]  /*482d0*/  LDL.LU R147, [R1+0x204] ;  /* 0x0002040001937983 */ /* 0x000f280000300800 */
[----:B------:R1:W-:Y:S02]  /*482e0*/  LDGSTS.E [R2+-0x33ff8], desc[UR52][R4.64], P2 ;  /* 0xcc00800004027fae */ /* 0x0003e40009121874 */
[----:B-1----:R-:W-:-:S02]  /*482f0*/  IMAD.MOV.U32 R5, RZ, RZ, R8 ;  /* 0x000000ffff057224 */ /* 0x002fc400078e0008 */
[----:B------:R-:W-:Y:S01]  /*48300*/  IMAD.MOV.U32 R4, RZ, RZ, R3 ;  /* 0x000000ffff047224 */ /* 0x000fe200078e0003 */
[----:B--2---:R-:W2:Y:S04]  /*48310*/  LDL.LU R8, [R1+0x208] ;  /* 0x0002080001087983 */ /* 0x004ea80000300800 */
[----:B------:R-:W2:Y:S01]  /*48320*/  LDL.LU R3, [R1+0x20c] ;  /* 0x00020c0001037983 */ /* 0x000ea20000300800 */
[----:B------:R-:W-:-:S03]  /*48330*/  ISETP.GT.AND P2, PT, R0, 0x19, PT ;  /* 0x000000190000780c */ /* 0x000fc60003f44270 */
        /* <DEDUP_REMOVED lines=66> */
[----:B---3--:R-:W-:Y:S01]  /*48760*/  IADD3.X R148, R148, UR6, RZ, P3, !PT ;  /* 0x0000000694947c10 */ /* 0x008fe20009ffe4ff */
[----:B------:R-:W-:Y:S01]  /*48770*/  IMAD.MOV.U32 R4, RZ, RZ, R147 ;  /* 0x000000ffff047224 */ /* 0x000fe200078e0093 */
[----:B------:R-:W-:Y:S03]  /*48780*/  STL [R1+0x204], R147 ;  /* 0x0002049301007387 */ /* 0x000fe60000100800 */
[----:B------:R-:W-:Y:S01]  /*48790*/  IMAD.MOV.U32 R5, RZ, RZ, R148 ;  /* 0x000000ffff057224 */ /* 0x000fe200078e0094 */
[----:B------:R1:W-:Y:S04]  /*487a0*/  STL [R1+0x200], R148 ;  /* 0x0002009401007387 */ /* 0x0003e80000100800 */
[----:B------:R3:W-:Y:S01]  /*487b0*/  LDGSTS.E [R2+-0x3bff8], desc[UR52][R4.64], P2 ;  /* 0xc400800004027fae */ /* 0x0007e20009121874 */
[----:B--2---:R-:W-:-:S04]  /*487c0*/  IADD3 R3, P4, R3, UR4, RZ ;  /* 0x0000000403037c10 */ /* 0x004fc8000ff9e0ff */
[----:B------:R-:W-:Y:S01]  /*487d0*/  IADD3.X R8, R8, UR6, RZ, P4, !PT ;  /* 0x0000000608087c10 */ /* 0x000fe2000a7fe4ff */
[----:B------:R-:W-:Y:S01]  /*487e0*/  STL [R1+0x20c], R3 ;  /* 0x00020c0301007387 */ /* 0x000fe20000100800 */
[----:B---3--:R-:W-:-:S03]  /*487f0*/  MOV R4, R3 ;  /* 0x0000000300047202 */ /* 0x008fc60000000f00 */
[----:B------:R-:W2:Y:S01]  /*48800*/  LDL.LU R151, [R1+0x2f4] ;  /* 0x0002f40001977983 */ /* 0x000ea20000300800 */
[----:B------:R-:W-:-:S03]  /*48810*/  IMAD.MOV.U32 R5, RZ, RZ, R8 ;  /* 0x000000ffff057224 */ /* 0x000fc600078e0008 */
[----:B------:R3:W-:Y:S04]  /*48820*/  STL [R1+0x208], R8 ;  /* 0x0002080801007387 */ /* 0x0007e80000100800 */
[----:B------:R-:W4:Y:S04]  /*48830*/  LDL.LU R149, [R1+0x2fc] ;  /* 0x0002fc0001957983 */ /* 0x000f280000300800 */
[----:B------:R-:W4:Y:S04]  /*48840*/  LDL.LU R150, [R1+0x2f8] ;  /* 0x0002f80001967983 */ /* 0x000f280000300800 */
[----:B-1----:R-:W4:Y:S04]  /*48850*/  LDL.LU R148, [R1+0x300] ;  /* 0x0003000001947983 */ /* 0x002f280000300800 */
[----:B------:R-:W4:Y:S04]  /*48860*/  LDL.LU R147, [R1+0x304] ;  /* 0x0003040001937983 */ /* 0x000f280000300800 */
[----:B---3--:R-:W3:Y:S04]  /*48870*/  LDL.LU R8, [R1+0x308] ;  /* 0x0003080001087983 */ /* 0x008ee80000300800 */
        /* <DEDUP_REMOVED lines=11> */
[----:B--2---:R-:W-:-:S05]  /*48930*/  IADD3 R151, P3, R151, UR4, RZ ;  /* 0x0000000497977c10 */ /* 0x004fca000ff7e0ff */
[----:B------:R-:W-:Y:S01]  /*48940*/  IMAD.MOV.U32 R4, RZ, RZ, R151 ;  /* 0x000000ffff047224 */ /* 0x000fe200078e0097 */
[----:B----4-:R-:W-:Y:S01]  /*48950*/  IADD3 R149, P4, R149, UR4, RZ ;  /* 0x0000000495957c10 */ /* 0x010fe2000ff9e0ff */
[----:B------:R-:W-:Y:S03]  /*48960*/  STL [R1+0x2f4], R151 ;  /* 0x0002f49701007387 */ /* 0x000fe60000100800 */
[----:B------:R-:W-:Y:S02]  /*48970*/  IADD3.X R150, R150, UR6, RZ, P4, !PT ;  /* 0x0000000696967c10 */ /* 0x000fe4000a7fe4ff */
        /* <DEDUP_REMOVED lines=69> */
[----:B------:R1:W-:Y:S01]  /*48dd0*/  STL [R1+0x3f8], R150 ;  /* 0x0003f89601007387 */ /* 0x0003e20000100800 */
[----:B------:R-:W-:-:S03]  /*48de0*/  ISETP.NE.U32.AND P1, PT, R4, RZ, PT ;  /* 0x000000ff0400720c */ /* 0x000fc60003f25070 */
[----:B------:R-:W-:Y:S01]  /*48df0*/  STL [R1+0x404], R147 ;  /* 0x0004049301007387 */ /* 0x000fe20000100800 */
[----:B------:R-:W-:-:S03]  /*48e00*/  IMAD.MOV.U32 R4, RZ, RZ, R147 ;  /* 0x000000ffff047224 */ /* 0x000fc600078e0093 */
[----:B------:R2:W-:Y:S01]  /*48e10*/  STL [R1+0x400], R148 ;  /* 0x0004009401007387 */ /* 0x0005e20000100800 */
[----:B------:R-:W-:-:S03]  /*48e20*/  IMAD.MOV.U32 R5, RZ, RZ, R148 ;  /* 0x000000ffff057224 */ /* 0x000fc600078e0094 */
[----:B------:R-:W-:Y:S04]  /*48e30*/  STL [R1+0x40c], R3 ;  /* 0x00040c0301007387 */ /* 0x000fe80000100800 */
[----:B------:R3:W-:Y:S04]  /*48e40*/  STL [R1+0x408], R8 ;  /* 0x0004080801007387 */ /* 0x0007e80000100800 */
[----:B-1----:R-:W4:Y:S04]  /*48e50*/  LDL.LU R150, [R1+0x210] ;  /* 0x0002100001967983 */ /* 0x002f280000300800 */
[----:B--2---:R-:W2:Y:S04]  /*48e60*/  LDL.LU R148, [R1+0x214] ;  /* 0x0002140001947983 */ /* 0x004ea80000300800 */
[----:B------:R1:W-:Y:S04]  /*48e70*/  LDGSTS.E [R2+-0x33ff8], desc[UR52][R4.64], P2 ;  /* 0xcc00800004027fae */ /* 0x0003e80009121874 */
[----:B------:R-:W4:Y:S01]  /*48e80*/  LDL.LU R147, [R1+0x218] ;  /* 0x0002180001937983 */ /* 0x000f220000300800 */
[----:B-1----:R-:W-:-:S03]  /*48e90*/  MOV R5, R8 ;  /* 0x0000000800057202 */ /* 0x002fc60000000f00 */
[----:B---3--:R-:W3:Y:S01]  /*48ea0*/  LDL.LU R8, [R1+0x21c] ;  /* 0x00021c0001087983 */ /* 0x008ee20000300800 */
[----:B------:R-:W-:Y:S01]  /*48eb0*/  IMAD.MOV.U32 R4, RZ, RZ, R3 ;  /* 0x000000ffff047224 */ /* 0x000fe200078e0003 */
[----:B------:R-:W-:Y:S02]  /*48ec0*/  ISETP.GT.AND P2, PT, R0, 0x1d, PT ;  /* 0x0000001d0000780c */ /* 0x000fe40003f44270 */
[----:B------:R-:W-:Y:S01]  /*48ed0*/  IADD3 R194, P3, R194, UR4, RZ ;  /* 0x00000004c2c27c10 */ /* 0x000fe2000ff7e0ff */
[----:B------:R-:W3:Y:S04]  /*48ee0*/  LDL.LU R149, [R1+0x224] ;  /* 0x0002240001957983 */ /* 0x000ee80000300800 */
[----:B------:R1:W-:Y:S01]  /*48ef0*/  LDGSTS.E [R2+-0x33ff4], desc[UR52][R4.64], P1 ;  /* 0xcc00c00004027fae */ /* 0x0003e20008921874 */
[----:B------:R-:W-:-:S02]  /*48f00*/  ISETP.GT.AND P1, PT, R0, 0x1c, PT ;  /* 0x0000001c0000780c */ /* 0x000fc40003f24270 */
[----:B------:R-:W-:Y:S01]  /*48f10*/  IADD3.X R193, R193, UR6, RZ, P3, !PT ;  /* 0x00000006c1c17c10 */ /* 0x000fe20009ffe4ff */
[----:B------:R-:W3:Y:S01]  /*48f20*/  LDL.LU R3, [R1+0x22c] ;  /* 0x00022c0001037983 */ /* 0x000ee20000300800 */
[----:B-1----:R-:W-:Y:S02]  /*48f30*/  SEL R4, RZ, 0x4, !P1 ;  /* 0x00000004ff047807 */ /* 0x002fe40004800000 */
[----:B------:R-:W-:Y:S02]  /*48f40*/  SEL R2, RZ, 0x4, !P2 ;  /* 0x00000004ff027807 */ /* 0x000fe40005000000 */
[----:B------:R-:W-:Y:S02]  /*48f50*/  SEL R4, R4, RZ, !P0 ;  /* 0x000000ff04047207 */ /* 0x000fe40004000000 */
[----:B------:R-:W-:Y:S02]  /*48f60*/  SEL R2, R2, RZ, !P0 ;  /* 0x000000ff02027207 */ /* 0x000fe40004000000 */
[----:B------:R-:W-:-:S02]  /*48f70*/  ISETP.NE.U32.AND P1, PT, R4, RZ, PT ;  /* 0x000000ff0400720c */ /* 0x000fc40003f25070 */
[----:B------:R-:W-:Y:S01]  /*48f80*/  ISETP.NE.U32.AND P2, PT, R2, RZ, PT ;  /* 0x000000ff0200720c */ /* 0x000fe20003f45070 */
[----:B------:R-:W-:Y:S01]  /*48f90*/  IMAD.U32 R2, RZ, RZ, UR12 ;  /* 0x0000000cff027e24 */ /* 0x000fe2000f8e00ff */
[----:B------:R-:W-:Y:S02]  /*48fa0*/  LOP3.LUT R4, R7, 0x70, RZ, 0x3c, !PT ;  /* 0x0000007007047812 */ /* 0x000fe400078e3cff */
[----:B------:R-:W-:Y:S01]  /*48fb0*/  IADD3 R196, P4, R196, UR4, RZ ;  /* 0x00000004c4c47c10 */ /* 0x000fe2000ff9e0ff */
[----:B------:R-:W-:Y:S01]  /*48fc0*/  IMAD.MOV.U32 R5, RZ, RZ, R193 ;  /* 0x000000ffff057224 */ /* 0x000fe200078e00c1 */
[----:B------:R-:W-:Y:S01]  /*48fd0*/  IADD3 R2, R4, 0x100000, R2 ;  /* 0x0010000004027810 */ /* 0x000fe20007ffe002 */
        /* <DEDUP_REMOVED lines=32> */
[----:B--2---:R-:W-:-:S04]  /*491e0*/  IADD3 R148, P3, R148, UR4, RZ ;  /* 0x0000000494947c10 */ /* 0x004fc8000ff7e0ff */
[----:B----4-:R-:W-:Y:S01]  /*491f0*/  IADD3.X R150, R150, UR6, RZ, P3, !PT ;  /* 0x0000000696967c10 */ /* 0x010fe20009ffe4ff */
[----:B------:R-:W-:Y:S04]  /*49200*/  STL [R1+0x214], R148 ;  /* 0x0002149401007387 */ /* 0x000fe80000100800 */
[----:B------:R1:W-:Y:S01]  /*49210*/  STL [R1+0x210], R150 ;  /* 0x0002109601007387 */ /* 0x0003e20000100800 */
[----:B------:R-:W-:Y:S01]  /*49220*/  IMAD.MOV.U32 R5, RZ, RZ, R150 ;  /* 0x000000ffff057224 */ /* 0x000fe200078e0096 */
[----:B---3--:R-:W-:-:S05]  /*49230*/  IADD3 R8, P4, R8, UR4, RZ ;  /* 0x0000000408087c10 */ /* 0x008fca000ff9e0ff */
[----:B------:R-:W-:Y:S04]  /*49240*/  STL [R1+0x21c], R8 ;  /* 0x00021c0801007387 */ /* 0x000fe80000100800 */
[----:B-1----:R-:W2:Y:S01]  /*49250*/  LDL.LU R150, [R1+0x220] ;  /* 0x0002200001967983 */ /* 0x002ea20000300800 */
[----:B------:R-:W-:Y:S02]  /*49260*/  IADD3.X R147, R147, UR6, RZ, P4, !PT ;  /* 0x0000000693937c10 */ /* 0x000fe4000a7fe4ff */
[----:B------:R-:W-:-:S03]  /*49270*/  MOV R4, R148 ;  /* 0x0000009400047202 */ /* 0x000fc60000000f00 */
[----:B------:R1:W-:Y:S04]  /*49280*/  STL [R1+0x218], R147 ;  /* 0x0002189301007387 */ /* 0x0003e80000100800 */
[----:B------:R-:W3:Y:S04]  /*49290*/  LDL.LU R148, [R1+0x228] ;  /* 0x0002280001947983 */ /* 0x000ee80000300800 */
[----:B------:R4:W-:Y:S01]  /*492a0*/  LDGSTS.E [R2+-0x3c000], desc[UR52][R4.64], P2 ;  /* 0xc400000004027fae */ /* 0x0009e20009121874 */
[----:B------:R-:W-:Y:S01]  /*492b0*/  IADD3 R149, P3, R149, UR4, RZ ;  /* 0x0000000495957c10 */ /* 0x000fe2000ff7e0ff */
[----:B----4-:R-:W-:-:S02]  /*492c0*/  IMAD.MOV.U32 R4, RZ, RZ, R8 ;  /* 0x000000ffff047224 */ /* 0x010fc400078e0008 */
[----:B------:R-:W-:Y:S01]  /*492d0*/  IMAD.MOV.U32 R5, RZ, RZ, R147 ;  /* 0x000000ffff057224 */ /* 0x000fe200078e0093 */
[----:B------:R-:W-:Y:S01]  /*492e0*/  IADD3 R3, P4, R3, UR4, RZ ;  /* 0x0000000403037c10 */ /* 0x000fe2000ff9e0ff */
[----:B-1----:R-:W4:Y:S04]  /*492f0*/  LDL.LU R147, [R1+0x314] ;  /* 0x0003140001937983 */ /* 0x002f280000300800 */
[----:B------:R1:W-:Y:S01]  /*49300*/  LDGSTS.E [R2+-0x3bffc], desc[UR52][R4.64], P1 ;  /* 0xc400400004027fae */ /* 0x0003e20008921874 */
[----:B------:R-:W-:-:S03]  /*49310*/  ISETP.GT.AND P1, PT, R0, 0x3e, PT ;  /* 0x0000003e0000780c */ /* 0x000fc60003f24270 */
[----:B------:R-:W4:Y:S01]  /*49320*/  LDL.LU R8, [R1+0x31c] ;  /* 0x00031c0001087983 */ /* 0x000f220000300800 */
[----:B-1----:R-:W-:Y:S02]  /*49330*/  SEL R4, RZ, 0x4, !P1 ;  /* 0x00000004ff047807 */ /* 0x002fe40004800000 */
[----:B------:R-:W-:Y:S02]  /*49340*/  ISETP.GT.AND P1, PT, R0, 0x3f, PT ;  /* 0x0000003f0000780c */ /* 0x000fe40003f24270 */
[----:B------:R-:W-:Y:S01]  /*49350*/  SEL R4, R4, RZ, !P0 ;  /* 0x000000ff04047207 */ /* 0x000fe20004000000 */
[----:B------:R-:W-:Y:S03]  /*49360*/  STL [R1+0x224], R149 ;  /* 0x0002249501007387 */ /* 0x000fe60000100800 */
[----:B------:R-:W-:Y:S02]  /*49370*/  ISETP.NE.U32.AND P2, PT, R4, RZ, PT ;  /* 0x000000ff0400720c */ /* 0x000fe40003f45070 */
[----:B------:R-:W-:-:S04]  /*49380*/  SEL R4, RZ, 0x4, !P1 ;  /* 0x00000004ff047807 */ /* 0x000fc80004800000 */
[----:B------:R-:W-:-:S04]  /*49390*/  SEL R4, R4, RZ, !P0 ;  /* 0x000000ff04047207 */ /* 0x000fc80004000000 */
[----:B------:R-:W-:Y:S01]  /*493a0*/  ISETP.NE.U32.AND P1, PT, R4, RZ, PT ;  /* 0x000000ff0400720c */ /* 0x000fe20003f25070 */
[----:B------:R-:W-:Y:S01]  /*493b0*/  IMAD.MOV.U32 R4, RZ, RZ, R149 ;  /* 0x000000ffff047224 */ /* 0x000fe200078e0095 */
[----:B--2---:R-:W-:-:S04]  /*493c0*/  IADD3.X R150, R150, UR6, RZ, P3, !PT ;  /* 0x0000000696967c10 */ /* 0x004fc80009ffe4ff */
[----:B------:R-:W-:Y:S01]  /*493d0*/  MOV R5, R150 ;  /* 0x0000009600057202 */ /* 0x000fe20000000f00 */
[----:B------:R1:W-:Y:S04]  /*493e0*/  STL [R1+0x220], R150 ;  /* 0x0002209601007387 */ /* 0x0003e80000100800 */
[----:B------:R-:W-:Y:S01]  /*493f0*/  STL [R1+0x22c], R3 ;  /* 0x00022c0301007387 */ /* 0x000fe20000100800 */
[----:B---3--:R-:W-:-:S03]  /*49400*/  IADD3.X R148, R148, UR6, RZ, P4, !PT ;  /* 0x0000000694947c10 */ /* 0x008fc6000a7fe4ff */
[----:B------:R2:W-:Y:S04]  /*49410*/  LDGSTS.E [R2+-0x3bff8], desc[UR52][R4.64], P2 ;  /* 0xc400800004027fae */ /* 0x0005e80009121874 */
[----:B-1----:R-:W3:Y:S04]  /*49420*/  LDL.LU R150, [R1+0x310] ;  /* 0x0003100001967983 */ /* 0x002ee80000300800 */
[----:B------:R1:W-:Y:S04]  /*49430*/  STL [R1+0x228], R148 ;  /* 0x0002289401007387 */ /* 0x0003e80000100800 */
[----:B------:R-:W3:Y:S01]  /*49440*/  LDL.LU R149, [R1+0x318] ;  /* 0x0003180001957983 */ /* 0x000ee20000300800 */
[----:B--2---:R-:W-:-:S02]  /*49450*/  IMAD.MOV.U32 R4, RZ, RZ, R3 ;  /* 0x000000ffff047224 */ /* 0x004fc400078e0003 */
[----:B------:R-:W-:Y:S01]  /*49460*/  IMAD.MOV.U32 R5, RZ, RZ, R148 ;  /* 0x000000ffff057224 */ /* 0x000fe200078e0094 */
[----:B----4-:R-:W-:Y:S01]  /*49470*/  IADD3 R147, P3, R147, UR4, RZ ;  /* 0x0000000493937c10 */ /* 0x010fe2000ff7e0ff */
[----:B-1----:R-:W2:Y:S04]  /*49480*/  LDL.LU R148, [R1+0x324] ;  /* 0x0003240001947983 */ /* 0x002ea80000300800 */
[----:B------:R1:W-:Y:S01]  /*49490*/  LDGSTS.E [R2+-0x3bff4], desc[UR52][R4.64], P1 ;  /* 0xc400c00004027fae */ /* 0x0003e20008921874 */
[----:B------:R-:W-:Y:S02]  /*494a0*/  ISETP.GT.AND P1, PT, R0, 0x5c, PT ;  /* 0x0000005c0000780c */ /* 0x000fe40003f24270 */
[----:B------:R-:W-:Y:S01]  /*494b0*/  IADD3 R8, P4, R8, UR4, RZ ;  /* 0x0000000408087c10 */ /* 0x000fe2000ff9e0ff */
[----:B------:R-:W4:Y:S01]  /*494c0*/  LDL.LU R3, [R1+0x32c] ;  /* 0x00032c0001037983 */ /* 0x000f220000300800 */
[----:B-1----:R-:W-:-:S02]  /*494d0*/  SEL R4, RZ, 0x4, !P1 ;  /* 0x00000004ff047807 */ /* 0x002fc40004800000 */
        /* <DEDUP_REMOVED lines=8> */
[----:B---3--:R-:W-:-:S05]  /*49560*/  IADD3.X R150, R150, UR6, RZ, P3, !PT ;  /* 0x0000000696967c10 */ /* 0x008fca0009ffe4ff */
[----:B------:R1:W-:Y:S01]  /*49570*/  STL [R1+0x310], R150 ;  /* 0x0003109601007387 */ /* 0x0003e20000100800 */
[----:B------:R-:W-:-:S03]  /*49580*/  IMAD.MOV.U32 R5, RZ, RZ, R150 ;  /* 0x000000ffff057224 */ /* 0x000fc600078e0096 */
[----:B------:R-:W-:Y:S01]  /*49590*/  STL [R1+0x31c], R8 ;  /* 0x00031c0801007387 */ /* 0x000fe20000100800 */
[----:B------:R-:W-:-:S03]  /*495a0*/  IADD3.X R149, R149, UR6, RZ, P4, !PT ;  /* 0x0000000695957c10 */ /* 0x000fc6000a7fe4ff */
[----:B------:R3:W-:Y:S04]  /*495b0*/  LDGSTS.E [R2+-0x38000], desc[UR52][R4.64], P2 ;  /* 0xc800000004027fae */ /* 0x0007e80009121874 */
[----:B-1----:R-:W4:Y:S04]  /*495c0*/  LDL.LU R150, [R1+0x320] ;  /* 0x0003200001967983 */ /* 0x002f280000300800 */
[----:B------:R1:W-:Y:S04]  /*495d0*/  STL [R1+0x318], R149 ;  /* 0x0003189501007387 */ /* 0x0003e80000100800 */
[----:B------:R-:W4:Y:S01]  /*495e0*/  LDL.LU R147, [R1+0x328] ;  /* 0x0003280001937983 */ /* 0x000f220000300800 */
[----:B---3--:R-:W-:Y:S01]  /*495f0*/  MOV R4, R8 ;  /* 0x0000000800047202 */ /* 0x008fe20000000f00 */
[----:B------:R-:W-:Y:S01]  /*49600*/  IMAD.MOV.U32 R5, RZ, RZ, R149 ;  /* 0x000000ffff057224 */ /* 0x000fe200078e0095 */
[----:B--2---:R-:W-:-:S02]  /*49610*/  IADD3 R148, P3, R148, UR4, RZ ;  /* 0x0000000494947c10 */ /* 0x004fc4000ff7e0ff */
[----:B----4-:R-:W-:Y:S01]  /*49620*/  IADD3 R3, P4, R3, UR4, RZ ;  /* 0x0000000403037c10 */ /* 0x010fe2000ff9e0ff */
[----:B-1----:R-:W2:Y:S04]  /*49630*/  LDL.LU R149, [R1+0x414] ;  /* 0x0004140001957983 */ /* 0x002ea80000300800 */
[----:B------:R1:W-:Y:S01]  /*49640*/  LDGSTS.E [R2+-0x37ffc], desc[UR52][R4.64], P1 ;  /* 0xc800400004027fae */ /* 0x0003e20008921874 */
[----:B------:R-:W-:-:S03]  /*49650*/  ISETP.GT.AND P1, PT, R0, 0x5e, PT ;  /* 0x0000005e0000780c */ /* 0x000fc60003f24270 */
[----:B------:R-:W3:Y:S01]  /*49660*/  LDL.LU R8, [R1+0x41c] ;  /* 0x00041c0001087983 */ /* 0x000ee20000300800 */
        /* <DEDUP_REMOVED lines=9> */
[----:B------:R-:W-:-:S05]  /*49700*/  IADD3.X R150, R150, UR6, RZ, P3, !PT ;  /* 0x0000000696967c10 */ /* 0x000fca0009ffe4ff */
[----:B------:R1:W-:Y:S01]  /*49710*/  STL [R1+0x320], R150 ;  /* 0x0003209601007387 */ /* 0x0003e20000100800 */
[----:B------:R-:W-:-:S03]  /*49720*/  IMAD.MOV.U32 R5, RZ, RZ, R150 ;  /* 0x000000ffff057224 */ /* 0x000fc600078e0096 */
[----:B------:R4:W-:Y:S01]  /*49730*/  STL [R1+0x32c], R3 ;  /* 0x00032c0301007387 */ /* 0x0009e20000100800 */
[----:B------:R-:W-:-:S03]  /*49740*/  IADD3.X R147, R147, UR6, RZ, P4, !PT ;  /* 0x0000000693937c10 */ /* 0x000fc6000a7fe4ff */
[----:B------:R2:W-:Y:S04]  /*49750*/  LDGSTS.E [R2+-0x37ff8], desc[UR52][R4.64], P2 ;  /* 0xc800800004027fae */ /* 0x0005e80009121874 */
[----:B-1----:R-:W3:Y:S04]  /*49760*/  LDL.LU R150, [R1+0x410] ;  /* 0x0004100001967983 */ /* 0x002ee80000300800 */
[----:B------:R1:W-:Y:S04]  /*49770*/  STL [R1+0x328], R147 ;  /* 0x0003289301007387 */ /* 0x0003e80000100800 */
[----:B------:R-:W3:Y:S01]  /*49780*/  LDL.LU R148, [R1+0x418] ;  /* 0x0004180001947983 */ /* 0x000ee20000300800 */
[----:B--2---:R-:W-:Y:S01]  /*49790*/  IMAD.MOV.U32 R4, RZ, RZ, R3 ;  /* 0x000000ffff047224 */ /* 0x004fe200078e0003 */
[----:B------:R-:W-:-:S02]  /*497a0*/  MOV R5, R147 ;  /* 0x0000009300057202 */ /* 0x000fc40000000f00 */
[----:B------:R-:W-:Y:S01]  /*497b0*/  IADD3 R149, P3, R149, UR4, RZ ;  /* 0x0000000495957c10 */ /* 0x000fe2000ff7e0ff */
[----:B----4-:R-:W2:Y:S04]  /*497c0*/  LDL.LU R3, [R1+0x424] ;  /* 0x0004240001037983 */ /* 0x010ea80000300800 */
[----:B------:R4:W-:Y:S01]  /*497d0*/  LDGSTS.E [R2+-0x37ff4], desc[UR52][R4.64], P1 ;  /* 0xc800c00004027fae */ /* 0x0009e20008921874 */
[----:B------:R-:W-:Y:S02]  /*497e0*/  ISETP.GT.AND P1, PT, R0, 0x7c, PT ;  /* 0x0000007c0000780c */ /* 0x000fe40003f24270 */
[----:B---3--:R-:W-:Y:S01]  /*497f0*/  IADD3 R8, P4, R8, UR4, RZ ;  /* 0x0000000408087c10 */ /* 0x008fe2000ff9e0ff */
[----:B-1----:R-:W3:Y:S01]  /*49800*/  LDL.LU R147, [R1+0x42c] ;  /* 0x00042c0001937983 */ /* 0x002ee20000300800 */
[----:B----4-:R-:W-:-:S02]  /*49810*/  SEL R4, RZ, 0x4, !P1 ;  /* 0x00000004ff047807 */ /* 0x010fc40004800000 */
        /* <DEDUP_REMOVED lines=10> */
[----:B------:R-:W-:Y:S01]  /*498c0*/  IMAD.MOV.U32 R5, RZ, RZ, R150 ;  /* 0x000000ffff057224 */ /* 0x000fe200078e0096 */
[----:B------:R-:W-:Y:S02]  /*498d0*/  IADD3.X R148, R148, UR6, RZ, P4, !PT ;  /* 0x0000000694947c10 */ /* 0x000fe4000a7fe4ff */
[----:B------:R-:W-:Y:S04]  /*498e0*/  STL [R1+0x41c], R8 ;  /* 0x00041c0801007387 */ /* 0x000fe80000100800 */
[----:B------:R4:W-:Y:S04]  /*498f0*/  LDGSTS.E [R2+-0x34000], desc[UR52][R4.64], P2 ;  /* 0xcc00000004027fae */ /* 0x0009e80009121874 */
[----:B-1----:R-:W3:Y:S04]  /*49900*/  LDL.LU R150, [R1+0x420] ;  /* 0x0004200001967983 */ /* 0x002ee80000300800 */
[----:B------:R1:W-:Y:S04]  /*49910*/  STL [R1+0x418], R148 ;  /* 0x0004189401007387 */ /* 0x0003e80000100800 */
[----:B------:R-:W3:Y:S01]  /*49920*/  LDL.LU R149, [R1+0x428] ;  /* 0x0004280001957983 */ /* 0x000ee20000300800 */
[----:B----4-:R-:W-:-:S02]  /*49930*/  IMAD.MOV.U32 R4, RZ, RZ, R8 ;  /* 0x000000ffff047224 */ /* 0x010fc400078e0008 */
[----:B------:R-:W-:Y:S01]  /*49940*/  IMAD.MOV.U32 R5, RZ, RZ, R148 ;  /* 0x000000ffff057224 */ /* 0x000fe200078e0094 */
[----:B--2---:R-:W-:Y:S02]  /*49950*/  IADD3 R3, P3, R3, UR4, RZ ;  /* 0x0000000403037c10 */ /* 0x004fe4000ff7e0ff */
[----:B---3--:R-:W-:Y:S01]  /*49960*/  IADD3 R147, P4, R147, UR4, RZ ;  /* 0x0000000493937c10 */ /* 0x008fe2000ff9e0ff */
[----:B-1----:R-:W2:Y:S04]  /*49970*/  LDL.LU R148, [R1+0x434] ;  /* 0x0004340001947983 */ /* 0x002ea80000300800 */
[----:B------:R1:W-:Y:S01]  /*49980*/  LDGSTS.E [R2+-0x33ffc], desc[UR52][R4.64], P1 ;  /* 0xcc00400004027fae */ /* 0x0003e20008921874 */
[----:B------:R-:W-:-:S03]  /*49990*/  ISETP.GT.AND P1, PT, R0, 0x7e, PT ;  /* 0x0000007e0000780c */ /* 0x000fc60003f24270 */
[----:B------:R-:W3:Y:S01]  /*499a0*/  LDL.LU R8, [R1+0x474] ;  /* 0x0004740001087983 */ /* 0x000ee20000300800 */
[----:B-1----:R-:W-:Y:S02]  /*499b0*/  SEL R4, RZ, 0x4, !P1 ;  /* 0x00000004ff047807 */ /* 0x002fe40004800000 */
[----:B------:R-:W-:Y:S02]  /*499c0*/  ISETP.GT.AND P1, PT, R0, 0x7f, PT ;  /* 0x0000007f0000780c */ /* 0x000fe40003f24270 */
[----:B------:R-:W-:-:S04]  /*499d0*/  SEL R4, R4, RZ, !P0 ;  /* 0x000000ff04047207 */ /* 0x000fc80004000000 */
[----:B------:R-:W-:Y:S02]  /*499e0*/  ISETP.NE.U32.AND P2, PT, R4, RZ, PT ;  /* 0x000000ff0400720c */ /* 0x000fe40003f45070 */
[----:B------:R-:W-:-:S04]  /*499f0*/  SEL R4, RZ, 0x4, !P1 ;  /* 0x00000004ff047807 */ /* 0x000fc80004800000 */
[----:B------:R-:W-:-:S04]  /*49a00*/  SEL R4, R4, RZ, !P0 ;  /* 0x000000ff04047207 */ /* 0x000fc80004000000 */
[----:B------:R-:W-:Y:S02]  /*49a10*/  ISETP.NE.U32.AND P1, PT, R4, RZ, PT ;  /* 0x000000ff0400720c */ /* 0x000fe40003f25070 */
[----:B------:R-:W-:Y:S01]  /*49a20*/  MOV R4, R3 ;  /* 0x0000000300047202 */ /* 0x000fe20000000f00 */
[----:B------:R1:W-:Y:S01]  /*49a30*/  STL [R1+0x424], R3 ;  /* 0x0004240301007387 */ /* 0x0003e20000100800 */
[----:B------:R-:W-:-:S05]  /*49a40*/  IADD3.X R150, R150, UR6, RZ, P3, !PT ;  /* 0x0000000696967c10 */ /* 0x000fca0009ffe4ff */
[----:B------:R-:W-:Y:S01]  /*49a50*/  IMAD.MOV.U32 R5, RZ, RZ, R150 ;  /* 0x000000ffff057224 */ /* 0x000fe200078e0096 */
[----:B------:R-:W-:-:S04]  /*49a60*/  IADD3.X R149, R149, UR6, RZ, P4, !PT ;  /* 0x0000000695957c10 */ /* 0x000fc8000a7fe4ff */
[----:B------:R4:W-:Y:S04]  /*49a70*/  LDGSTS.E [R2+-0x33ff8], desc[UR52][R4.64], P2 ;  /* 0xcc00800004027fae */ /* 0x0009e80009121874 */
[----:B------:R-:W-:Y:S04]  /*49a80*/  STL [R1+0x420], R150 ;  /* 0x0004209601007387 */ /* 0x000fe80000100800 */
[----:B------:R-:W-:Y:S01]  /*49a90*/  STL [R1+0x42c], R147 ;  /* 0x00042c9301007387 */ /* 0x000fe20000100800 */
[----:B----4-:R-:W-:-:S03]  /*49aa0*/  IMAD.MOV.U32 R4, RZ, RZ, R147 ;  /* 0x000000ffff047224 */ /* 0x010fc600078e0093 */
[----:B------:R-:W4:Y:S01]  /*49ab0*/  LDL.LU R151, [R1+0x470] ;  /* 0x0004700001977983 */ /* 0x000f220000300800 */
[----:B------:R-:W-:-:S03]  /*49ac0*/  IMAD.MOV.U32 R5, RZ, RZ, R149 ;  /* 0x000000ffff057224 */ /* 0x000fc600078e0095 */
[----:B------:R2:W-:Y:S04]  /*49ad0*/  STL [R1+0x428], R149 ;  /* 0x0004289501007387 */ /* 0x0005e80000100800 */
[----:B------:R2:W-:Y:S01]  /*49ae0*/  LDGSTS.E [R2+-0x33ff4], desc[UR52][R4.64], P1 ;  /* 0xcc00c00004027fae */ /* 0x0005e20008921874 */
[----:B-1----:R-:W1:Y:S01]  /*49af0*/  S2R R3, SR_TID.X ;  /* 0x0000000000037919 */ /* 0x002e620000002100 */
[----:B---3--:R-:W-:Y:S01]  /*49b00*/  IADD3 R8, P2, R8, UR5, RZ ;  /* 0x0000000508087c10 */ /* 0x008fe2000ff5e0ff */
[----:B------:R-:W-:Y:S01]  /*49b10*/  ULEA UR8, UR60, UR54, 0x11 ;  /* 0x000000363c087291 */ /* 0x000fe2000f8e883f */
[----:B------:R-:W0:Y:S04]  /*49b20*/  LDGDEPBAR ;  /* 0x00000000000079af */ /* 0x000e280000000000 */
[----:B------:R-:W3:Y:S04]  /*49b30*/  LDL.LU R5, [R1+0x430] ;  /* 0x0004300001057983 */ /* 0x000ee80000300800 */
[----:B--2---:R-:W2:Y:S01]  /*49b40*/  LDL.LU R149, [R1+0x4b0] ;  /* 0x0004b00001957983 */ /* 0x004ea20000300800 */
[----:B-1----:R-:W-:-:S04]  /*49b50*/  LOP3.LUT R3, R3, 0x7f, RZ, 0xc0, !PT ;  /* 0x0000007f03037812 */ /* 0x002fc800078ec0ff */
[----:B------:R-:W-:Y:S02]  /*49b60*/  ISETP.GE.AND P1, PT, R3, R0, PT ;  /* 0x000000000300720c */ /* 0x000fe40003f26270 */
[----:B------:R-:W2:Y:S04]  /*49b70*/  LDL.LU R3, [R1+0x4b4] ;  /* 0x0004b40001037983 */ /* 0x000ea80000300800 */
[----:B------:R-:W2:Y:S04]  /*49b80*/  LDL.LU R150, [R1+0x4f0] ;  /* 0x0004f00001967983 */ /* 0x000ea80000300800 */
[----:B------:R-:W2:Y:S01]  /*49b90*/  LDL.LU R147, [R1+0x4f4] ;  /* 0x0004f40001937983 */ /* 0x000ea20000300800 */
[----:B------:R-:W-:-:S04]  /*49ba0*/  SEL R0, RZ, 0x4, P1 ;  /* 0x00000004ff007807 */ /* 0x000fc80000800000 */
[----:B------:R-:W-:Y:S02]  /*49bb0*/  SEL R0, R0, RZ, !P0 ;  /* 0x000000ff00007207 */ /* 0x000fe40004000000 */
[----:B------:R-:W-:Y:S02]  /*49bc0*/  IADD3 R148, P1, R148, UR5, RZ ;  /* 0x0000000594947c10 */ /* 0x000fe4000ff3e0ff */
[----:B------:R-:W-:Y:S01]  /*49bd0*/  ISETP.NE.U32.AND P0, PT, R0, RZ, PT ;  /* 0x000000ff0000720c */ /* 0x000fe20003f05070 */
[----:B------:R-:W-:Y:S01]  /*49be0*/  VIADD R0, R6, UR8 ;  /* 0x0000000806007c36 */ /* 0x000fe20008000000 */
[----:B------:R-:W-:Y:S01]  /*49bf0*/  MOV R4, R148 ;  /* 0x0000009400047202 */ /* 0x000fe20000000f00 */
[----:B------:R1:W-:Y:S01]  /*49c00*/  STL [R1+0x434], R148 ;  /* 0x0004349401007387 */ /* 0x0003e20000100800 */
[----:B----4-:R-:W-:Y:S02]  /*49c10*/  IADD3.X R151, R151, UR7, RZ, P2, !PT ;  /* 0x0000000797977c10 */ /* 0x010fe400097fe4ff */
[----:B---3--:R-:W-:-:S05]  /*49c20*/  IADD3.X R5, R5, UR7, RZ, P1, !PT ;  /* 0x0000000705057c10 */ /* 0x008fca0008ffe4ff */
[----:B------:R-:W-:Y:S04]  /*49c30*/  STL [R1+0x430], R5 ;  /* 0x0004300501007387 */ /* 0x000fe80000100800 */
[----:B------:R3:W-:Y:S04]  /*49c40*/  STL [R1+0x474], R8 ;  /* 0x0004740801007387 */ /* 0x0007e80000100800 */
[----:B------:R4:W-:Y:S04]  /*49c50*/  STL [R1+0x470], R151 ;  /* 0x0004709701007387 */ /* 0x0009e80000100800 */
[----:B------:R-:W2:Y:S04]  /*49c60*/  LDL.LU R2, [R1+0x534] ;  /* 0x0005340001027983 */ /* 0x000ea80000300800 */
[----:B------:R3:W-:Y:S04]  /*49c70*/  LDGSTS.E [R0], desc[UR52][R4.64], P0 ;  /* 0x0000000004007fae */ /* 0x0007e80008121874 */
[----:B-1----:R-:W2:Y:S01]  /*49c80*/  LDL.LU R148, [R1+0x574] ;  /* 0x0005740001947983 */ /* 0x002ea20000300800 */
[----:B---3--:R-:W-:-:S03]  /*49c90*/  IMAD.MOV.U32 R4, RZ, RZ, R8 ;  /* 0x000000ffff047224 */ /* 0x008fc600078e0008 */
[----:B------:R-:W3:Y:S01]  /*49ca0*/  LDL.LU R8, [R1+0x530] ;  /* 0x0005300001087983 */ /* 0x000ee20000300800 */
[----:B------:R-:W-:-:S03]  /*49cb0*/  IMAD.MOV.U32 R5, RZ, RZ, R151 ;  /* 0x000000ffff057224 */ /* 0x000fc600078e0097 */
[----:B----4-:R-:W4:Y:S01]  /*49cc0*/  LDL.LU R151, [R1+0x570] ;  /* 0x0005700001977983 */ /* 0x010f220000300800 */
[----:B--2---:R-:W-:Y:S02]  /*49cd0*/  IADD3 R3, P1, R3, UR5, RZ ;  /* 0x0000000503037c10 */ /* 0x004fe4000ff3e0ff */
[----:B------:R-:W-:Y:S01]  /*49ce0*/  IADD3 R147, P2, R147, UR5, RZ ;  /* 0x0000000593937c10 */ /* 0x000fe2000ff5e0ff */
[----:B------:R1:W-:Y:S01]  /*49cf0*/  LDGSTS.E [R0+0x400], desc[UR52][R4.64], P0 ;  /* 0x0040000004007fae */ /* 0x0003e20008121874 */
[----:B------:R-:W-:Y:S02]  /*49d00*/  IADD3.X R149, R149, UR7, RZ, P1, !PT ;  /* 0x0000000795957c10 */ /* 0x000fe40008ffe4ff */
[----:B------:R-:W-:Y:S01]  /*49d10*/  IADD3.X R150, R150, UR7, RZ, P2, !PT ;  /* 0x0000000796967c10 */ /* 0x000fe200097fe4ff */
[----:B------:R2:W-:Y:S04]  /*49d20*/  STL [R1+0x4b4], R3 ;  /* 0x0004b40301007387 */ /* 0x0005e80000100800 */
[----:B------:R2:W-:Y:S01]  /*49d30*/  STL [R1+0x4b0], R149 ;  /* 0x0004b09501007387 */ /* 0x0005e20000100800 */
[----:B-1----:R-:W-:-:S02]  /*49d40*/  IMAD.MOV.U32 R4, RZ, RZ, R3 ;  /* 0x000000ffff047224 */ /* 0x002fc400078e0003 */
[----:B------:R-:W-:Y:S01]  /*49d50*/  IMAD.MOV.U32 R5, RZ, RZ, R149 ;  /* 0x000000ffff057224 */ /* 0x000fe200078e0095 */
[----:B------:R1:W-:Y:S04]  /*49d60*/  STL [R1+0x4f4], R147 ;  /* 0x0004f49301007387 */ /* 0x0003e80000100800 */
[----:B--2---:R-:W2:Y:S04]  /*49d70*/  LDL.LU R3, [R1+0x5b4] ;  /* 0x0005b40001037983 */ /* 0x004ea80000300800 */
[----:B------:R1:W-:Y:S04]  /*49d80*/  STL [R1+0x4f0], R150 ;  /* 0x0004f09601007387 */ /* 0x0003e80000100800 */
[----:B------:R1:W-:Y:S04]  /*49d90*/  LDGSTS.E [R0+0x800], desc[UR52][R4.64], P0 ;  /* 0x0080000004007fae */ /* 0x0003e80008121874 */
[----:B------:R-:W2:Y:S01]  /*49da0*/  LDL.LU R149, [R1+0x5f4] ;  /* 0x0005f40001957983 */ /* 0x000ea20000300800 */
[----:B-1----:R-:W-:-:S03]  /*49db0*/  MOV R4, R147 ;  /* 0x0000009300047202 */ /* 0x002fc60000000f00 */
[----:B------:R-:W2:Y:S01]  /*49dc0*/  LDL.LU R147, [R1+0x5b0] ;  /* 0x0005b00001937983 */ /* 0x000ea20000300800 */
[----:B------:R-:W-:-:S03]  /*49dd0*/  IMAD.MOV.U32 R5, RZ, RZ, R150 ;  /* 0x000000ffff057224 */ /* 0x000fc600078e0096 */
[----:B------:R-:W2:Y:S04]  /*49de0*/  LDL.LU R150, [R1+0x5f0] ;  /* 0x0005f00001967983 */ /* 0x000ea80000300800 */
[----:B------:R1:W-:Y:S01]  /*49df0*/  LDGSTS.E [R0+0xc00], desc[UR52][R4.64], P0 ;  /* 0x00c0000004007fae */ /* 0x0003e20008121874 */
[----:B------:R-:W-:Y:S02]  /*49e00*/  IADD3 R2, P1, R2, UR5, RZ ;  /* 0x0000000502027c10 */ /* 0x000fe4000ff3e0ff */
[----:B------:R-:W-:-:S03]  /*49e10*/  IADD3 R148, P2, R148, UR5, RZ ;  /* 0x0000000594947c10 */ /* 0x000fc6000ff5e0ff */
[----:B------:R4:W-:Y:S01]  /*49e20*/  STL [R1+0x534], R2 ;  /* 0x0005340201007387 */ /* 0x0009e20000100800 */
[----:B-1----:R-:W-:Y:S01]  /*49e30*/  IMAD.MOV.U32 R4, RZ, RZ, R2 ;  /* 0x000000ffff047224 */ /* 0x002fe200078e0002 */
[----:B---3--:R-:W-:Y:S02]  /*49e40*/  IADD3.X R8, R8, UR7, RZ, P1, !PT ;  /* 0x0000000708087c10 */ /* 0x008fe40008ffe4ff */
[----:B----4-:R-:W-:-:S03]  /*49e50*/  IADD3.X R151, R151, UR7, RZ, P2, !PT ;  /* 0x0000000797977c10 */ /* 0x010fc600097fe4ff */
[----:B------:R-:W-:Y:S01]  /*49e60*/  IMAD.MOV.U32 R5, RZ, RZ, R8 ;  /* 0x000000ffff057224 */ /* 0x000fe200078e0008 */
[----:B------:R1:W-:Y:S04]  /*49e70*/  STL [R1+0x530], R8 ;  /* 0x0005300801007387 */ /* 0x0003e80000100800 */
[----:B------:R3:W-:Y:S04]  /*49e80*/  STL [R1+0x574], R148 ;  /* 0x0005749401007387 */ /* 0x0007e80000100800 */
[----:B------:R-:W4:Y:S04]  /*49e90*/  LDL.LU R2, [R1+0x634] ;  /* 0x0006340001027983 */ /* 0x000f280000300800 */
[----:B------:R3:W-:Y:S04]  /*49ea0*/  STL [R1+0x570], R151 ;  /* 0x0005709701007387 */ /* 0x0007e80000100800 */
[----:B------:R3:W-:Y:S04]  /*49eb0*/  LDGSTS.E [R0+0x1000], desc[UR52][R4.64], P0 ;  /* 0x0100000004007fae */ /* 0x0007e80008121874 */
[----:B-1----:R-:W4:Y:S01]  /*49ec0*/  LDL.LU R8, [R1+0x674] ;  /* 0x0006740001087983 */ /* 0x002f220000300800 */
[----:B---3--:R-:W-:-:S03]  /*49ed0*/  IMAD.MOV.U32 R4, RZ, RZ, R148 ;  /* 0x000000ffff047224 */ /* 0x008fc600078e0094 */
[----:B------:R-:W3:Y:S01]  /*49ee0*/  LDL.LU R148, [R1+0x630] ;  /* 0x0006300001947983 */ /* 0x000ee20000300800 */
[----:B------:R-:W-:-:S03]  /*49ef0*/  MOV R5, R151 ;  /* 0x0000009700057202 */ /* 0x000fc60000000f00 */
[----:B------:R-:W3:Y:S01]  /*49f00*/  LDL.LU R151, [R1+0x670] ;  /* 0x0006700001977983 */ /* 0x000ee20000300800 */
[----:B--2---:R-:W-:Y:S02]  /*49f10*/  IADD3 R3, P1, R3, UR5, RZ ;  /* 0x0000000503037c10 */ /* 0x004fe4000ff3e0ff */
[----:B------:R-:W-:Y:S01]  /*49f20*/  IADD3 R149, P2, R149, UR5, RZ ;  /* 0x0000000595957c10 */ /* 0x000fe2000ff5e0ff */
[----:B------:R1:W-:Y:S01]  /*49f30*/  LDGSTS.E [R0+0x1400], desc[UR52][R4.64], P0 ;  /* 0x0140000004007fae */ /* 0x0003e20008121874 */
[----:B------:R-:W-:-:S03]  /*49f40*/  IADD3.X R147, R147, UR7, RZ, P1, !PT ;  /* 0x0000000793937c10 */ /* 0x000fc60008ffe4ff */
[----:B------:R2:W-:Y:S01]  /*49f50*/  STL [R1+0x5b4], R3 ;  /* 0x0005b40301007387 */ /* 0x0005e20000100800 */
[----:B------:R-:W-:-:S03]  /*49f60*/  IADD3.X R150, R150, UR7, RZ, P2, !PT ;  /* 0x0000000796967c10 */ /* 0x000fc600097fe4ff */
[----:B------:R2:W-:Y:S01]  /*49f70*/  STL [R1+0x5b0], R147 ;  /* 0x0005b09301007387 */ /* 0x0005e20000100800 */
[----:B-1----:R-:W-:Y:S02]  /*49f80*/  IMAD.MOV.U32 R4, RZ, RZ, R3 ;  /* 0x000000ffff047224 */ /* 0x002fe400078e0003 */
[----:B------:R-:W-:Y:S01]  /*49f90*/  IMAD.MOV.U32 R5, RZ, RZ, R147 ;  /* 0x000000ffff057224 */ /* 0x000fe200078e0093 */
[----:B------:R1:W-:Y:S04]  /*49fa0*/  STL [R1+0x5f4], R149 ;  /* 0x0005f49501007387 */ /* 0x0003e80000100800 */
[----:B--2---:R-:W2:Y:S04]  /*49fb0*/  LDL.LU R3, [R1+0x6b4] ;  /* 0x0006b40001037983 */ /* 0x004ea80000300800 */
[----:B------:R1:W-:Y:S04]  /*49fc0*/  STL [R1+0x5f0], R150 ;  /* 0x0005f09601007387 */ /* 0x0003e80000100800 */
[----:B------:R1:W-:Y:S04]  /*49fd0*/  LDGSTS.E [R0+0x1800], desc[UR52][R4.64], P0 ;  /* 0x0180000004007fae */ /* 0x0003e80008121874 */
[----:B------:R-:W2:Y:S01]  /*49fe0*/  LDL.LU R147, [R1+0x6f4] ;  /* 0x0006f40001937983 */ /* 0x000ea20000300800 */
[----:B-1----:R-:W-:-:S03]  /*49ff0*/  IMAD.MOV.U32 R4, RZ, RZ, R149 ;  /* 0x000000ffff047224 */ /* 0x002fc600078e0095 */
[----:B------:R-:W2:Y:S01]  /*4a000*/  LDL.LU R149, [R1+0x6b0] ;  /* 0x0006b00001957983 */ /* 0x000ea20000300800 */
[----:B------:R-:W-:-:S03]  /*4a010*/  IMAD.MOV.U32 R5, RZ, RZ, R150 ;  /* 0x000000ffff057224 */ /* 0x000fc600078e0096 */
[----:B------:R-:W2:Y:S04]  /*4a020*/  LDL.LU R150, [R1+0x6f0] ;  /* 0x0006f00001967983 */ /* 0x000ea80000300800 */
[----:B------:R1:W-:Y:S01]  /*4a030*/  LDGSTS.E [R0+0x1c00], desc[UR52][R4.64], P0 ;  /* 0x01c0000004007fae */ /* 0x0003e20008121874 */
[----:B----4-:R-:W-:-:S04]  /*4a040*/  IADD3 R2, P1, R2, UR5, RZ ;  /* 0x0000000502027c10 */ /* 0x010fc8000ff3e0ff */
[----:B-1----:R-:W-:Y:S01]  /*4a050*/  MOV R4, R2 ;  /* 0x0000000200047202 */ /* 0x002fe20000000f00 */
[----:B------:R1:W-:Y:S01]  /*4a060*/  STL [R1+0x634], R2 ;  /* 0x0006340201007387 */ /* 0x0003e20000100800 */
[----:B------:R-:W-:Y:S02]  /*4a070*/  IADD3 R8, P2, R8, UR5, RZ ;  /* 0x0000000508087c10 */ /* 0x000fe4000ff5e0ff */
[----:B---3--:R-:W-:Y:S02]  /*4a080*/  IADD3.X R148, R148, UR7, RZ, P1, !PT ;  /* 0x0000000794947c10 */ /* 0x008fe40008ffe4ff */
[----:B------:R-:W-:-:S03]  /*4a090*/  IADD3.X R151, R151, UR7, RZ, P2, !PT ;  /* 0x0000000797977c10 */ /* 0x000fc600097fe4ff */
[----:B------:R-:W-:Y:S01]  /*4a0a0*/  IMAD.MOV.U32 R5, RZ, RZ, R148 ;  /* 0x000000ffff057224 */ /* 0x000fe200078e0094 */
[----:B------:R3:W-:Y:S04]  /*4a0b0*/  STL [R1+0x630], R148 ;  /* 0x0006309401007387 */ /* 0x0007e80000100800 */
[----:B------:R4:W-:Y:S04]  /*4a0c0*/  STL [R1+0x674], R8 ;  /* 0x0006740801007387 */ /* 0x0009e80000100800 */
[----:B-1----:R-:W2:Y:S04]  /*4a0d0*/  LDL.LU R2, [R1+0x734] ;  /* 0x0007340001027983 */ /* 0x002ea80000300800 */
[----:B------:R1:W-:Y:S04]  /*4a0e0*/  STL [R1+0x670], R151 ;  /* 0x0006709701007387 */ /* 0x0003e80000100800 */
[----:B------:R4:W-:Y:S04]  /*4a0f0*/  LDGSTS.E [R0+0x2000], desc[UR52][R4.64], P0 ;  /* 0x0200000004007fae */ /* 0x0009e80008121874 */
[----:B---3--:R-:W3:Y:S01]  /*4a100*/  LDL.LU R148, [R1+0x774] ;  /* 0x0007740001947983 */ /* 0x008ee20000300800 */
[----:B----4-:R-:W-:-:S03]  /*4a110*/  IMAD.MOV.U32 R4, RZ, RZ, R8 ;  /* 0x000000ffff047224 */ /* 0x010fc600078e0008 */
[----:B------:R-:W4:Y:S01]  /*4a120*/  LDL.LU R8, [R1+0x730] ;  /* 0x0007300001087983 */ /* 0x000f220000300800 */
[----:B------:R-:W-:-:S03]  /*4a130*/  IMAD.MOV.U32 R5, RZ, RZ, R151 ;  /* 0x000000ffff057224 */ /* 0x000fc600078e0097 */
[----:B-1----:R-:W4:Y:S01]  /*4a140*/  LDL.LU R151, [R1+0x770] ;  /* 0x0007700001977983 */ /* 0x002f220000300800 */
[----:B--2---:R-:W-:Y:S02]  /*4a150*/  IADD3 R3, P1, R3, UR5, RZ ;  /* 0x0000000503037c10 */ /* 0x004fe4000ff3e0ff */
[----:B------:R-:W-:Y:S01]  /*4a160*/  IADD3 R147, P2, R147, UR5, RZ ;  /* 0x0000000593937c10 */ /* 0x000fe2000ff5e0ff */
[----:B------:R1:W-:Y:S01]  /*4a170*/  LDGSTS.E [R0+0x2400], desc[UR52][R4.64], P0 ;  /* 0x0240000004007fae */ /* 0x0003e20008121874 */
[----:B------:R-:W-:-:S03]  /*4a180*/  IADD3.X R149, R149, UR7, RZ, P1, !PT ;  /* 0x0000000795957c10 */ /* 0x000fc60008ffe4ff */
[----:B------:R2:W-:Y:S01]  /*4a190*/  STL [R1+0x6b4], R3 ;  /* 0x0006b40301007387 */ /* 0x0005e20000100800 */
[----:B------:R-:W-:-:S03]  /*4a1a0*/  IADD3.X R150, R150, UR7, RZ, P2, !PT ;  /* 0x0000000796967c10 */ /* 0x000fc600097fe4ff */
[----:B------:R2:W-:Y:S01]  /*4a1b0*/  STL [R1+0x6b0], R149 ;  /* 0x0006b09501007387 */ /* 0x0005e20000100800 */
[----:B-1----:R-:W-:Y:S01]  /*4a1c0*/  IMAD.MOV.U32 R4, RZ, RZ, R3 ;  /* 0x000000ffff047224 */ /* 0x002fe200078e0003 */
[----:B------:R-:W-:Y:S02]  /*4a1d0*/  MOV R5, R149 ;  /* 0x0000009500057202 */ /* 0x000fe40000000f00 */
        /* <DEDUP_REMOVED lines=10> */
[----:B------:R-:W-:-:S05]  /*4a280*/  IADD3 R2, P1, R2, UR5, RZ ;  /* 0x0000000502027c10 */ /* 0x000fca000ff3e0ff */
[----:B------:R4:W-:Y:S01]  /*4a290*/  STL [R1+0x734], R2 ;  /* 0x0007340201007387 */ /* 0x0009e20000100800 */
[----:B-1----:R-:W-:Y:S01]  /*4a2a0*/  IMAD.MOV.U32 R4, RZ, RZ, R2 ;  /* 0x000000ffff047224 */ /* 0x002fe200078e0002 */
[----:B---3--:R-:W-:Y:S02]  /*4a2b0*/  IADD3 R148, P2, R148, UR5, RZ ;  /* 0x0000000594947c10 */ /* 0x008fe4000ff5e0ff */
[----:B----4-:R-:W-:Y:S02]  /*4a2c0*/  IADD3.X R8, R8, UR7, RZ, P1, !PT ;  /* 0x0000000708087c10 */ /* 0x010fe40008ffe4ff */
[----:B------:R-:W-:-:S03]  /*4a2d0*/  IADD3.X R151, R151, UR7, RZ, P2, !PT ;  /* 0x0000000797977c10 */ /* 0x000fc600097fe4ff */
[----:B------:R-:W-:Y:S01]  /*4a2e0*/  IMAD.MOV.U32 R5, RZ, RZ, R8 ;  /* 0x000000ffff057224 */ /* 0x000fe200078e0008 */
[----:B------:R1:W-:Y:S04]  /*4a2f0*/  STL [R1+0x730], R8 ;  /* 0x0007300801007387 */ /* 0x0003e80000100800 */
[----:B------:R3:W-:Y:S04]  /*4a300*/  STL [R1+0x774], R148 ;  /* 0x0007749401007387 */ /* 0x0007e80000100800 */
[----:B------:R-:W4:Y:S04]  /*4a310*/  LDL.LU R2, [R1+0x834] ;  /* 0x0008340001027983 */ /* 0x000f280000300800 */
[----:B------:R3:W-:Y:S04]  /*4a320*/  STL [R1+0x770], R151 ;  /* 0x0007709701007387 */ /* 0x0007e80000100800 */
[----:B------:R3:W-:Y:S04]  /*4a330*/  LDGSTS.E [R0+0x3000], desc[UR52][R4.64], P0 ;  /* 0x0300000004007fae */ /* 0x0007e80008121874 */
[----:B-1----:R-:W4:Y:S01]  /*4a340*/  LDL.LU R8, [R1+0x874] ;  /* 0x0008740001087983 */ /* 0x002f220000300800 */
[----:B---3--:R-:W-:-:S03]  /*4a350*/  MOV R4, R148 ;  /* 0x0000009400047202 */ /* 0x008fc60000000f00 */
[----:B------:R-:W3:Y:S01]  /*4a360*/  LDL.LU R148, [R1+0x830] ;  /* 0x0008300001947983 */ /* 0x000ee20000300800 */
[----:B------:R-:W-:-:S03]  /*4a370*/  IMAD.MOV.U32 R5, RZ, RZ, R151 ;  /* 0x000000ffff057224 */ /* 0x000fc600078e0097 */
        /* <DEDUP_REMOVED lines=17> */
[----:B------:R-:W-:-:S03]  /*4a490*/  MOV R5, R150 ;  /* 0x0000009600057202 */ /* 0x000fc60000000f00 */
[----:B------:R-:W2:Y:S04]  /*4a4a0*/  LDL.LU R150, [R1+0x8f0] ;  /* 0x0008f00001967983 */ /* 0x000ea80000300800 */
[----:B------:R1:W-:Y:S01]  /*4a4b0*/  LDGSTS.E [R0+0x3c00], desc[UR52][R4.64], P0 ;  /* 0x03c0000004007fae */ /* 0x0003e20008121874 */
[----:B----4-:R-:W-:-:S05]  /*4a4c0*/  IADD3 R2, P1, R2, UR5, RZ ;  /* 0x0000000502027c10 */ /* 0x010fca000ff3e0ff */
[----:B------:R4:W-:Y:S01]  /*4a4d0*/  STL [R1+0x834], R2 ;  /* 0x0008340201007387 */ /* 0x0009e20000100800 */
[----:B-1----:R-:W-:Y:S01]  /*4a4e0*/  IMAD.MOV.U32 R4, RZ, RZ, R2 ;  /* 0x000000ffff047224 */ /* 0x002fe200078e0002 */
[----:B------:R-:W-:Y:S02]  /*4a4f0*/  IADD3 R8, P2, R8, UR5, RZ ;  /* 0x0000000508087c10 */ /* 0x000fe4000ff5e0ff */
[----:B---3--:R-:W-:Y:S02]  /*4a500*/  IADD3.X R148, R148, UR7, RZ, P1, !PT ;  /* 0x0000000794947c10 */ /* 0x008fe40008ffe4ff */
[----:B------:R-:W-:-:S03]  /*4a510*/  IADD3.X R151, R151, UR7, RZ, P2, !PT ;  /* 0x0000000797977c10 */ /* 0x000fc600097fe4ff */
[----:B------:R-:W-:Y:S01]  /*4a520*/  IMAD.MOV.U32 R5, RZ, RZ, R148 ;  /* 0x000000ffff057224 */ /* 0x000fe200078e0094 */
[----:B------:R1:W-:Y:S04]  /*4a530*/  STL [R1+0x830], R148 ;  /* 0x0008309401007387 */ /* 0x0003e80000100800 */
[----:B------:R3:W-:Y:S04]  /*4a540*/  STL [R1+0x874], R8 ;  /* 0x0008740801007387 */ /* 0x0007e80000100800 */
[----:B----4-:R-:W4:Y:S04]  /*4a550*/  LDL.LU R2, [R1+0x934] ;  /* 0x0009340001027983 */ /* 0x010f280000300800 */
[----:B------:R3:W-:Y:S04]  /*4a560*/  STL [R1+0x870], R151 ;  /* 0x0008709701007387 */ /* 0x0007e80000100800 */
[----:B------:R3:W-:Y:S04]  /*4a570*/  LDGSTS.E [R0+0x4000], desc[UR52][R4.64], P0 ;  /* 0x0400000004007fae */ /* 0x0007e80008121874 */
[----:B-1----:R-:W4:Y:S01]  /*4a580*/  LDL.LU R148, [R1+0x974] ;  /* 0x0009740001947983 */ /* 0x002f220000300800 */
[----:B---3--:R-:W-:-:S03]  /*4a590*/  IMAD.MOV.U32 R4, RZ, RZ, R8 ;  /* 0x000000ffff047224 */ /* 0x008fc600078e0008 */
        /* <DEDUP_REMOVED lines=10> */
[----:B-1----:R-:W-:Y:S01]  /*4a640*/  MOV R4, R3 ;  /* 0x0000000300047202 */ /* 0x002fe20000000f00 */
[----:B------:R-:W-:Y:S02]  /*4a650*/  IMAD.MOV.U32 R5, RZ, RZ, R149 ;  /* 0x000000ffff057224 */ /* 0x000fe400078e0095 */
        /* <DEDUP_REMOVED lines=16> */
[----:B------:R1:W-:Y:S01]  /*4a760*/  STL [R1+0x930], R8 ;  /* 0x0009300801007387 */ /* 0x0003e20000100800 */
[----:B------:R-:W-:-:S03]  /*4a770*/  MOV R5, R8 ;  /* 0x0000000800057202 */ /* 0x000fc60000000f00 */
        /* <DEDUP_REMOVED lines=49> */
[----:B------:R-:W-:Y:S01]  /*4aa90*/  STL [R1+0xab4], R3 ;  /* 0x000ab40301007387 */ /* 0x000fe20000100800 */
[----:B------:R-:W-:-:S03]  /*4aaa0*/  IADD3.X R150, R150, UR7, RZ, P2, !PT ;  /* 0x0000000796967c10 */ /* 0x000fc600097fe4ff */
[----:B------:R2:W-:Y:S01]  /*4aab0*/  STL [R1+0xab0], R149 ;  /* 0x000ab09501007387 */ /* 0x0005e20000100800 */
[----:B-1----:R-:W-:Y:S02]  /*4aac0*/  IMAD.MOV.U32 R4, RZ, RZ, R3 ;  /* 0x000000ffff047224 */ /* 0x002fe400078e0003 */
[----:B------:R-:W-:Y:S01]  /*4aad0*/  IMAD.MOV.U32 R5, RZ, RZ, R149 ;  /* 0x000000ffff057224 */ /* 0x000fe200078e0095 */
[----:B------:R-:W-:Y:S04]  /*4aae0*/  STL [R1+0xaf4], R147 ;  /* 0x000af49301007387 */ /* 0x000fe80000100800 */
[----:B------:R1:W-:Y:S04]  /*4aaf0*/  LDGSTS.E [R0+0x6800], desc[UR52][R4.64], P0 ;  /* 0x0680000004007fae */ /* 0x0003e80008121874 */
[----:B--2---:R-:W2:Y:S04]  /*4ab00*/  LDL.LU R149, [R1+0xbb4] ;  /* 0x000bb40001957983 */ /* 0x004ea80000300800 */
[----:B------:R1:W-:Y:S04]  /*4ab10*/  STL [R1+0xaf0], R150 ;  /* 0x000af09601007387 */ /* 0x0003e80000100800 */
[----:B------:R-:W2:Y:S01]  /*4ab20*/  LDL.LU R3, [R1+0xbf4] ;  /* 0x000bf40001037983 */ /* 0x000ea20000300800 */
[----:B-1----:R-:W-:-:S02]  /*4ab30*/  IMAD.MOV.U32 R5, RZ, RZ, R150 ;  /* 0x000000ffff057224 */ /* 0x002fc400078e0096 */
[----:B------:R-:W-:Y:S01]  /*4ab40*/  IMAD.MOV.U32 R4, RZ, RZ, R147 ;  /* 0x000000ffff047224 */ /* 0x000fe200078e0093 */
[----:B------:R-:W2:Y:S04]  /*4ab50*/  LDL.LU R150, [R1+0xbb0] ;  /* 0x000bb00001967983 */ /* 0x000ea80000300800 */
        /* <DEDUP_REMOVED lines=22> */
[----:B------:R-:W-:Y:S02]  /*4acc0*/  IADD3.X R150, R150, UR7, RZ, P1, !PT ;  /* 0x0000000796967c10 */ /* 0x000fe40008ffe4ff */
[----:B------:R-:W-:Y:S01]  /*4acd0*/  IADD3.X R147, R147, UR7, RZ, P2, !PT ;  /* 0x0000000793937c10 */ /* 0x000fe200097fe4ff */
[----:B------:R2:W-:Y:S01]  /*4ace0*/  STL [R1+0xbb4], R149 ;  /* 0x000bb49501007387 */ /* 0x0005e20000100800 */
[----:B-1----:R-:W-:Y:S01]  /*4acf0*/  IMAD.MOV.U32 R4, RZ, RZ, R149 ;  /* 0x000000ffff047224 */ /* 0x002fe200078e0095 */
[----:B------:R-:W-:-:S02]  /*4ad00*/  MOV R5, R150 ;  /* 0x0000009600057202 */ /* 0x000fc40000000f00 */
[----:B------:R-:W-:Y:S04]  /*4ad10*/  STL [R1+0xbb0], R150 ;  /* 0x000bb09601007387 */ /* 0x000fe80000100800 */
[----:B------:R1:W-:Y:S04]  /*4ad20*/  STL [R1+0xbf4], R3 ;  /* 0x000bf40301007387 */ /* 0x0003e80000100800 */
[----:B------:R1:W-:Y:S04]  /*4ad30*/  LDGSTS.E [R0+0x7800], desc[UR52][R4.64], P0 ;  /* 0x0780000004007fae */ /* 0x0003e80008121874 */
[----:B------:R1:W-:Y:S04]  /*4ad40*/  STL [R1+0xbf0], R147 ;  /* 0x000bf09301007387 */ /* 0x0003e80000100800 */
[----:B--2---:R-:W2:Y:S01]  /*4ad50*/  LDL.LU R149, [R1+0x4b8] ;  /* 0x0004b80001957983 */ /* 0x004ea20000300800 */
[----:B-1----:R-:W-:-:S03]  /*4ad60*/  IMAD.MOV.U32 R4, RZ, RZ, R3 ;  /* 0x000000ffff047224 */ /* 0x002fc600078e0003 */
[----:B------:R-:W2:Y:S01]  /*4ad70*/  LDL.LU R3, [R1+0x4bc] ;  /* 0x0004bc0001037983 */ /* 0x000ea20000300800 */
[----:B------:R-:W-:-:S03]  /*4ad80*/  IMAD.MOV.U32 R5, RZ, RZ, R147 ;  /* 0x000000ffff057224 */ /* 0x000fc600078e0093 */
[----:B------:R-:W2:Y:S04]  /*4ad90*/  LDL.LU R150, [R1+0x4f8] ;  /* 0x0004f80001967983 */ /* 0x000ea80000300800 */
[----:B------:R-:W2:Y:S04]  /*4ada0*/  LDL.LU R147, [R1+0x4fc] ;  /* 0x0004fc0001937983 */ /* 0x000ea80000300800 */
[----:B------:R1:W-:Y:S02]  /*4adb0*/  LDGSTS.E [R0+0x7c00], desc[UR52][R4.64], P0 ;  /* 0x07c0000004007fae */ /* 0x0003e40008121874 */
[----:B-1----:R-:W-:-:S05]  /*4adc0*/  LOP3.LUT R0, R6, 0x10, RZ, 0x3c, !PT ;  /* 0x0000001006007812 */ /* 0x002fca00078e3cff */
[----:B------:R-:W-:Y:S01]  /*4add0*/  VIADD R0, R0, UR8 ;  /* 0x0000000800007c36 */ /* 0x000fe20008000000 */
[----:B------:R-:W-:-:S05]  /*4ade0*/  IADD3 R2, P1, R2, UR5, RZ ;  /* 0x0000000502027c10 */ /* 0x000fca000ff3e0ff */
[----:B------:R1:W-:Y:S01]  /*4adf0*/  STL [R1+0x43c], R2 ;  /* 0x00043c0201007387 */ /* 0x0003e20000100800 */
[----:B------:R-:W-:Y:S01]  /*4ae00*/  IMAD.MOV.U32 R4, RZ, RZ, R2 ;  /* 0x000000ffff047224 */ /* 0x000fe200078e0002 */
[----:B---3--:R-:W-:-:S05]  /*4ae10*/  IADD3 R8, P2, R8, UR5, RZ ;  /* 0x0000000508087c10 */ /* 0x008fca000ff5e0ff */
[----:B------:R-:W-:Y:S01]  /*4ae20*/  STL [R1+0x47c], R8 ;  /* 0x00047c0801007387 */ /* 0x000fe20000100800 */
[----:B----4-:R-:W-:-:S04]  /*4ae30*/  IADD3.X R148, R148, UR7, RZ, P1, !PT ;  /* 0x0000000794947c10 */ /* 0x010fc80008ffe4ff */
[----:B------:R-:W-:Y:S01]  /*4ae40*/  MOV R5, R148 ;  /* 0x0000009400057202 */ /* 0x000fe20000000f00 */
[----:B------:R3:W-:Y:S01]  /*4ae50*/  STL [R1+0x438], R148 ;  /* 0x0004389401007387 */ /* 0x0007e20000100800 */
[----:B------:R-:W-:-:S03]  /*4ae60*/  IADD3.X R151, R151, UR7, RZ, P2, !PT ;  /* 0x0000000797977c10 */ /* 0x000fc600097fe4ff */
[----:B-1----:R-:W4:Y:S04]  /*4ae70*/  LDL.LU R2, [R1+0x53c] ;  /* 0x00053c0001027983 */ /* 0x002f280000300800 */
[----:B------:R1:W-:Y:S04]  /*4ae80*/  LDGSTS.E [R0+0x80], desc[UR52][R4.64], P0 ;  /* 0x0008000004007fae */ /* 0x0003e80008121874 */
[----:B---3--:R-:W3:Y:S04]  /*4ae90*/  LDL.LU R148, [R1+0x57c] ;  /* 0x00057c0001947983 */ /* 0x008ee80000300800 */
[----:B------:R1:W-:Y:S02]  /*4aea0*/  STL [R1+0x478], R151 ;  /* 0x0004789701007387 */ /* 0x0003e40000100800 */
[----:B-1----:R-:W-:-:S02]  /*4aeb0*/  IMAD.MOV.U32 R4, RZ, RZ, R8 ;  /* 0x000000ffff047224 */ /* 0x002fc400078e0008 */
[----:B------:R-:W3:Y:S01]  /*4aec0*/  LDL.LU R8, [R1+0x538] ;  /* 0x0005380001087983 */ /* 0x000ee20000300800 */
[----:B------:R-:W-:-:S03]  /*4aed0*/  IMAD.MOV.U32 R5, RZ, RZ, R151 ;  /* 0x000000ffff057224 */ /* 0x000fc600078e0097 */
[----:B------:R-:W3:Y:S04]  /*4aee0*/  LDL.LU R151, [R1+0x578] ;  /* 0x0005780001977983 */ /* 0x000ee80000300800 */
[----:B------:R1:W-:Y:S01]  /*4aef0*/  LDGSTS.E [R0+0x480], desc[UR52][R4.64], P0 ;  /* 0x0048000004007fae */ /* 0x0003e20008121874 */
[----:B--2---:R-:W-:-:S04]  /*4af00*/  IADD3 R3, P1, R3, UR5, RZ ;  /* 0x0000000503037c10 */ /* 0x004fc8000ff3e0ff */
[----:B------:R-:W-:Y:S02]  /*4af10*/  IADD3.X R149, R149, UR7, RZ, P1, !PT ;  /* 0x0000000795957c10 */ /* 0x000fe40008ffe4ff */
[----:B------:R-:W-:Y:S01]  /*4af20*/  IADD3 R147, P2, R147, UR5, RZ ;  /* 0x0000000593937c10 */ /* 0x000fe2000ff5e0ff */
[----:B------:R2:W-:Y:S01]  /*4af30*/  STL [R1+0x4bc], R3 ;  /* 0x0004bc0301007387 */ /* 0x0005e20000100800 */
[----:B-1----:R-:W-:Y:S02]  /*4af40*/  IMAD.MOV.U32 R4, RZ, RZ, R3 ;  /* 0x000000ffff047224 */ /* 0x002fe400078e0003 */
[----:B------:R-:W-:Y:S01]  /*4af50*/  IADD3.X R150, R150, UR7, RZ, P2, !PT ;  /* 0x0000000796967c10 */ /* 0x000fe200097fe4ff */
[----:B------:R-:W-:Y:S01]  /*4af60*/  IMAD.MOV.U32 R5, RZ, RZ, R149 ;  /* 0x000000ffff057224 */ /* 0x000fe200078e0095 */
[----:B------:R1:W-:Y:S04]  /*4af70*/  STL [R1+0x4b8], R149 ;  /* 0x0004b89501007387 */ /* 0x0003e80000100800 */
[----:B------:R1:W-:Y:S04]  /*4af80*/  STL [R1+0x4fc], R147 ;  /* 0x0004fc9301007387 */ /* 0x0003e80000100800 */
[----:B--2---:R-:W2:Y:S04]  /*4af90*/  LDL.LU R3, [R1+0x5bc] ;  /* 0x0005bc0001037983 */ /* 0x004ea80000300800 */
[----:B------:R1:W-:Y:S04]  /*4afa0*/  STL [R1+0x4f8], R150 ;  /* 0x0004f89601007387 */ /* 0x0003e80000100800 */
[----:B------:R1:W-:Y:S04]  /*4afb0*/  LDGSTS.E [R0+0x880], desc[UR52][R4.64], P0 ;  /* 0x0088000004007fae */ /* 0x0003e80008121874 */
[----:B-1----:R-:W2:Y:S01]  /*4afc0*/  LDL.LU R149, [R1+0x5fc] ;  /* 0x0005fc0001957983 */ /* 0x002ea20000300800 */
[----:B------:R-:W-:-:S03]  /*4afd0*/  MOV R4, R147 ;  /* 0x0000009300047202 */ /* 0x000fc60000000f00 */
[----:B------:R-:W2:Y:S01]  /*4afe0*/  LDL.LU R147, [R1+0x5b8] ;  /* 0x0005b80001937983 */ /* 0x000ea20000300800 */
[----:B------:R-:W-:-:S03]  /*4aff0*/  IMAD.MOV.U32 R5, RZ, RZ, R150 ;  /* 0x000000ffff057224 */ /* 0x000fc600078e0096 */
[----:B------:R-:W2:Y:S04]  /*4b000*/  LDL.LU R150, [R1+0x5f8] ;  /* 0x0005f80001967983 */ /* 0x000ea80000300800 */
[----:B------:R1:W-:Y:S01]  /*4b010*/  LDGSTS.E [R0+0xc80], desc[UR52][R4.64], P0 ;  /* 0x00c8000004007fae */ /* 0x0003e20008121874 */
[----:B----4-:R-:W-:Y:S02]  /*4b020*/  IADD3 R2, P1, R2, UR5, RZ ;  /* 0x0000000502027c10 */ /* 0x010fe4000ff3e0ff */
[----:B---3--:R-:W-:-:S03]  /*4b030*/  IADD3 R148, P2, R148, UR5, RZ ;  /* 0x0000000594947c10 */ /* 0x008fc6000ff5e0ff */
[----:B------:R3:W-:Y:S01]  /*4b040*/  STL [R1+0x53c], R2 ;  /* 0x00053c0201007387 */ /* 0x0007e20000100800 */
[----:B-1----:R-:W-:Y:S01]  /*4b050*/  IMAD.MOV.U32 R4, RZ, RZ, R2 ;  /* 0x000000ffff047224 */ /* 0x002fe200078e0002 */
[----:B------:R-:W-:Y:S02]  /*4b060*/  IADD3.X R8, R8, UR7, RZ, P1, !PT ;  /* 0x0000000708087c10 */ /* 0x000fe40008ffe4ff */
[----:B------:R-:W-:-:S03]  /*4b070*/  IADD3.X R151, R151, UR7, RZ, P2, !PT ;  /* 0x0000000797977c10 */ /* 0x000fc600097fe4ff */
[----:B------:R-:W-:Y:S01]  /*4b080*/  IMAD.MOV.U32 R5, RZ, RZ, R8 ;  /* 0x000000ffff057224 */ /* 0x000fe200078e0008 */
[----:B------:R1:W-:Y:S04]  /*4b090*/  STL [R1+0x538], R8 ;  /* 0x0005380801007387 */ /* 0x0003e80000100800 */
[----:B------:R4:W-:Y:S04]  /*4b0a0*/  STL [R1+0x57c], R148 ;  /* 0x00057c9401007387 */ /* 0x0009e80000100800 */
[----:B---3--:R-:W3:Y:S04]  /*4b0b0*/  LDL.LU R2, [R1+0x63c] ;  /* 0x00063c0001027983 */ /* 0x008ee80000300800 */
[----:B------:R4:W-:Y:S04]  /*4b0c0*/  STL [R1+0x578], R151 ;  /* 0x0005789701007387 */ /* 0x0009e80000100800 */
[----:B------:R4:W-:Y:S04]  /*4b0d0*/  LDGSTS.E [R0+0x1080], desc[UR52][R4.64], P0 ;  /* 0x0108000004007fae */ /* 0x0009e80008121874 */
[----:B-1----:R-:W3:Y:S01]  /*4b0e0*/  LDL.LU R8, [R1+0x67c] ;  /* 0x00067c0001087983 */ /* 0x002ee20000300800 */
[----:B----4-:R-:W-:-:S03]  /*4b0f0*/  IMAD.MOV.U32 R4, RZ, RZ, R148 ;  /* 0x000000ffff047224 */ /* 0x010fc600078e0094 */
[----:B------:R-:W4:Y:S01]  /*4b100*/  LDL.LU R148, [R1+0x638] ;  /* 0x0006380001947983 */ /* 0x000f220000300800 */
[----:B------:R-:W-:-:S03]  /*4b110*/  MOV R5, R151 ;  /* 0x0000009700057202 */ /* 0x000fc60000000f00 */
[----:B------:R-:W4:Y:S01]  /*4b120*/  LDL.LU R151, [R1+0x678] ;  /* 0x0006780001977983 */ /* 0x000f220000300800 */
[----:B--2---:R-:W-:-:S03]  /*4b130*/  IADD3 R3, P1, R3, UR5, RZ ;  /* 0x0000000503037c10 */ /* 0x004fc6000ff3e0ff */
[----:B------:R1:W-:Y:S01]  /*4b140*/  LDGSTS.E [R0+0x1480], desc[UR52][R4.64], P0 ;  /* 0x0148000004007fae */ /* 0x0003e20008121874 */
[----:B------:R-:W-:-:S03]  /*4b150*/  IADD3 R149, P2, R149, UR5, RZ ;  /* 0x0000000595957c10 */ /* 0x000fc6000ff5e0ff */
[----:B------:R2:W-:Y:S01]  /*4b160*/  STL [R1+0x5bc], R3 ;  /* 0x0005bc0301007387 */ /* 0x0005e20000100800 */
[----:B-1----:R-:W-:Y:S01]  /*4b170*/  IMAD.MOV.U32 R4, RZ, RZ, R3 ;  /* 0x000000ffff047224 */ /* 0x002fe200078e0003 */
[----:B------:R-:W-:Y:S02]  /*4b180*/  IADD3.X R147, R147, UR7, RZ, P1, !PT ;  /* 0x0000000793937c10 */ /* 0x000fe40008ffe4ff */
[----:B------:R-:W-:-:S03]  /*4b190*/  IADD3.X R150, R150, UR7, RZ, P2, !PT ;  /* 0x0000000796967c10 */ /* 0x000fc600097fe4ff */
[----:B------:R-:W-:Y:S01]  /*4b1a0*/  IMAD.MOV.U32 R5, RZ, RZ, R147 ;  /* 0x000000ffff057224 */ /* 0x000fe200078e0093 */
[----:B------:R1:W-:Y:S04]  /*4b1b0*/  STL [R1+0x5b8], R147 ;  /* 0x0005b89301007387 */ /* 0x0003e80000100800 */
[----:B------:R1:W-:Y:S04]  /*4b1c0*/  STL [R1+0x5fc], R149 ;  /* 0x0005fc9501007387 */ /* 0x0003e80000100800 */
[----:B--2---:R-:W2:Y:S04]  /*4b1d0*/  LDL.LU R3, [R1+0x6bc] ;  /* 0x0006bc0001037983 */ /* 0x004ea80000300800 */
[----:B------:R1:W-:Y:S04]  /*4b1e0*/  STL [R1+0x5f8], R150 ;  /* 0x0005f89601007387 */ /* 0x0003e80000100800 */
[----:B------:R1:W-:Y:S04]  /*4b1f0*/  LDGSTS.E [R0+0x1880], desc[UR52][R4.64], P0 ;  /* 0x0188000004007fae */ /* 0x0003e80008121874 */
[----:B-1----:R-:W2:Y:S01]  /*4b200*/  LDL.LU R147, [R1+0x6fc] ;  /* 0x0006fc0001937983 */ /* 0x002ea20000300800 */
[----:B------:R-:W-:-:S03]  /*4b210*/  IMAD.MOV.U32 R4, RZ, RZ, R149 ;  /* 0x000000ffff047224 */ /* 0x000fc600078e0095 */
[----:B------:R-:W2:Y:S01]  /*4b220*/  LDL.LU R149, [R1+0x6b8] ;  /* 0x0006b80001957983 */ /* 0x000ea20000300800 */
[----:B------:R-:W-:-:S03]  /*4b230*/  IMAD.MOV.U32 R5, RZ, RZ, R150 ;  /* 0x000000ffff057224 */ /* 0x000fc600078e0096 */
[----:B------:R-:W2:Y:S04]  /*4b240*/  LDL.LU R150, [R1+0x6f8] ;  /* 0x0006f80001967983 */ /* 0x000ea80000300800 */
[----:B------:R1:W-:Y:S01]  /*4b250*/  LDGSTS.E [R0+0x1c80], desc[UR52][R4.64], P0 ;  /* 0x01c8000004007fae */ /* 0x0003e20008121874 */
[----:B---3--:R-:W-:-:S04]  /*4b260*/  IADD3 R2, P1, R2, UR5, RZ ;  /* 0x0000000502027c10 */ /* 0x008fc8000ff3e0ff */
[----:B-1----:R-:W-:Y:S01]  /*4b270*/  MOV R4, R2 ;  /* 0x0000000200047202 */ /* 0x002fe20000000f00 */
[----:B------:R1:W-:Y:S01]  /*4b280*/  STL [R1+0x63c], R2 ;  /* 0x00063c0201007387 */ /* 0x0003e20000100800 */
[----:B------:R-:W-:Y:S02]  /*4b290*/  IADD3 R8, P2, R8, UR5, RZ ;  /* 0x0000000508087c10 */ /* 0x000fe4000ff5e0ff */
[----:B----4-:R-:W-:Y:S02]  /*4b2a0*/  IADD3.X R148, R148, UR7, RZ, P1, !PT ;  /* 0x0000000794947c10 */ /* 0x010fe40008ffe4ff */
        /* <DEDUP_REMOVED lines=12> */
[----:B--2---:R-:W-:-:S03]  /*4b370*/  IADD3 R3, P1, R3, UR5, RZ ;  /* 0x0000000503037c10 */ /* 0x004fc6000ff3e0ff */
[----:B------:R1:W-:Y:S01]  /*4b380*/  LDGSTS.E [R0+0x2480], desc[UR52][R4.64], P0 ;  /* 0x0248000004007fae */ /* 0x0003e20008121874 */
[----:B------:R-:W-:-:S03]  /*4b390*/  IADD3 R147, P2, R147, UR5, RZ ;  /* 0x0000000593937c10 */ /* 0x000fc6000ff5e0ff */
[----:B------:R2:W-:Y:S01]  /*4b3a0*/  STL [R1+0x6bc], R3 ;  /* 0x0006bc0301007387 */ /* 0x0005e20000100800 */
[----:B-1----:R-:W-:Y:S01]  /*4b3b0*/  IMAD.MOV.U32 R4, RZ, RZ, R3 ;  /* 0x000000ffff047224 */ /* 0x002fe200078e0003 */
[----:B------:R-:W-:Y:S02]  /*4b3c0*/  IADD3.X R149, R149, UR7, RZ, P1, !PT ;  /* 0x0000000795957c10 */ /* 0x000fe40008ffe4ff */
[----:B------:R-:W-:-:S03]  /*4b3d0*/  IADD3.X R150, R150, UR7, RZ, P2, !PT ;  /* 0x0000000796967c10 */ /* 0x000fc600097fe4ff */
[----:B------:R1:W-:Y:S01]  /*4b3e0*/  STL [R1+0x6b8], R149 ;  /* 0x0006b89501007387 */ /* 0x0003e20000100800 */
[----:B------:R-:W-:-:S03]  /*4b3f0*/  MOV R5, R149 ;  /* 0x0000009500057202 */ /* 0x000fc60000000f00 */
        /* <DEDUP_REMOVED lines=27> */
[----:B--2---:R-:W-:-:S03]  /*4b5b0*/  IADD3 R3, P1, R3, UR5, RZ ;  /* 0x0000000503037c10 */ /* 0x004fc6000ff3e0ff */
[----:B------:R1:W-:Y:S01]  /*4b5c0*/  LDGSTS.E [R0+0x3480], desc[UR52][R4.64], P0 ;  /* 0x0348000004007fae */ /* 0x0003e20008121874 */
[----:B------:R-:W-:-:S03]  /*4b5d0*/  IADD3 R149, P2, R149, UR5, RZ ;  /* 0x0000000595957c10 */ /* 0x000fc6000ff5e0ff */
[----:B------:R2:W-:Y:S01]  /*4b5e0*/  STL [R1+0x7bc], R3 ;  /* 0x0007bc0301007387 */ /* 0x0005e20000100800 */
[----:B------:R-:W-:Y:S01]  /*4b5f0*/  IADD3.X R147, R147, UR7, RZ, P1, !PT ;  /* 0x0000000793937c10 */ /* 0x000fe20008ffe4ff */
[----:B-1----:R-:W-:Y:S01]  /*4b600*/  IMAD.MOV.U32 R4, RZ, RZ, R3 ;  /* 0x000000ffff047224 */ /* 0x002fe200078e0003 */
        /* <DEDUP_REMOVED lines=30> */
[----:B--2---:R-:W-:-:S03]  /*4b7f0*/  IADD3 R3, P1, R3, UR5, RZ ;  /* 0x0000000503037c10 */ /* 0x004fc6000ff3e0ff */
[----:B------:R1:W-:Y:S01]  /*4b800*/  LDGSTS.E [R0+0x4480], desc[UR52][R4.64], P0 ;  /* 0x0448000004007fae */ /* 0x0003e20008121874 */
[----:B------:R-:W-:-:S03]  /*4b810*/  IADD3 R147, P2, R147, UR5, RZ ;  /* 0x0000000593937c10 */ /* 0x000fc6000ff5e0ff */
[----:B------:R2:W-:Y:S01]  /*4b820*/  STL [R1+0x8bc], R3 ;  /* 0x0008bc0301007387 */ /* 0x0005e20000100800 */
[----:B------:R-:W-:Y:S02]  /*4b830*/  IADD3.X R149, R149, UR7, RZ, P1, !PT ;  /* 0x0000000795957c10 */ /* 0x000fe40008ffe4ff */
[----:B-1----:R-:W-:Y:S02]  /*4b840*/  MOV R4, R3 ;  /* 0x0000000300047202 */ /* 0x002fe40000000f00 */
        /* <DEDUP_REMOVED lines=66> */
[----:B--2---:R-:W-:-:S03]  /*4bc70*/  IADD3 R3, P1, R3, UR5, RZ ;  /* 0x0000000503037c10 */ /* 0x004fc6000ff3e0ff */
[----:B------:R1:W-:Y:S01]  /*4bc80*/  LDGSTS.E [R0+0x6480], desc[UR52][R4.64], P0 ;  /* 0x0648000004007fae */ /* 0x0003e20008121874 */
[----:B------:R-:W-:-:S03]  /*4bc90*/  IADD3 R147, P2, R147, UR5, RZ ;  /* 0x0000000593937c10 */ /* 0x000fc6000ff5e0ff */
[----:B------:R-:W-:Y:S01]  /*4bca0*/  STL [R1+0xabc], R3 ;  /* 0x000abc0301007387 */ /* 0x000fe20000100800 */
[----:B-1----:R-:W-:Y:S01]  /*4bcb0*/  IMAD.MOV.U32 R4, RZ, RZ, R3 ;  /* 0x000000ffff047224 */ /* 0x002fe200078e0003 */
[----:B------:R-:W-:Y:S02]  /*4bcc0*/  IADD3.X R149, R149, UR7, RZ, P1, !PT ;  /* 0x0000000795957c10 */ /* 0x000fe40008ffe4ff */
[----:B------:R-:W-:-:S03]  /*4bcd0*/  IADD3.X R150, R150, UR7, RZ, P2, !PT ;  /* 0x0000000796967c10 */ /* 0x000fc600097fe4ff */
[----:B------:R-:W-:Y:S01]  /*4bce0*/  IMAD.MOV.U32 R5, RZ, RZ, R149 ;  /* 0x000000ffff057224 */ /* 0x000fe200078e0095 */
[----:B------:R1:W-:Y:S04]  /*4bcf0*/  STL [R1+0xab8], R149 ;  /* 0x000ab89501007387 */ /* 0x0003e80000100800 */
[----:B------:R-:W-:Y:S04]  /*4bd00*/  STL [R1+0xafc], R147 ;  /* 0x000afc9301007387 */ /* 0x000fe80000100800 */
[----:B------:R2:W-:Y:S04]  /*4bd10*/  LDGSTS.E [R0+0x6880], desc[UR52][R4.64], P0 ;  /* 0x0688000004007fae */ /* 0x0005e80008121874 */
[----:B-1----:R-:W3:Y:S04]  /*4bd20*/  LDL.LU R149, [R1+0xbbc] ;  /* 0x000bbc0001957983 */ /* 0x002ee80000300800 */
[----:B------:R1:W-:Y:S04]  /*4bd30*/  STL [R1+0xaf8], R150 ;  /* 0x000af89601007387 */ /* 0x0003e80000100800 */
[----:B------:R-:W3:Y:S01]  /*4bd40*/  LDL.LU R3, [R1+0xbfc] ;  /* 0x000bfc0001037983 */ /* 0x000ee20000300800 */
[----:B--2---:R-:W-:-:S02]  /*4bd50*/  IMAD.MOV.U32 R5, RZ, RZ, R150 ;  /* 0x000000ffff057224 */ /* 0x004fc400078e0096 */
[----:B------:R-:W-:Y:S01]  /*4bd60*/  IMAD.MOV.U32 R4, RZ, RZ, R147 ;  /* 0x000000ffff047224 */ /* 0x000fe200078e0093 */
[----:B-1----:R-:W2:Y:S04]  /*4bd70*/  LDL.LU R150, [R1+0xbb8] ;  /* 0x000bb80001967983 */ /* 0x002ea80000300800 */
        /* <DEDUP_REMOVED lines=19> */
[----:B------:R-:W-:-:S03]  /*4beb0*/  IADD3 R149, P1, R149, UR5, RZ ;  /* 0x0000000595957c10 */ /* 0x000fc6000ff3e0ff */
[----:B------:R1:W-:Y:S01]  /*4bec0*/  LDGSTS.E [R0+0x7480], desc[UR52][R4.64], P0 ;  /* 0x0748000004007fae */ /* 0x0003e20008121874 */
[----:B------:R-:W-:Y:S02]  /*4bed0*/  IADD3 R3, P2, R3, UR5, RZ ;  /* 0x0000000503037c10 */ /* 0x000fe4000ff5e0ff */
[----:B--2---:R-:W-:Y:S01]  /*4bee0*/  IADD3.X R150, R150, UR7, RZ, P1, !PT ;  /* 0x0000000796967c10 */ /* 0x004fe20008ffe4ff */
[----:B-1----:R-:W-:Y:S01]  /*4bef0*/  IMAD.MOV.U32 R4, RZ, RZ, R149 ;  /* 0x000000ffff047224 */ /* 0x002fe200078e0095 */
[----:B------:R1:W-:Y:S01]  /*4bf00*/  STL [R1+0xbbc], R149 ;  /* 0x000bbc9501007387 */ /* 0x0003e20000100800 */
[----:B------:R-:W-:Y:S02]  /*4bf10*/  IADD3.X R147, R147, UR7, RZ, P2, !PT ;  /* 0x0000000793937c10 */ /* 0x000fe400097fe4ff */
[----:B------:R-:W-:Y:S01]  /*4bf20*/  MOV R5, R150 ;  /* 0x0000009600057202 */ /* 0x000fe20000000f00 */
[----:B------:R-:W-:Y:S04]  /*4bf30*/  STL [R1+0xbb8], R150 ;  /* 0x000bb89601007387 */ /* 0x000fe80000100800 */
[----:B------:R2:W-:Y:S04]  /*4bf40*/  STL [R1+0xbfc], R3 ;  /* 0x000bfc0301007387 */ /* 0x0005e80000100800 */
[----:B------:R2:W-:Y:S04]  /*4bf50*/  LDGSTS.E [R0+0x7880], desc[UR52][R4.64], P0 ;  /* 0x0788000004007fae */ /* 0x0005e80008121874 */
[----:B------:R2:W-:Y:S04]  /*4bf60*/  STL [R1+0xbf8], R147 ;  /* 0x000bf89301007387 */ /* 0x0005e80000100800 */
[----:B-1----:R-:W4:Y:S01]  /*4bf70*/  LDL.LU R149, [R1+0x4c0] ;  /* 0x0004c00001957983 */ /* 0x002f220000300800 */
[----:B--2---:R-:W-:-:S03]  /*4bf80*/  IMAD.MOV.U32 R4, RZ, RZ, R3 ;  /* 0x000000ffff047224 */ /* 0x004fc600078e0003 */
        /* <DEDUP_REMOVED lines=59> */
[----:B------:R-:W4:Y:S04]  /*4c340*/  LDL.LU R151, [R1+0x680] ;  /* 0x0006800001977983 */ /* 0x000f280000300800 */
[----:B------:R1:W-:Y:S01]  /*4c350*/  LDGSTS.E [R0+0x1500], desc[UR52][R4.64], P0 ;  /* 0x0150000004007fae */ /* 0x0003e20008121874 */
[----:B--2---:R-:W-:-:S05]  /*4c360*/  IADD3 R3, P1, R3, UR5, RZ ;  /* 0x0000000503037c10 */ /* 0x004fca000ff3e0ff */
[----:B------:R2:W-:Y:S01]  /*4c370*/  STL [R1+0x5c4], R3 ;  /* 0x0005c40301007387 */ /* 0x0005e20000100800 */
[----:B------:R-:W-:Y:S01]  /*4c380*/  IADD3 R149, P2, R149, UR5, RZ ;  /* 0x0000000595957c10 */ /* 0x000fe2000ff5e0ff */
        /* <DEDUP_REMOVED lines=31> */
[----:B-1----:R-:W4:Y:S04]  /*4c580*/  LDL.LU R151, [R1+0x780] ;  /* 0x0007800001977983 */ /* 0x002f280000300800 */
[----:B------:R1:W-:Y:S01]  /*4c590*/  LDGSTS.E [R0+0x2500], desc[UR52][R4.64], P0 ;  /* 0x0250000004007fae */ /* 0x0003e20008121874 */
[----:B--2---:R-:W-:-:S05]  /*4c5a0*/  IADD3 R3, P1, R3, UR5, RZ ;  /* 0x0000000503037c10 */ /* 0x004fca000ff3e0ff */
[----:B------:R2:W-:Y:S01]  /*4c5b0*/  STL [R1+0x6c4], R3 ;  /* 0x0006c40301007387 */ /* 0x0005e20000100800 */
[----:B------:R-:W-:Y:S01]  /*4c5c0*/  IADD3 R147, P2, R147, UR5, RZ ;  /* 0x0000000593937c10 */ /* 0x000fe2000ff5e0ff */
        /* <DEDUP_REMOVED lines=33> */
[----:B------:R1:W-:Y:S04]  /*4c7e0*/  LDGSTS.E [R0+0x3500], desc[UR52][R4.64], P0 ;  /* 0x0350000004007fae */ /* 0x0003e80008121874 */
        /* <DEDUP_REMOVED lines=35> */
[----:B------:R1:W-:Y:S04]  /*4ca20*/  LDGSTS.E [R0+0x4500], desc[UR52][R4.64], P0 ;  /* 0x0450000004007fae */ /* 0x0003e80008121874 */
[----:B------:R2:W-:Y:S01]  /*4ca30*/  STL [R1+0x8c4], R3 ;  /* 0x0008c40301007387 */ /* 0x0005e20000100800 */
[----:B------:R-:W-:Y:S02]  /*4ca40*/  IADD3 R147, P2, R147, UR5, RZ ;  /* 0x0000000593937c10 */ /* 0x000fe4000ff5e0ff */
[----:B-1----:R-:W-:Y:S02]  /*4ca50*/  MOV R4, R3 ;  /* 0x0000000300047202 */ /* 0x002fe40000000f00 */
        /* <DEDUP_REMOVED lines=30> */
[----:B------:R-:W3:Y:S04]  /*4cc40*/  LDL.LU R151, [R1+0xa80] ;  /* 0x000a800001977983 */ /* 0x000ee80000300800 */
        /* <DEDUP_REMOVED lines=35> */
[----:B------:R-:W3:Y:S04]  /*4ce80*/  LDL.LU R151, [R1+0xb80] ;  /* 0x000b800001977983 */ /* 0x000ee80000300800 */
[----:B------:R1:W-:Y:S01]  /*4ce90*/  LDGSTS.E [R0+0x6500], desc[UR52][R4.64], P0 ;  /* 0x0650000004007fae */ /* 0x0003e20008121874 */
[----:B--2---:R-:W-:-:S05]  /*4cea0*/  IADD3 R3, P1, R3, UR5, RZ ;  /* 0x0000000503037c10 */ /* 0x004fca000ff3e0ff */
[----:B------:R-:W-:Y:S01]  /*4ceb0*/  STL [R1+0xac4], R3 ;  /* 0x000ac40301007387 */ /* 0x000fe20000100800 */
[----:B------:R-:W-:Y:S01]  /*4cec0*/  IADD3 R147, P2, R147, UR5, RZ ;  /* 0x0000000593937c10 */ /* 0x000fe2000ff5e0ff */
        /* <DEDUP_REMOVED lines=33> */
[----:B------:R-:W-:Y:S02]  /*4d0e0*/  IADD3 R149, P1, R149, UR5, RZ ;  /* 0x0000000595957c10 */ /* 0x000fe4000ff3e0ff */
[----:B------:R-:W-:-:S03]  /*4d0f0*/  IADD3 R3, P2, R3, UR5, RZ ;  /* 0x0000000503037c10 */ /* 0x000fc6000ff5e0ff */
[----:B-1----:R-:W-:Y:S01]  /*4d100*/  IMAD.MOV.U32 R4, RZ, RZ, R149 ;  /* 0x000000ffff047224 */ /* 0x002fe200078e0095 */
[----:B--2---:R-:W-:Y:S01]  /*4d110*/  IADD3.X R150, R150, UR7, RZ, P1, !PT ;  /* 0x0000000796967c10 */ /* 0x004fe20008ffe4ff */
        /* <DEDUP_REMOVED lines=72> */
[----:B-1----:R-:W-:Y:S01]  /*4d5a0*/  IMAD.MOV.U32 R4, RZ, RZ, R3 ;  /* 0x000000ffff047224 */ /* 0x002fe200078e0003 */
[----:B------:R-:W-:Y:S02]  /*4d5b0*/  IADD3 R149, P2, R149, UR5, RZ ;  /* 0x0000000595957c10 */ /* 0x000fe4000ff5e0ff */
        /* <DEDUP_REMOVED lines=34> */
[----:B-1----:R-:W-:Y:S01]  /*4d7e0*/  IMAD.MOV.U32 R4, RZ, RZ, R3 ;  /* 0x000000ffff047224 */ /* 0x002fe200078e0003 */
[----:B------:R-:W-:Y:S02]  /*4d7f0*/  IADD3 R147, P2, R147, UR5, RZ ;  /* 0x0000000593937c10 */ /* 0x000fe4000ff5e0ff */
        /* <DEDUP_REMOVED lines=30> */
[----:B------:R-:W3:Y:S04]  /*4d9e0*/  LDL.LU R151, [R1+0x888] ;  /* 0x0008880001977983 */ /* 0x000ee80000300800 */
        /* <DEDUP_REMOVED lines=39> */
[----:B-1----:R-:W-:Y:S02]  /*4dc60*/  MOV R4, R3 ;  /* 0x0000000300047202 */ /* 0x002fe40000000f00 */
        /* <DEDUP_REMOVED lines=71> */
[----:B-1----:R-:W-:Y:S01]  /*4e0e0*/  IMAD.MOV.U32 R4, RZ, RZ, R3 ;  /* 0x000000ffff047224 */ /* 0x002fe200078e0003 */
[----:B------:R-:W-:Y:S02]  /*4e0f0*/  IADD3 R147, P2, R147, UR5, RZ ;  /* 0x0000000593937c10 */ /* 0x000fe4000ff5e0ff */
        /* <DEDUP_REMOVED lines=214> */
[----:B--2---:R-:W-:-:S04]  /*4ee60*/  IADD3 R3, P1, R3, UR5, RZ ;  /* 0x0000000503037c10 */ /* 0x004fc8000ff3e0ff */
[----:B-1----:R-:W-:Y:S01]  /*4ee70*/  MOV R4, R3 ;  /* 0x0000000300047202 */ /* 0x002fe20000000f00 */
[----:B------:R1:W-:Y:S01]  /*4ee80*/  STL [R1+0x8d4], R3 ;  /* 0x0008d40301007387 */ /* 0x0003e20000100800 */
[----:B------:R-:W-:Y:S02]  /*4ee90*/  IADD3 R147, P2, R147, UR5, RZ ;  /* 0x0000000593937c10 */ /* 0x000fe4000ff5e0ff */
[----:B------:R-:W-:Y:S02]  /*4eea0*/  IADD3.X R149, R149, UR7, RZ, P1, !PT ;  /* 0x0000000795957c10 */ /* 0x000fe40008ffe4ff */
[----:B------:R-:W-:-:S03]  /*4eeb0*/  IADD3.X R150, R150, UR7, RZ, P2, !PT ;  /* 0x0000000796967c10 */ /* 0x000fc600097fe4ff */
[----:B------:R-:W-:Y:S01]  /*4eec0*/  IMAD.MOV.U32 R5, RZ, RZ, R149 ;  /* 0x000000ffff057224 */ /* 0x000fe200078e0095 */
[----:B------:R2:W-:Y:S04]  /*4eed0*/  STL [R1+0x8d0], R149 ;  /* 0x0008d09501007387 */ /* 0x0005e80000100800 */
[----:B------:R2:W-:Y:S04]  /*4eee0*/  STL [R1+0x914], R147 ;  /* 0x0009149301007387 */ /* 0x0005e80000100800 */
[----:B-1----:R-:W3:Y:S04]  /*4eef0*/  LDL.LU R3, [R1+0x9d4] ;  /* 0x0009d40001037983 */ /* 0x002ee80000300800 */
[----:B------:R1:W-:Y:S04]  /*4ef00*/  STL [R1+0x910], R150 ;  /* 0x0009109601007387 */ /* 0x0003e80000100800 */
[----:B------:R1:W-:Y:S04]  /*4ef10*/  LDGSTS.E [R0+0x4a00], desc[UR52][R4.64], P0 ;  /* 0x04a0000004007fae */ /* 0x0003e80008121874 */
[----:B--2---:R-:W2:Y:S01]  /*4ef20*/  LDL.LU R149, [R1+0xa14] ;  /* 0x000a140001957983 */ /* 0x004ea20000300800 */
        /* <DEDUP_REMOVED lines=23> */
[----:B------:R-:W-:-:S05]  /*4f0a0*/  IADD3 R3, P1, R3, UR5, RZ ;  /* 0x0000000503037c10 */ /* 0x000fca000ff3e0ff */
[----:B------:R2:W-:Y:S01]  /*4f0b0*/  STL [R1+0x9d4], R3 ;  /* 0x0009d40301007387 */ /* 0x0005e20000100800 */
[----:B-1----:R-:W-:Y:S01]  /*4f0c0*/  IMAD.MOV.U32 R4, RZ, RZ, R3 ;  /* 0x000000ffff047224 */ /* 0x002fe200078e0003 */
[----:B--2---:R-:W-:Y:S02]  /*4f0d0*/  IADD3 R149, P2, R149, UR5, RZ ;  /* 0x0000000595957c10 */ /* 0x004fe4000ff5e0ff */
[----:B------:R-:W-:Y:S02]  /*4f0e0*/  IADD3.X R147, R147, UR7, RZ, P1, !PT ;  /* 0x0000000793937c10 */ /* 0x000fe40008ffe4ff */
[----:B------:R-:W-:-:S03]  /*4f0f0*/  IADD3.X R150, R150, UR7, RZ, P2, !PT ;  /* 0x0000000796967c10 */ /* 0x000fc600097fe4ff */
[----:B------:R-:W-:Y:S01]  /*4f100*/  IMAD.MOV.U32 R5, RZ, RZ, R147 ;  /* 0x000000ffff057224 */ /* 0x000fe200078e0093 */
[----:B------:R1:W-:Y:S04]  /*4f110*/  STL [R1+0x9d0], R147 ;  /* 0x0009d09301007387 */ /* 0x0003e80000100800 */
[----:B------:R2:W-:Y:S04]  /*4f120*/  STL [R1+0xa14], R149 ;  /* 0x000a149501007387 */ /* 0x0005e80000100800 */
[----:B------:R-:W3:Y:S04]  /*4f130*/  LDL.LU R3, [R1+0xad4] ;  /* 0x000ad40001037983 */ /* 0x000ee80000300800 */
[----:B------:R2:W-:Y:S04]  /*4f140*/  STL [R1+0xa10], R150 ;  /* 0x000a109601007387 */ /* 0x0005e80000100800 */
[----:B------:R2:W-:Y:S04]  /*4f150*/  LDGSTS.E [R0+0x5a00], desc[UR52][R4.64], P0 ;  /* 0x05a0000004007fae */ /* 0x0005e80008121874 */
[----:B-1----:R-:W3:Y:S01]  /*4f160*/  LDL.LU R147, [R1+0xb14] ;  /* 0x000b140001937983 */ /* 0x002ee20000300800 */
[----:B--2---:R-:W-:-:S03]  /*4f170*/  MOV R4, R149 ;  /* 0x0000009500047202 */ /* 0x004fc60000000f00 */
        /* <DEDUP_REMOVED lines=22> */
[----:B------:R-:W-:-:S05]  /*4f2e0*/  IADD3 R3, P1, R3, UR5, RZ ;  /* 0x0000000503037c10 */ /* 0x000fca000ff3e0ff */
[----:B------:R-:W-:Y:S01]  /*4f2f0*/  STL [R1+0xad4], R3 ;  /* 0x000ad40301007387 */ /* 0x000fe20000100800 */
[----:B-1----:R-:W-:Y:S01]  /*4f300*/  IMAD.MOV.U32 R4, RZ, RZ, R3 ;  /* 0x000000ffff047224 */ /* 0x002fe200078e0003 */
[----:B------:R-:W-:Y:S02]  /*4f310*/  IADD3 R147, P2, R147, UR5, RZ ;  /* 0x0000000593937c10 */ /* 0x000fe4000ff5e0ff */
[----:B--2---:R-:W-:Y:S02]  /*4f320*/  IADD3.X R149, R149, UR7, RZ, P1, !PT ;  /* 0x0000000795957c10 */ /* 0x004fe40008ffe4ff */
        /* <DEDUP_REMOVED lines=588> */
[----:B--2---:R-:W-:-:S03]  /*517f0*/  IMAD.MOV.U32 R5, RZ, RZ, R150 ;  /* 0x000000ffff057224 */ /* 0x004fc600078e0096 */
[----:B-1----:R-:W2:Y:S01]  /*51800*/  LDL.LU R150, [R1+0xbe0] ;  /* 0x000be00001967983 */ /* 0x002ea20000300800 */
        /* <DEDUP_REMOVED lines=21> */
[----:B------:R-:W-:-:S05]  /*51960*/  IADD3 R149, P1, R149, UR5, RZ ;  /* 0x0000000595957c10 */ /* 0x000fca000ff3e0ff */
[----:B-1----:R-:W-:Y:S01]  /*51970*/  IMAD.MOV.U32 R4, RZ, RZ, R149 ;  /* 0x000000ffff047224 */ /* 0x002fe200078e0095 */
[----:B------:R-:W-:Y:S02]  /*51980*/  IADD3 R3, P2, R3, UR5, RZ ;  /* 0x0000000503037c10 */ /* 0x000fe4000ff5e0ff */
[----:B--2---:R-:W-:Y:S01]  /*51990*/  IADD3.X R150, R150, UR7, RZ, P1, !PT ;  /* 0x0000000796967c10 */ /* 0x004fe20008ffe4ff */
[----:B------:R-:W-:Y:S03]  /*519a0*/  STL [R1+0xbe4], R149 ;  /* 0x000be49501007387 */ /* 0x000fe60000100800 */
[----:B------:R-:W-:Y:S02]  /*519b0*/  MOV R5, R150 ;  /* 0x0000009600057202 */ /* 0x000fe40000000f00 */
[----:B------:R-:W-:Y:S01]  /*519c0*/  IADD3.X R147, R147, UR7, RZ, P2, !PT ;  /* 0x0000000793937c10 */ /* 0x000fe200097fe4ff */
[----:B------:R-:W-:Y:S04]  /*519d0*/  STL [R1+0xbe0], R150 ;  /* 0x000be09601007387 */ /* 0x000fe80000100800 */
[----:B------:R-:W-:Y:S04]  /*519e0*/  STL [R1+0xc24], R3 ;  /* 0x000c240301007387 */ /* 0x000fe80000100800 */
[----:B------:R1:W-:Y:S04]  /*519f0*/  LDGSTS.E [R0+0x7b00], desc[UR52][R4.64], P0 ;  /* 0x07b0000004007fae */ /* 0x0003e80008121874 */
[----:B------:R2:W-:Y:S01]  /*51a00*/  STL [R1+0xc20], R147 ;  /* 0x000c209301007387 */ /* 0x0005e20000100800 */
[----:B-1----:R-:W-:-:S02]  /*51a10*/  IMAD.MOV.U32 R4, RZ, RZ, R3 ;  /* 0x000000ffff047224 */ /* 0x002fc400078e0003 */
[----:B------:R-:W-:Y:S02]  /*51a20*/  IMAD.MOV.U32 R5, RZ, RZ, R147 ;  /* 0x000000ffff057224 */ /* 0x000fe400078e0093 */
[----:B--2---:R-:W2:Y:S04]  /*51a30*/  LDL.LU R147, [R1+0x4e8] ;  /* 0x0004e80001937983 */ /* 0x004ea80000300800 */
[----:B------:R-:W2:Y:S04]  /*51a40*/  LDL.LU R3, [R1+0x4ec] ;  /* 0x0004ec0001037983 */ /* 0x000ea80000300800 */
[----:B------:R1:W-:Y:S04]  /*51a50*/  LDGSTS.E [R0+0x7f00], desc[UR52][R4.64], P0 ;  /* 0x07f0000004007fae */ /* 0x0003e80008121874 */
[----:B------:R-:W2:Y:S04]  /*51a60*/  LDL.LU R150, [R1+0x528] ;  /* 0x0005280001967983 */ /* 0x000ea80000300800 */
[----:B------:R-:W2:Y:S01]  /*51a70*/  LDL.LU R149, [R1+0x52c] ;  /* 0x00052c0001957983 */ /* 0x000ea20000300800 */
        /* <DEDUP_REMOVED lines=21> */
[----:B------:R-:W-:Y:S01]  /*51bd0*/  IADD3.X R147, R147, UR7, RZ, P1, !PT ;  /* 0x0000000793937c10 */ /* 0x000fe20008ffe4ff */
[----:B------:R2:W-:Y:S01]  /*51be0*/  STL [R1+0x4ec], R3 ;  /* 0x0004ec0301007387 */ /* 0x0005e20000100800 */
[----:B-1----:R-:W-:Y:S01]  /*51bf0*/  IMAD.MOV.U32 R4, RZ, RZ, R3 ;  /* 0x000000ffff047224 */ /* 0x002fe200078e0003 */
[----:B------:R-:W-:Y:S02]  /*51c00*/  IADD3 R149, P2, R149, UR5, RZ ;  /* 0x0000000595957c10 */ /* 0x000fe4000ff5e0ff */
[----:B------:R-:W-:Y:S01]  /*51c10*/  IMAD.MOV.U32 R5, RZ, RZ, R147 ;  /* 0x000000ffff057224 */ /* 0x000fe200078e0093 */
[----:B------:R1:W-:Y:S01]  /*51c20*/  STL [R1+0x4e8], R147 ;  /* 0x0004e89301007387 */ /* 0x0003e20000100800 */
[----:B------:R-:W-:-:S03]  /*51c30*/  IADD3.X R150, R150, UR7, RZ, P2, !PT ;  /* 0x0000000796967c10 */ /* 0x000fc600097fe4ff */
[----:B------:R1:W-:Y:S04]  /*51c40*/  STL [R1+0x52c], R149 ;  /* 0x00052c9501007387 */ /* 0x0003e80000100800 */
[----:B--2---:R-:W2:Y:S04]  /*51c50*/  LDL.LU R3, [R1+0x5ec] ;  /* 0x0005ec0001037983 */ /* 0x004ea80000300800 */
[----:B------:R1:W-:Y:S04]  /*51c60*/  STL [R1+0x528], R150 ;  /* 0x0005289601007387 */ /* 0x0003e80000100800 */
[----:B------:R1:W-:Y:S04]  /*51c70*/  LDGSTS.E [R0+0xb80], desc[UR52][R4.64], P0 ;  /* 0x00b8000004007fae */ /* 0x0003e80008121874 */
[----:B-1----:R-:W2:Y:S01]  /*51c80*/  LDL.LU R147, [R1+0x62c] ;  /* 0x00062c0001937983 */ /* 0x002ea20000300800 */
[----:B------:R-:W-:Y:S01]  /*51c90*/  MOV R4, R149 ;  /* 0x0000009500047202 */ /* 0x000fe20000000f00 */
[----:B------:R-:W-:-:S02]  /*51ca0*/  IMAD.MOV.U32 R5, RZ, RZ, R150 ;  /* 0x000000ffff057224 */ /* 0x000fc400078e0096 */
[----:B------:R-:W2:Y:S04]  /*51cb0*/  LDL.LU R149, [R1+0x5e8] ;  /* 0x0005e80001957983 */ /* 0x000ea80000300800 */
        /* <DEDUP_REMOVED lines=33> */
[----:B------:R-:W-:-:S02]  /*51ed0*/  IMAD.MOV.U32 R4, RZ, RZ, R147 ;  /* 0x000000ffff047224 */ /* 0x000fc400078e0093 */
[----:B------:R-:W-:Y:S01]  /*51ee0*/  IMAD.MOV.U32 R5, RZ, RZ, R150 ;  /* 0x000000ffff057224 */ /* 0x000fe200078e0096 */
[----:B------:R-:W2:Y:S04]  /*51ef0*/  LDL.LU R147, [R1+0x6e8] ;  /* 0x0006e80001937983 */ /* 0x000ea80000300800 */
        /* <DEDUP_REMOVED lines=46> */
[----:B------:R-:W-:Y:S04]  /*521e0*/  STL [R1+0x7ac], R148 ;  /* 0x0007ac9401007387 */ /* 0x000fe80000100800 */
[----:B------:R-:W3:Y:S04]  /*521f0*/  LDL.LU R2, [R1+0x86c] ;  /* 0x00086c0001027983 */ /* 0x000ee80000300800 */
        /* <DEDUP_REMOVED lines=16> */
[----:B------:R-:W-:Y:S04]  /*52300*/  STL [R1+0x82c], R147 ;  /* 0x00082c9301007387 */ /* 0x000fe80000100800 */
        /* <DEDUP_REMOVED lines=9> */
[----:B---3--:R-:W-:-:S05]  /*523a0*/  IADD3 R2, P1, R2, UR5, RZ ;  /* 0x0000000502027c10 */ /* 0x008fca000ff3e0ff */
[----:B------:R3:W-:Y:S01]  /*523b0*/  STL [R1+0x86c], R2 ;  /* 0x00086c0201007387 */ /* 0x0007e20000100800 */
[----:B-1----:R-:W-:Y:S01]  /*523c0*/  IMAD.MOV.U32 R4, RZ, RZ, R2 ;  /* 0x000000ffff047224 */ /* 0x002fe200078e0002 */
[----:B------:R-:W-:Y:S02]  /*523d0*/  IADD3 R8, P2, R8, UR5, RZ ;  /* 0x0000000508087c10 */ /* 0x000fe4000ff5e0ff */
[----:B----4-:R-:W-:Y:S02]  /*523e0*/  IADD3.X R151, R151, UR7, RZ, P1, !PT ;  /* 0x0000000797977c10 */ /* 0x010fe40008ffe4ff */
        /* <DEDUP_REMOVED lines=10> */
[----:B------:R-:W-:-:S03]  /*52490*/  IMAD.MOV.U32 R5, RZ, RZ, R148 ;  /* 0x000000ffff057224 */ /* 0x000fc600078e0094 */
[----:B------:R-:W4:Y:S04]  /*524a0*/  LDL.LU R148, [R1+0x9a8] ;  /* 0x0009a80001947983 */ /* 0x000f280000300800 */
[----:B------:R1:W-:Y:S01]  /*524b0*/  LDGSTS.E [R0+0x4780], desc[UR52][R4.64], P0 ;  /* 0x0478000004007fae */ /* 0x0003e20008121874 */
[----:B--2---:R-:W-:-:S04]  /*524c0*/  IADD3 R3, P1, R3, UR5, RZ ;  /* 0x0000000503037c10 */ /* 0x004fc8000ff3e0ff */
[----:B-1----:R-:W-:Y:S02]  /*524d0*/  MOV R4, R3 ;  /* 0x0000000300047202 */ /* 0x002fe40000000f00 */
[----:B------:R-:W-:Y:S02]  /*524e0*/  IADD3 R149, P2, R149, UR5, RZ ;  /* 0x0000000595957c10 */ /* 0x000fe4000ff5e0ff */
[----:B------:R-:W-:Y:S02]  /*524f0*/  IADD3.X R150, R150, UR7, RZ, P1, !PT ;  /* 0x0000000796967c10 */ /* 0x000fe40008ffe4ff */
[----:B------:R-:W-:-:S03]  /*52500*/  IADD3.X R147, R147, UR7, RZ, P2, !PT ;  /* 0x0000000793937c10 */ /* 0x000fc600097fe4ff */
[----:B------:R-:W-:Y:S01]  /*52510*/  IMAD.MOV.U32 R5, RZ, RZ, R150 ;  /* 0x000000ffff057224 */ /* 0x000fe200078e0096 */
[----:B------:R-:W-:Y:S04]  /*52520*/  STL [R1+0x8ec], R3 ;  /* 0x0008ec0301007387 */ /* 0x000fe80000100800 */
[----:B------:R1:W-:Y:S04]  /*52530*/  LDGSTS.E [R0+0x4b80], desc[UR52][R4.64], P0 ;  /* 0x04b8000004007fae */ /* 0x0003e80008121874 */
[----:B------:R2:W-:Y:S04]  /*52540*/  STL [R1+0x8e8], R150 ;  /* 0x0008e89601007387 */ /* 0x0005e80000100800 */
[----:B------:R-:W-:Y:S01]  /*52550*/  STL [R1+0x92c], R149 ;  /* 0x00092c9501007387 */ /* 0x000fe20000100800 */
[----:B-1----:R-:W-:-:S02]  /*52560*/  IMAD.MOV.U32 R4, RZ, RZ, R149 ;  /* 0x000000ffff047224 */ /* 0x002fc400078e0095 */
[----:B------:R-:W-:Y:S01]  /*52570*/  IMAD.MOV.U32 R5, RZ, RZ, R147 ;  /* 0x000000ffff057224 */ /* 0x000fe200078e0093 */
[----:B--2---:R-:W2:Y:S04]  /*52580*/  LDL.LU R150, [R1+0x9ec] ;  /* 0x0009ec0001967983 */ /* 0x004ea80000300800 */
[----:B------:R1:W-:Y:S04]  /*52590*/  LDGSTS.E [R0+0x4f80], desc[UR52][R4.64], P0 ;  /* 0x04f8000004007fae */ /* 0x0003e80008121874 */
[----:B------:R1:W-:Y:S04]  /*525a0*/  STL [R1+0x928], R147 ;  /* 0x0009289301007387 */ /* 0x0003e80000100800 */
[----:B------:R-:W2:Y:S04]  /*525b0*/  LDL.LU R3, [R1+0xa2c] ;  /* 0x000a2c0001037983 */ /* 0x000ea80000300800 */
[----:B-1----:R-:W5:Y:S04]  /*525c0*/  LDL.LU R147, [R1+0x136c] ;  /* 0x00136c0001937983 */ /* 0x002f680000300800 */
[----:B------:R-:W2:Y:S01]  /*525d0*/  LDL.LU R149, [R1+0xa28] ;  /* 0x000a280001957983 */ /* 0x000ea20000300800 */
[----:B---3--:R-:W-:-:S05]  /*525e0*/  IADD3 R2, P1, R2, UR5, RZ ;  /* 0x0000000502027c10 */ /* 0x008fca000ff3e0ff */
[----:B------:R-:W-:Y:S01]  /*525f0*/  IMAD.MOV.U32 R4, RZ, RZ, R2 ;  /* 0x000000ffff047224 */ /* 0x000fe200078e0002 */
[----:B------:R-:W-:Y:S01]  /*52600*/  IADD3 R151, P2, R151, UR5, RZ ;  /* 0x0000000597977c10 */ /* 0x000fe2000ff5e0ff */
[----:B------:R-:W-:Y:S01]  /*52610*/  STL [R1+0x96c], R2 ;  /* 0x00096c0201007387 */ /* 0x000fe20000100800 */
[----:B----4-:R-:W-:-:S04]  /*52620*/  IADD3.X R8, R8, UR7, RZ, P1, !PT ;  /* 0x0000000708087c10 */ /* 0x010fc80008ffe4ff */
[----:B------:R-:W-:Y:S02]  /*52630*/  MOV R5, R8 ;  /* 0x0000000800057202 */ /* 0x000fe40000000f00 */
[----:B------:R-:W-:Y:S01]  /*52640*/  IADD3.X R148, R148, UR7, RZ, P2, !PT ;  /* 0x0000000794947c10 */ /* 0x000fe200097fe4ff */
[----:B------:R1:W-:Y:S04]  /*52650*/  STL [R1+0x968], R8 ;  /* 0x0009680801007387 */ /* 0x0003e80000100800 */
[----:B------:R3:W-:Y:S04]  /*52660*/  LDGSTS.E [R0+0x5380], desc[UR52][R4.64], P0 ;  /* 0x0538000004007fae */ /* 0x0007e80008121874 */
[----:B------:R-:W-:Y:S04]  /*52670*/  STL [R1+0x9ac], R151 ;  /* 0x0009ac9701007387 */ /* 0x000fe80000100800 */
[----:B-1----:R-:W4:Y:S01]  /*52680*/  LDL.LU R8, [R1+0xa6c] ;  /* 0x000a6c0001087983 */ /* 0x002f220000300800 */
[----:B---3--:R-:W-:-:S02]  /*52690*/  IMAD.MOV.U32 R4, RZ, RZ, R151 ;  /* 0x000000ffff047224 */ /* 0x008fc400078e0097 */
[----:B------:R-:W-:Y:S01]  /*526a0*/  IMAD.MOV.U32 R5, RZ, RZ, R148 ;  /* 0x000000ffff057224 */ /* 0x000fe200078e0094 */
[----:B------:R1:W-:Y:S04]  /*526b0*/  STL [R1+0x9a8], R148 ;  /* 0x0009a89401007387 */ /* 0x0003e80000100800 */
[----:B------:R-:W3:Y:S04]  /*526c0*/  LDL.LU R2, [R1+0xaac] ;  /* 0x000aac0001027983 */ /* 0x000ee80000300800 */
[----:B------:R2:W-:Y:S04]  /*526d0*/  LDGSTS.E [R0+0x5780], desc[UR52][R4.64], P0 ;  /* 0x0578000004007fae */ /* 0x0005e80008121874 */
[----:B-1----:R-:W5:Y:S04]  /*526e0*/  LDL.LU R148, [R1+0x1368] ;  /* 0x0013680001947983 */ /* 0x002f680000300800 */
[----:B------:R-:W3:Y:S04]  /*526f0*/  LDL.LU R151, [R1+0xaa8] ;  /* 0x000aa80001977983 */ /* 0x000ee80000300800 */
[----:B------:R-:W4:Y:S01]  /*52700*/  LDL.LU R5, [R1+0x9e8] ;  /* 0x0009e80001057983 */ /* 0x000f220000300800 */
[----:B--2---:R-:W-:-:S05]  /*52710*/  IADD3 R150, P1, R150, UR5, RZ ;  /* 0x0000000596967c10 */ /* 0x004fca000ff3e0ff */
[----:B------:R-:W-:Y:S01]  /*52720*/  IMAD.MOV.U32 R4, RZ, RZ, R150 ;  /* 0x000000ffff047224 */ /* 0x000fe200078e0096 */
[----:B------:R1:W-:Y:S01]  /*52730*/  STL [R1+0x9ec], R150 ;  /* 0x0009ec9601007387 */ /* 0x0003e20000100800 */
[----:B------:R-:W-:-:S04]  /*52740*/  IADD3 R3, P2, R3, UR5, RZ ;  /* 0x0000000503037c10 */ /* 0x000fc8000ff5e0ff */
[----:B------:R-:W-:Y:S02]  /*52750*/  IADD3.X R149, R149, UR7, RZ, P2, !PT ;  /* 0x0000000795957c10 */ /* 0x000fe400097fe4ff */
[----:B----4-:R-:W-:-:S05]  /*52760*/  IADD3.X R5, R5, UR7, RZ, P1, !PT ;  /* 0x0000000705057c10 */ /* 0x010fca0008ffe4ff */
[----:B------:R2:W-:Y:S04]  /*52770*/  STL [R1+0x9e8], R5 ;  /* 0x0009e80501007387 */ /* 0x0005e80000100800 */
[----:B------:R4:W-:Y:S04]  /*52780*/  LDGSTS.E [R0+0x5b80], desc[UR52][R4.64], P0 ;  /* 0x05b8000004007fae */ /* 0x0009e80008121874 */
[----:B------:R-:W-:Y:S04]  /*52790*/  STL [R1+0xa2c], R3 ;  /* 0x000a2c0301007387 */ /* 0x000fe80000100800 */
[----:B-1----:R-:W3:Y:S01]  /*527a0*/  LDL.LU R150, [R1+0xb2c] ;  /* 0x000b2c0001967983 */ /* 0x002ee20000300800 */
[----:B----4-:R-:W-:Y:S01]  /*527b0*/  IMAD.MOV.U32 R4, RZ, RZ, R3 ;  /* 0x000000ffff047224 */ /* 0x010fe200078e0003 */
[----:B--2---:R-:W-:-:S02]  /*527c0*/  MOV R5, R149 ;  /* 0x0000009500057202 */ /* 0x004fc40000000f00 */
[----:B------:R1:W-:Y:S04]  /*527d0*/  STL [R1+0xa28], R149 ;  /* 0x000a289501007387 */ /* 0x0003e80000100800 */
[----:B------:R2:W-:Y:S04]  /*527e0*/  LDGSTS.E [R0+0x5f80], desc[UR52][R4.64], P0 ;  /* 0x05f8000004007fae */ /* 0x0005e80008121874 */
[----:B-1----:R-:W4:Y:S04]  /*527f0*/  LDL.LU R149, [R1+0xb28] ;  /* 0x000b280001957983 */ /* 0x002f280000300800 */
[----:B------:R-:W4:Y:S04]  /*52800*/  LDL.LU R3, [R1+0xbac] ;  /* 0x000bac0001037983 */ /* 0x000f280000300800 */
[----:B------:R-:W4:Y:S01]  /*52810*/  LDL.LU R5, [R1+0xa68] ;  /* 0x000a680001057983 */ /* 0x000f220000300800 */
[----:B------:R-:W-:-:S02]  /*52820*/  IADD3 R8, P1, R8, UR5, RZ ;  /* 0x0000000508087c10 */ /* 0x000fc4000ff3e0ff */
[----:B---3--:R-:W-:-:S03]  /*52830*/  IADD3 R2, P2, R2, UR5, RZ ;  /* 0x0000000502027c10 */ /* 0x008fc6000ff5e0ff */
[----:B--2---:R-:W-:Y:S01]  /*52840*/  IMAD.MOV.U32 R4, RZ, RZ, R8 ;  /* 0x000000ffff047224 */ /* 0x004fe200078e0008 */
[----:B------:R-:W-:Y:S01]  /*52850*/  IADD3.X R151, R151, UR7, RZ, P2, !PT ;  /* 0x0000000797977c10 */ /* 0x000fe200097fe4ff */
[----:B------:R1:W-:Y:S01]  /*52860*/  STL [R1+0xa6c], R8 ;  /* 0x000a6c0801007387 */ /* 0x0003e20000100800 */
[----:B----4-:R-:W-:-:S05]  /*52870*/  IADD3.X R5, R5, UR7, RZ, P1, !PT ;  /* 0x0000000705057c10 */ /* 0x010fca0008ffe4ff */
[----:B------:R2:W-:Y:S04]  /*52880*/  STL [R1+0xa68], R5 ;  /* 0x000a680501007387 */ /* 0x0005e80000100800 */
[----:B------:R3:W-:Y:S04]  /*52890*/  LDGSTS.E [R0+0x6380], desc[UR52][R4.64], P0 ;  /* 0x0638000004007fae */ /* 0x0007e80008121874 */
[----:B------:R-:W-:Y:S04]  /*528a0*/  STL [R1+0xaac], R2 ;  /* 0x000aac0201007387 */ /* 0x000fe80000100800 */
[----:B-1----:R-:W4:Y:S01]  /*528b0*/  LDL.LU R8, [R1+0xba8] ;  /* 0x000ba80001087983 */ /* 0x002f220000300800 */
[----:B---3--:R-:W-:-:S02]  /*528c0*/  IMAD.MOV.U32 R4, RZ, RZ, R2 ;  /* 0x000000ffff047224 */ /* 0x008fc400078e0002 */
[----:B--2---:R-:W-:Y:S01]  /*528d0*/  IMAD.MOV.U32 R5, RZ, RZ, R151 ;  /* 0x000000ffff057224 */ /* 0x004fe200078e0097 */
[----:B------:R1:W-:Y:S04]  /*528e0*/  STL [R1+0xaa8], R151 ;  /* 0x000aa89701007387 */ /* 0x0003e80000100800 */
[----:B------:R2:W-:Y:S04]  /*528f0*/  LDGSTS.E [R0+0x6780], desc[UR52][R4.64], P0 ;  /* 0x0678000004007fae */ /* 0x0005e80008121874 */
[----:B-1----:R-:W3:Y:S04]  /*52900*/  LDL.LU R151, [R1+0xc28] ;  /* 0x000c280001977983 */ /* 0x002ee80000300800 */
[----:B------:R-:W3:Y:S04]  /*52910*/  LDL.LU R2, [R1+0xc2c] ;  /* 0x000c2c0001027983 */ /* 0x000ee80000300800 */
[----:B------:R-:W4:Y:S04]  /*52920*/  LDL.LU R4, [R1+0xae8] ;  /* 0x000ae80001047983 */ /* 0x000f280000300800 */
[----:B------:R-:W2:Y:S01]  /*52930*/  LDL.LU R5, [R1+0xaec] ;  /* 0x000aec0001057983 */ /* 0x000ea20000300800 */
[----:B------:R-:W-:-:S04]  /*52940*/  IADD3 R150, P2, R150, UR5, RZ ;  /* 0x0000000596967c10 */ /* 0x000fc8000ff5e0ff */
[----:B------:R-:W-:Y:S02]  /*52950*/  IADD3.X R149, R149, UR7, RZ, P2, !PT ;  /* 0x0000000795957c10 */ /* 0x000fe400097fe4ff */
[----:B--2---:R-:W-:-:S04]  /*52960*/  IADD3 R5, P1, R5, UR5, RZ ;  /* 0x0000000505057c10 */ /* 0x004fc8000ff3e0ff */
[----:B----4-:R-:W-:Y:S01]  /*52970*/  IADD3.X R4, R4, UR7, RZ, P1, !PT ;  /* 0x0000000704047c10 */ /* 0x010fe20008ffe4ff */
[----:B------:R1:W-:Y:S04]  /*52980*/  STL [R1+0xaec], R5 ;  /* 0x000aec0501007387 */ /* 0x0003e80000100800 */
[----:B------:R2:W-:Y:S01]  /*52990*/  STL [R1+0xae8], R4 ;  /* 0x000ae80401007387 */ /* 0x0005e20000100800 */
[----:B-1----:R-:W-:-:S04]  /*529a0*/  LOP3.LUT R5, R5, R4, RZ, 0x3c, !PT ;  /* 0x0000000405057212 */ /* 0x002fc800078e3cff */
[----:B--2---:R-:W-:-:S04]  /*529b0*/  LOP3.LUT R4, R5, R4, RZ, 0x3c, !PT ;  /* 0x0000000405047212 */ /* 0x004fc800078e3cff */
[----:B------:R-:W-:Y:S01]  /*529c0*/  LOP3.LUT R5, R5, R4, RZ, 0x3c, !PT ;  /* 0x0000000405057212 */ /* 0x000fe200078e3cff */
[----:B------:R-:W-:Y:S04]  /*529d0*/  STL [R1+0xb2c], R150 ;  /* 0x000b2c9601007387 */ /* 0x000fe80000100800 */
[----:B------:R1:W-:Y:S04]  /*529e0*/  LDGSTS.E [R0+0x6b80], desc[UR52][R4.64], P0 ;  /* 0x06b8000004007fae */ /* 0x0003e80008121874 */
[----:B------:R2:W-:Y:S01]  /*529f0*/  STL [R1+0xb28], R149 ;  /* 0x000b289501007387 */ /* 0x0005e20000100800 */
[----:B-1----:R-:W-:Y:S01]  /*52a00*/  IMAD.MOV.U32 R4, RZ, RZ, R150 ;  /* 0x000000ffff047224 */ /* 0x002fe200078e0096 */
[----:B------:R-:W-:-:S02]  /*52a10*/  MOV R5, R149 ;  /* 0x0000009500057202 */ /* 0x000fc40000000f00 */
[----:B--2---:R-:W5:Y:S04]  /*52a20*/  LDL.LU R149, [R1+0x1364] ;  /* 0x0013640001957983 */ /* 0x004f680000300800 */
[----:B------:R-:W5:Y:S04]  /*52a30*/  LDL.LU R150, [R1+0x1360] ;  /* 0x0013600001967983 */ /* 0x000f680000300800 */
[----:B------:R1:W-:Y:S04]  /*52a40*/  LDGSTS.E [R0+0x6f80], desc[UR52][R4.64], P0 ;  /* 0x06f8000004007fae */ /* 0x0003e80008121874 */
[----:B------:R-:W2:Y:S04]  /*52a50*/  LDL.LU R4, [R1+0xb68] ;  /* 0x000b680001047983 */ /* 0x000ea80000300800 */
[----:B------:R-:W1:Y:S01]  /*52a60*/  LDL.LU R5, [R1+0xb6c] ;  /* 0x000b6c0001057983 */ /* 0x000e620000300800 */
[----:B------:R-:W-:-:S04]  /*52a70*/  IADD3 R3, P2, R3, UR5, RZ ;  /* 0x0000000503037c10 */ /* 0x000fc8000ff5e0ff */
[----:B------:R-:W-:Y:S02]  /*52a80*/  IADD3.X R8, R8, UR7, RZ, P2, !PT ;  /* 0x0000000708087c10 */ /* 0x000fe400097fe4ff */
[----:B-1----:R-:W-:-:S04]  /*52a90*/  IADD3 R5, P1, R5, UR5, RZ ;  /* 0x0000000505057c10 */ /* 0x002fc8000ff3e0ff */
[----:B--2---:R-:W-:Y:S01]  /*52aa0*/  IADD3.X R4, R4, UR7, RZ, P1, !PT ;  /* 0x0000000704047c10 */ /* 0x004fe20008ffe4ff */
[----:B------:R1:W-:Y:S04]  /*52ab0*/  STL [R1+0xb6c], R5 ;  /* 0x000b6c0501007387 */ /* 0x0003e80000100800 */
[----:B------:R2:W-:Y:S01]  /*52ac0*/  STL [R1+0xb68], R4 ;  /* 0x000b680401007387 */ /* 0x0005e20000100800 */
[----:B-1----:R-:W-:-:S04]  /*52ad0*/  LOP3.LUT R5, R5, R4, RZ, 0x3c, !PT ;  /* 0x0000000405057212 */ /* 0x002fc800078e3cff */
[----:B--2---:R-:W-:-:S04]  /*52ae0*/  LOP3.LUT R4, R5, R4, RZ, 0x3c, !PT ;  /* 0x0000000405047212 */ /* 0x004fc800078e3cff */
[----:B------:R-:W-:Y:S01]  /*52af0*/  LOP3.LUT R5, R5, R4, RZ, 0x3c, !PT ;  /* 0x0000000405057212 */ /* 0x000fe200078e3cff */
[----:B------:R1:W-:Y:S04]  /*52b00*/  STL [R1+0xbac], R3 ;  /* 0x000bac0301007387 */ /* 0x0003e80000100800 */
[----:B------:R2:W-:Y:S04]  /*52b10*/  LDGSTS.E [R0+0x7380], desc[UR52][R4.64], P0 ;  /* 0x0738000004007fae */ /* 0x0005e80008121874 */
[----:B------:R4:W-:Y:S01]  /*52b20*/  STL [R1+0xba8], R8 ;  /* 0x000ba80801007387 */ /* 0x0009e20000100800 */
[----:B--2---:R-:W-:-:S02]  /*52b30*/  IMAD.MOV.U32 R4, RZ, RZ, R3 ;  /* 0x000000ffff047224 */ /* 0x004fc400078e0003 */
[----:B------:R-:W-:Y:S01]  /*52b40*/  IMAD.MOV.U32 R5, RZ, RZ, R8 ;  /* 0x000000ffff057224 */ /* 0x000fe200078e0008 */
[----:B-1----:R-:W1:Y:S01]  /*52b50*/  LDC R3, c[0x0][0x230] ;  /* 0x00008c00ff037b82 */ /* 0x002e620000000800 */
[----:B----4-:R-:W2:Y:S04]  /*52b60*/  LDL.LU R8, [R1+0x135c] ;  /* 0x00135c0001087983 */ /* 0x010ea80000300800 */
[----:B------:R4:W-:Y:S04]  /*52b70*/  LDGSTS.E [R0+0x7780], desc[UR52][R4.64], P0 ;  /* 0x0778000004007fae */ /* 0x0009e80008121874 */
[----:B------:R-:W2:Y:S04]  /*52b80*/  LDL.LU R4, [R1+0xbe8] ;  /* 0x000be80001047983 */ /* 0x000ea80000300800 */
[----:B------:R-:W4:Y:S01]  /*52b90*/  LDL.LU R5, [R1+0xbec] ;  /* 0x000bec0001057983 */ /* 0x000f220000300800 */
[----:B---3--:R-:W-:Y:S01]  /*52ba0*/  IADD3 R2, P2, R2, UR5, RZ ;  /* 0x0000000502027c10 */ /* 0x008fe2000ff5e0ff */
[----:B-1----:R-:W-:-:S03]  /*52bb0*/  VIADD R3, R3, 0x7f ;  /* 0x0000007f03037836 */ /* 0x002fc60000000000 */
[----:B------:R-:W-:Y:S02]  /*52bc0*/  IADD3.X R151, R151, UR7, RZ, P2, !PT ;  /* 0x0000000797977c10 */ /* 0x000fe400097fe4ff */
[----:B----4-:R-:W-:-:S04]  /*52bd0*/  IADD3 R5, P1, R5, UR5, RZ ;  /* 0x0000000505057c10 */ /* 0x010fc8000ff3e0ff */
        /* <DEDUP_REMOVED lines=9> */
[----:B--2---:R-:W-:Y:S01]  /*52c70*/  IMAD.MOV.U32 R4, RZ, RZ, R2 ;  /* 0x000000ffff047224 */ /* 0x004fe200078e0002 */
[----:B-1----:R-:W-:-:S02]  /*52c80*/  SHF.R.S32.HI R2, RZ, 0x1f, R3 ;  /* 0x0000001fff027819 */ /* 0x002fc40000011403 */
[----:B------:R-:W-:Y:S02]  /*52c90*/  MOV R5, R151 ;  /* 0x0000009700057202 */ /* 0x000fe40000000f00 */
[----:B---3--:R1:W5:Y:S01]  /*52ca0*/  LDL.LU R151, [R1+0x1358] ;  /* 0x0013580001977983 */ /* 0x0083620000300800 */
[----:B------:R-:W-:-:S03]  /*52cb0*/  LEA.HI R2, R2, R3, RZ, 0x7 ;  /* 0x0000000302027211 */ /* 0x000fc600078f38ff */
[----:B------:R1:W5:Y:S01]  /*52cc0*/  LDL.LU R3, [R1+0x1354] ;  /* 0x0013540001037983 */ /* 0x0003620000300800 */
[----:B------:R-:W-:Y:S01]  /*52cd0*/  VIADD R8, R8, 0x1 ;  /* 0x0000000108087836 */ /* 0x000fe20000000000 */
[----:B------:R-:W-:Y:S02]  /*52ce0*/  SHF.R.S32.HI R2, RZ, 0x7, R2 ;  /* 0x00000007ff027819 */ /* 0x000fe40000011402 */
[----:B------:R1:W-:Y:S02]  /*52cf0*/  LDGSTS.E [R0+0x7f80], desc[UR52][R4.64], P0 ;  /* 0x07f8000004007fae */ /* 0x0003e40008121874 */
[----:B------:R-:W-:Y:S02]  /*52d00*/  ISETP.NE.U32.AND P0, PT, R8, R2, PT ;  /* 0x000000020800720c */ /* 0x000fe40003f05070 */
[----:B------:R-:W0:Y:S11]  /*52d10*/  LDGDEPBAR ;  /* 0x00000000000079af */ /* 0x000e360000000000 */
[----:B-1----:R-:W-:Y:S05]  /*52d20*/  @P0 BRA `(.L_x_1) ;  /* 0xfffffef400200947 */ /* 0x002fea000383ffff */
.L_x_0:
[----:B------:R-:W1:Y:S01]  /*52d30*/  S2R R0, SR_TID.X ;  /* 0x0000000000007919 */ /* 0x000e620000002100 */
[----:B------:R-:W-:-:S04]  /*52d40*/  DEPBAR.LE SB0, 0x0 ;  /* 0x000080000000791a */ /* 0x000fc80000000000 */
[----:B-----5:R-:W2:Y:S01]  /*52d50*/  LDL.LU R250, [R1+0xf60] ;  /* 0x000f600001fa7983 */ /* 0x020ea20000300800 */
[----:B------:R-:W-:Y:S01]  /*52d60*/  MOV R6, R24 ;  /* 0x0000001800067202 */ /* 0x000fe20000000f00 */
[----:B------:R-:W-:Y:S01]  /*52d70*/  IMAD.MOV.U32 R7, RZ, RZ, R26 ;  /* 0x000000ffff077224 */ /* 0x000fe200078e001a */
[----:B------:R-:W-:Y:S01]  /*52d80*/  ULDC.64 UR6, c[0x0][0x228] ;  /* 0x00008a0000067ab9 */ /* 0x000fe20000000a00 */
[----:B------:R-:W3:Y:S01]  /*52d90*/  LDL.LU R249, [R1+0xf5c] ;  /* 0x000f5c0001f97983 */ /* 0x000ee20000300800 */
[----:B------:R-:W-:Y:S01]  /*52da0*/  ULDC UR4, c[0x0][0x22c] ;  /* 0x00008b0000047ab9 */ /* 0x000fe20000000800 */
[----:B------:R-:W-:Y:S02]  /*52db0*/  ULDC UR5, c[0x0][0x22c] ;  /* 0x00008b0000057ab9 */ /* 0x000fe40000000800 */
[----:B------:R-:W4:Y:S04]  /*52dc0*/  LDL.LU R252, [R1+0xf58] ;  /* 0x000f580001fc7983 */ /* 0x000f280000300800 */
[----:B------:R-:W4:Y:S04]  /*52dd0*/  LDL.LU R8, [R1+0xf64] ;  /* 0x000f640001087983 */ /* 0x000f280000300800 */
[----:B------:R-:W2:Y:S01]  /*52de0*/  LDL.LU R245, [R1+0xf54] ;  /* 0x000f540001f57983 */ /* 0x000ea20000300800 */
[C---:B-1----:R-:W-:Y:S01]  /*52df0*/  IMAD.SHL.U32 R4, R0.reuse, 0x10, RZ ;  /* 0x0000001000047824 */ /* 0x042fe200078e00ff */
[C---:B------:R-:W-:Y:S01]  /*52e00*/  LOP3.LUT R5, R0.reuse, 0x60, RZ, 0xc0, !PT ;  /* 0x0000006000057812 */ /* 0x040fe200078ec0ff */
[----:B------:R-:W-:-:S03]  /*52e10*/  IMAD.SHL.U32 R2, R0, 0x40, RZ ;  /* 0x0000004000027824 */ /* 0x000fc600078e00ff */
[----:B------:R-:W-:Y:S02]  /*52e20*/  LOP3.LUT R4, R4, 0xf0, RZ, 0xc0, !PT ;  /* 0x000000f004047812 */ /* 0x000fe400078ec0ff */
[----:B------:R-:W-:-:S04]  /*52e30*/  LOP3.LUT R2, R2, 0x400, RZ, 0xc0, !PT ;  /* 0x0000040002027812 */ /* 0x000fc800078ec0ff */
[----:B------:R-:W-:Y:S02]  /*52e40*/  IADD3 R0, R2, UR54, R4 ;  /* 0x0000003602007c10 */ /* 0x000fe4000fffe004 */
[----:B------:R-:W4:Y:S03]  /*52e50*/  LDL.LU R4, [R1] ;  /* 0x0000000001047983 */ /* 0x000f260000300800 */
[----:B------:R-:W-:Y:S02]  /*52e60*/  IMAD R0, R5, 0x8, R0 ;  /* 0x0000000805007824 */ /* 0x000fe400078e0200 */
[----:B------:R-:W4:Y:S01]  /*52e70*/  LDL.LU R5, [R1+0x8] ;  /* 0x0000080001057983 */ /* 0x000f220000300800 */
[----:B------:R-:W-:Y:S06]  /*52e80*/  BAR.SYNC.DEFER_BLOCKING 0x0 ;  /* 0x0000000000007b1d */ /* 0x000fec0000010000 */
[----:B------:R-:W1:Y:S02]  /*52e90*/  S2R R251, SR_TID.X ;  /* 0x0000000000fb7919 */ /* 0x000e640000002100 */
[----:B-1----:R-:W-:-:S04]  /*52ea0*/  LOP3.LUT R251, R251, 0x7f, RZ, 0xc0, !PT ;  /* 0x0000007ffbfb7812 */ /* 0x002fc800078ec0ff */
[----:B------:R-:W-:Y:S02]  /*52eb0*/  LEA R247, R251, UR54, 0x4 ;  /* 0x00000036fbf77c11 */ /* 0x000fe4000f8e20ff */
[----:B--2---:R-:W-:-:S04]  /*52ec0*/  ISETP.GE.AND P0, PT, R245, UR6, PT ;  /* 0x00000006f5007c0c */ /* 0x004fc8000bf06270 */
[----:B------:R-:W-:Y:S01]  /*52ed0*/  ISETP.LT.AND P4, PT, R250, UR4, !P0 ;  /* 0x00000004fa007c0c */ /* 0x000fe2000c781270 */
[----:B------:R-:W-:Y:S01]  /*52ee0*/  ULDC UR4, c[0x0][0x22c] ;  /* 0x00008b0000047ab9 */ /* 0x000fe20000000800 */
[----:B---3--:R-:W-:Y:S01]  /*52ef0*/  ISETP.LT.AND P3, PT, R249, UR5, !P0 ;  /* 0x00000005f9007c0c */ /* 0x008fe2000c761270 */
[----:B------:R-:W-:Y:S01]  /*52f00*/  IMAD.MOV.U32 R22, RZ, RZ, R41 ;  /* 0x000000ffff167224 */ /* 0x000fe200078e0029 */
[----:B----4-:R-:W-:Y:S01]  /*52f10*/  ISETP.LT.AND P2, PT, R252, UR4, !P0 ;  /* 0x00000004fc007c0c */ /* 0x010fe2000c741270 */
[----:B------:R-:W-:Y:S01]  /*52f20*/  ULDC UR4, c[0x0][0x22c] ;  /* 0x00008b0000047ab9 */ /* 0x000fe20000000800 */
[----:B------:R-:W-:Y:S01]  /*52f30*/  MOV R23, R43 ;  /* 0x0000002b00177202 */ /* 0x000fe20000000f00 */
[----:B------:R-:W-:Y:S01]  /*52f40*/  IMAD.MOV.U32 R154, RZ, RZ, R61 ;  /* 0x000000ffff9a7224 */ /* 0x000fe200078e003d */
[----:B------:R1:W-:Y:S01]  /*52f50*/  STSM.16.M88.4 [R0], R4 ;  /* 0x0000000400007844 */ /* 0x0003e20000000200 */
[----:B------:R-:W-:Y:S01]  /*52f60*/  MOV R155, R63 ;  /* 0x0000003f009b7202 */ /* 0x000fe20000000f00 */
[----:B------:R-:W-:-:S02]  /*52f70*/  IMAD.MOV.U32 R158, RZ, RZ, R65 ;  /* 0x000000ffff9e7224 */ /* 0x000fc400078e0041 */
[----:B------:R-:W-:Y:S02]  /*52f80*/  IMAD.MOV.U32 R159, RZ, RZ, R67 ;  /* 0x000000ffff9f7224 */ /* 0x000fe400078e0043 */
[----:B------:R-:W-:Y:S02]  /*52f90*/  IMAD.MOV.U32 R162, RZ, RZ, R69 ;  /* 0x000000ffffa27224 */ /* 0x000fe400078e0045 */
[----:B------:R-:W-:Y:S02]  /*52fa0*/  IMAD.MOV.U32 R163, RZ, RZ, R71 ;  /* 0x000000ffffa37224 */ /* 0x000fe400078e0047 */
[----:B------:R-:W-:Y:S02]  /*52fb0*/  IMAD.MOV.U32 R166, RZ, RZ, R73 ;  /* 0x000000ffffa67224 */ /* 0x000fe400078e0049 */
[----:B------:R-:W-:Y:S01]  /*52fc0*/  IMAD.MOV.U32 R167, RZ, RZ, R75 ;  /* 0x000000ffffa77224 */ /* 0x000fe200078e004b */
[----:B------:R-:W-:Y:S01]  /*52fd0*/  MOV R170, R77 ;  /* 0x0000004d00aa7202 */ /* 0x000fe20000000f00 */
[----:B------:R-:W-:Y:S01]  /*52fe0*/  IMAD.MOV.U32 R171, RZ, RZ, R79 ;  /* 0x000000ffffab7224 */ /* 0x000fe200078e004f */
[----:B------:R-:W-:Y:S01]  /*52ff0*/  MOV R175, R83 ;  /* 0x0000005300af7202 */ /* 0x000fe20000000f00 */
[----:B-1----:R-:W2:Y:S01]  /*53000*/  LDL.LU R4, [R1+0x4] ;  /* 0x0000040001047983 */ /* 0x002ea20000300800 */
[----:B------:R-:W-:-:S02]  /*53010*/  IMAD.MOV.U32 R174, RZ, RZ, R81 ;  /* 0x000000ffffae7224 */ /* 0x000fc400078e0051 */
[----:B------:R-:W-:Y:S01]  /*53020*/  IMAD.MOV.U32 R178, RZ, RZ, R85 ;  /* 0x000000ffffb27224 */ /* 0x000fe200078e0055 */
[----:B------:R-:W2:Y:S01]  /*53030*/  LDL.LU R5, [R1+0xc] ;  /* 0x00000c0001057983 */ /* 0x000ea20000300800 */
[----:B------:R-:W-:Y:S01]  /*53040*/  ISETP.LT.AND P1, PT, R8, UR4, !P0 ;  /* 0x0000000408007c0c */ /* 0x000fe2000c721270 */
[----:B------:R-:W-:Y:S02]  /*53050*/  IMAD.MOV.U32 R6, RZ, RZ, R25 ;  /* 0x000000ffff067224 */ /* 0x000fe400078e0019 */
[----:B------:R-:W-:Y:S01]  /*53060*/  IMAD.MOV.U32 R179, RZ, RZ, R87 ;  /* 0x000000ffffb37224 */ /* 0x000fe200078e0057 */
[----:B------:R-:W-:Y:S01]  /*53070*/  BAR.SYNC.DEFER_BLOCKING 0x0 ;  /* 0x0000000000007b1d */ /* 0x000fe20000010000 */
[----:B------:R-:W-:Y:S02]  /*53080*/  IMAD.MOV.U32 R7, RZ, RZ, R27 ;  /* 0x000000ffff077224 */ /* 0x000fe400078e001b */
[----:B------:R-:W-:Y:S02]  /*53090*/  IMAD.MOV.U32 R182, RZ, RZ, R89 ;  /* 0x000000ffffb67224 */ /* 0x000fe400078e0059 */
[----:B------:R-:W-:-:S02]  /*530a0*/  IMAD.MOV.U32 R183, RZ, RZ, R91 ;  /* 0x000000ffffb77224 */ /* 0x000fc400078e005b */
[----:B------:R-:W-:Y:S02]  /*530b0*/  IMAD.MOV.U32 R186, RZ, RZ, R93 ;  /* 0x000000ffffba7224 */ /* 0x000fe400078e005d */
[----:B------:R-:W-:Y:S01]  /*530c0*/  IMAD.MOV.U32 R187, RZ, RZ, R95 ;  /* 0x000000ffffbb7224 */ /* 0x000fe200078e005f */
[----:B------:R-:W-:Y:S01]  /*530d0*/  MOV R190, R97 ;  /* 0x0000006100be7202 */ /* 0x000fe20000000f00 */
[----:B------:R-:W-:Y:S01]  /*530e0*/  IMAD.MOV.U32 R191, RZ, RZ, R99 ;  /* 0x000000ffffbf7224 */ /* 0x000fe200078e0063 */
[----:B------:R-:W-:Y:S01]  /*530f0*/  MOV R195, R103 ;  /* 0x0000006700c37202 */ /* 0x000fe20000000f00 */
[----:B------:R-:W-:Y:S02]  /*53100*/  IMAD.MOV.U32 R194, RZ, RZ, R101 ;  /* 0x000000ffffc27224 */ /* 0x000fe400078e0065 */
[----:B------:R-:W-:Y:S02]  /*53110*/  IMAD.MOV.U32 R198, RZ, RZ, R105 ;  /* 0x000000ffffc67224 */ /* 0x000fe400078e0069 */
[----:B------:R-:W-:-:S02]  /*53120*/  IMAD.MOV.U32 R199, RZ, RZ, R107 ;  /* 0x000000ffffc77224 */ /* 0x000fc400078e006b */
[----:B------:R-:W-:Y:S02]  /*53130*/  IMAD.MOV.U32 R202, RZ, RZ, R109 ;  /* 0x000000ffffca7224 */ /* 0x000fe400078e006d */
[----:B------:R-:W-:Y:S02]  /*53140*/  IMAD.MOV.U32 R203, RZ, RZ, R111 ;  /* 0x000000ffffcb7224 */ /* 0x000fe400078e006f */
[----:B------:R-:W-:Y:S01]  /*53150*/  IMAD.MOV.U32 R206, RZ, RZ, R113 ;  /* 0x000000ffffce7224 */ /* 0x000fe200078e0071 */
[----:B------:R-:W1:Y:S01]  /*53160*/  LDS.128 R8, [R247] ;  /* 0x00000000f7087984 */ /* 0x000e620000000c00 */
[----:B------:R-:W-:Y:S01]  /*53170*/  IMAD.MOV.U32 R207, RZ, RZ, R115 ;  /* 0x000000ffffcf7224 */ /* 0x000fe200078e0073 */
[----:B------:R-:W-:Y:S01]  /*53180*/  MOV R210, R117 ;  /* 0x0000007500d27202 */ /* 0x000fe20000000f00 */
[----:B------:R-:W-:Y:S01]  /*53190*/  IMAD.MOV.U32 R211, RZ, RZ, R119 ;  /* 0x000000ffffd37224 */ /* 0x000fe200078e0077 */
[----:B------:R-:W-:Y:S01]  /*531a0*/  BAR.SYNC.DEFER_BLOCKING 0x0 ;  /* 0x0000000000007b1d */ /* 0x000fe20000010000 */
[----:B------:R-:W-:Y:S01]  /*531b0*/  IMAD.MOV.U32 R214, RZ, RZ, R121 ;  /* 0x000000ffffd67224 */ /* 0x000fe200078e0079 */
        /* <DEDUP_REMOVED lines=10> */
[----:B------:R-:W-:Y:S01]  /*53260*/  IMAD.MOV.U32 R234, RZ, RZ, R141 ;  /* 0x000000ffffea7224 */ /* 0x000fe200078e008d */
[----:B------:R-:W-:Y:S01]  /*53270*/  ULDC UR5, c[0x0][0x244] ;  /* 0x0000910000057ab9 */ /* 0x000fe20000000800 */
[----:B------:R-:W-:-:S02]  /*53280*/  IMAD.MOV.U32 R238, RZ, RZ, R145 ;  /* 0x000000ffffee7224 */ /* 0x000fc400078e0091 */
[----:B------:R-:W-:Y:S01]  /*53290*/  IMAD.MOV.U32 R239, RZ, RZ, R147 ;  /* 0x000000ffffef7224 */ /* 0x000fe200078e0093 */
[----:B------:R-:W-:Y:S01]  /*532a0*/  ISETP.LT.AND P5, PT, R3, UR7, !P0 ;  /* 0x0000000703007c0c */ /* 0x000fe2000c7a1270 */
[----:B------:R-:W-:Y:S01]  /*532b0*/  ULDC UR4, c[0x0][0x248] ;  /* 0x0000920000047ab9 */ /* 0x000fe20000000800 */
[----:B-1----:R1:W-:Y:S04]  /*532c0*/  STL.64 [R1+0x200], R8 ;  /* 0x0002000801007387 */ /* 0x0023e80000100a00 */
[----:B--2---:R2:W-:Y:S01]  /*532d0*/  STSM.16.M88.4 [R0], R4 ;  /* 0x0000000400007844 */ /* 0x0045e20000000200 */
[----:B------:R-:W-:Y:S01]  /*532e0*/  IMAD R244, R245, UR5, RZ ;  /* 0x00000005f5f47c24 */ /* 0x000fe2000f8e02ff */
[----:B------:R-:W-:Y:S01]  /*532f0*/  ULDC.64 UR6, c[0x0][0x220] ;  /* 0x0000880000067ab9 */ /* 0x000fe20000000a00 */
[----:B------:R-:W-:Y:S01]  /*53300*/  ULDC UR5, c[0x0][0x22c] ;  /* 0x00008b0000057ab9 */ /* 0x000fe20000000800 */
[----:B------:R3:W-:Y:S04]  /*53310*/  STL.64 [R1+0x208], R10 ;  /* 0x0002080a01007387 */ /* 0x0007e80000100a00 */
[----:B-1----:R-:W4:Y:S04]  /*53320*/  LDL.LU R8, [R1+0x10] ;  /* 0x0000100001087983 */ /* 0x002f280000300800 */
[----:B------:R-:W4:Y:S04]  /*53330*/  LDL.LU R9, [R1+0x18] ;  /* 0x0000180001097983 */ /* 0x000f280000300800 */
[----:B--2---:R-:W2:Y:S01]  /*53340*/  LDL.LU R4, [R1+0x14] ;  /* 0x0000140001047983 */ /* 0x004ea20000300800 */
[----:B---3--:R-:W-:Y:S01]  /*53350*/  IMAD.MOV.U32 R10, RZ, RZ, R28 ;  /* 0x000000ffff0a7224 */ /* 0x008fe200078e001c */
[----:B------:R-:W-:-:S02]  /*53360*/  MOV R11, R30 ;  /* 0x0000001e000b7202 */ /* 0x000fc40000000f00 */
[----:B------:R-:W2:Y:S01]  /*53370*/  LDL.LU R5, [R1+0x1c] ;  /* 0x00001c0001057983 */ /* 0x000ea20000300800 */
[----:B------:R-:W-:Y:S06]  /*53380*/  BAR.SYNC.DEFER_BLOCKING 0x0 ;  /* 0x0000000000007b1d */ /* 0x000fec0000010000 */
[----:B------:R-:W1:Y:S02]  /*53390*/  LDS.128 R12, [R247] ;  /* 0x00000000f70c7984 */ /* 0x000e640000000c00 */
[----:B------:R-:W-:Y:S06]  /*533a0*/  BAR.SYNC.DEFER_BLOCKING 0x0 ;  /* 0x0000000000007b1d */ /* 0x000fec0000010000 */
[----:B-1----:R-:W-:Y:S04]  /*533b0*/  STL.64 [R1], R12 ;  /* 0x0000000c01007387 */ /* 0x002fe80000100a00 */
[----:B------:R-:W-:Y:S01]  /*533c0*/  STL.64 [R1+0x8], R14 ;  /* 0x0000080e01007387 */ /* 0x000fe20000100a00 */
[----:B------:R-:W-:-:S02]  /*533d0*/  IMAD.MOV.U32 R6, RZ, RZ, R29 ;  /* 0x000000ffff067224 */ /* 0x000fc400078e001d */
[----:B------:R-:W-:Y:S01]  /*533e0*/  IMAD.MOV.U32 R7, RZ, RZ, R31 ;  /* 0x000000ffff077224 */ /* 0x000fe200078e001f */
[----:B----4-:R-:W-:Y:S01]  /*533f0*/  STSM.16.M88.4 [R0], R8 ;  /* 0x0000000800007844 */ /* 0x010fe20000000200 */
[----:B------:R-:W-:Y:S06]  /*53400*/  BAR.SYNC.DEFER_BLOCKING 0x0 ;  /* 0x0000000000007b1d */ /* 0x000fec0000010000 */
[----:B------:R-:W1:Y:S02]  /*53410*/  LDS.128 R12, [R247] ;  /* 0x00000000f70c7984 */ /* 0x000e640000000c00 */
[----:B------:R-:W-:Y:S01]  /*53420*/  BAR.SYNC.DEFER_BLOCKING 0x0 ;  /* 0x0000000000007b1d */ /* 0x000fe20000010000 */
[----:B-1----:R-:W-:-:S05]  /*53430*/  IMAD.MOV.U32 R252, RZ, RZ, R15 ;  /* 0x000000fffffc7224 */ /* 0x002fca00078e000f */
[----:B------:R-:W-:Y:S04]  /*53440*/  STL.64 [R1+0x10], R12 ;  /* 0x0000100c01007387 */ /* 0x000fe80000100a00 */
[----:B------:R-:W-:Y:S04]  /*53450*/  STL [R1+0x18], R14 ;  /* 0x0000180e01007387 */ /* 0x000fe80000100800 */
[----:B------:R-:W-:Y:S04]  /*53460*/  STL [R1+0x1354], R252 ;  /* 0x001354fc01007387 */ /* 0x000fe80000100800 */
[----:B------:R-:W3:Y:S04]  /*53470*/  LDL.LU R8, [R1+0x20] ;  /* 0x0000200001087983 */ /* 0x000ee80000300800 */
[----:B------:R-:W3:Y:S04]  /*53480*/  LDL.LU R9, [R1+0x28] ;  /* 0x0000280001097983 */ /* 0x000ee80000300800 */
[----:B--2---:R1:W-:Y:S01]  /*53490*/  STSM.16.M88.4 [R0], R4 ;  /* 0x0000000400007844 */ /* 0x0043e20000000200 */
[----:B------:R-:W-:Y:S06]  /*534a0*/  BAR.SYNC.DEFER_BLOCKING 0x0 ;  /* 0x0000000000007b1d */ /* 0x000fec0000010000 */
[----:B-1----:R-:W2:Y:S04]  /*534b0*/  LDL.LU R4, [R1+0x24] ;  /* 0x0000240001047983 */ /* 0x002ea80000300800 */
[----:B------:R-:W2:Y:S04]  /*534c0*/  LDL.LU R5, [R1+0x2c] ;  /* 0x00002c0001057983 */ /* 0x000ea80000300800 */
[----:B------:R-:W1:Y:S01]  /*534d0*/  LDS.128 R248, [R247] ;  /* 0x00000000f7f87984 */ /* 0x000e620000000c00 */
[----:B------:R-:W-:Y:S01]  /*534e0*/  IMAD.MOV.U32 R10, RZ, RZ, R32 ;  /* 0x000000ffff0a7224 */ /* 0x000fe200078e0020 */
[----:B------:R-:W-:Y:S01]  /*534f0*/  MOV R11, R34 ;  /* 0x00000022000b7202 */ /* 0x000fe20000000f00 */
[----:B------:R-:W-:Y:S01]  /*53500*/  BAR.SYNC.DEFER_BLOCKING 0x0 ;  /* 0x0000000000007b1d */ /* 0x000fe20000010000 */
[----:B------:R-:W-:-:S02]  /*53510*/  IMAD.MOV.U32 R6, RZ, RZ, R33 ;  /* 0x000000ffff067224 */ /* 0x000fc400078e0021 */
[----:B------:R-:W-:-:S03]  /*53520*/  IMAD.MOV.U32 R7, RZ, RZ, R35 ;  /* 0x000000ffff077224 */ /* 0x000fc600078e0023 */
[----:B-1----:R-:W-:Y:S04]  /*53530*/  STL [R1+0x1358], R251 ;  /* 0x001358fb01007387 */ /* 0x002fe80000100800 */
[----:B---3--:R-:W-:Y:S01]  /*53540*/  STSM.16.M88.4 [R0], R8 ;  /* 0x0000000800007844 */ /* 0x008fe20000000200 */
[----:B------:R-:W-:Y:S06]  /*53550*/  BAR.SYNC.DEFER_BLOCKING 0x0 ;  /* 0x0000000000007b1d */ /* 0x000fec0000010000 */
[----:B------:R-:W1:Y:S02]  /*53560*/  LDS.128 R8, [R247] ;  /* 0x00000000f7087984 */ /* 0x000e640000000c00 */
[----:B------:R-:W-:Y:S06]  /*53570*/  BAR.SYNC.DEFER_BLOCKING 0x0 ;  /* 0x0000000000007b1d */ /* 0x000fec0000010000 */
[----:B--2---:R2:W-:Y:S02]  /*53580*/  STSM.16.M88.4 [R0], R4 ;  /* 0x0000000400007844 */ /* 0x0045e40000000200 */
[----:B------:R-:W-:Y:S06]  /*53590*/  BAR.SYNC.DEFER_BLOCKING 0x0 ;  /* 0x0000000000007b1d */ /* 0x000fec0000010000 */
[----:B--2---:R-:W2:Y:S04]  /*535a0*/  LDL.LU R4, [R1+0x30] ;  /* 0x0000300001047983 */ /* 0x004ea80000300800 */
[----:B------:R-:W2:Y:S04]  /*535b0*/  LDL.LU R5, [R1+0x38] ;  /* 0x0000380001057983 */ /* 0x000ea80000300800 */
[----:B------:R-:W3:Y:S04]  /*535c0*/  LDL.LU R12, [R1+0x34] ;  /* 0x00003400010c7983 */ /* 0x000ee80000300800 */
[----:B------:R-:W3:Y:S04]  /*535d0*/  LDL.LU R13, [R1+0x3c] ;  /* 0x00003c00010d7983 */ /* 0x000ee80000300800 */
[----:B------:R-:W4:Y:S01]  /*535e0*/  LDS.128 R16, [R247] ;  /* 0x00000000f7107984 */ /* 0x000f220000000c00 */
[----:B------:R-:W-:-:S02]  /*535f0*/  IMAD.MOV.U32 R6, RZ, RZ, R36 ;  /* 0x000000ffff067224 */ /* 0x000fc400078e0024 */
[----:B------:R-:W-:Y:S01]  /*53600*/  IMAD.MOV.U32 R7, RZ, RZ, R38 ;  /* 0x000000ffff077224 */ /* 0x000fe200078e0026 */
[----:B------:R-:W-:Y:S01]  /*53610*/  BAR.SYNC.DEFER_BLOCKING 0x0 ;  /* 0x0000000000007b1d */ /* 0x000fe20000010000 */
[----:B------:R-:W-:Y:S01]  /*53620*/  MOV R14, R37 ;  /* 0x00000025000e7202 */ /* 0x000fe20000000f00 */
[----:B------:R-:W-:-:S04]  /*53630*/  IMAD.MOV.U32 R15, RZ, RZ, R39 ;  /* 0x000000ffff0f7224 */ /* 0x000fc800078e0027 */
[----:B--2---:R-:W-:Y:S02]  /*53640*/  STSM.16.M88.4 [R0], R4 ;  /* 0x0000000400007844 */ /* 0x004fe40000000200 */
[----:B------:R-:W-:Y:S06]  /*53650*/  BAR.SYNC.DEFER_BLOCKING 0x0 ;  /* 0x0000000000007b1d */ /* 0x000fec0000010000 */
[----:B------:R-:W2:Y:S02]  /*53660*/  LDS.128 R4, [R247] ;  /* 0x00000000f7047984 */ /* 0x000ea40000000c00 */
[----:B------:R-:W-:Y:S06]  /*53670*/  BAR.SYNC.DEFER_BLOCKING 0x0 ;  /* 0x0000000000007b1d */ /* 0x000fec0000010000 */
[----:B---3--:R3:W-:Y:S02]  /*53680*/  STSM.16.M88.4 [R0], R12 ;  /* 0x0000000c00007844 */ /* 0x0087e40000000200 */
[----:B------:R-:W-:Y:S06]  /*53690*/  BAR.SYNC.DEFER_BLOCKING 0x0 ;  /* 0x0000000000007b1d */ /* 0x000fec0000010000 */
[----:B---3--:R-:W3:Y:S04]  /*536a0*/  LDL.LU R12, [R1+0x40] ;  /* 0x00004000010c7983 */ /* 0x008ee80000300800 */
[----:B------:R-:W3:Y:S04]  /*536b0*/  LDL.LU R13, [R1+0x48] ;  /* 0x00004800010d7983 */ /* 0x000ee80000300800 */
[----:B------:R-:W4:Y:S04]  /*536c0*/  LDL.LU R20, [R1+0x44] ;  /* 0x0000440001147983 */ /* 0x000f280000300800 */
[----:B------:R-:W4:Y:S04]  /*536d0*/  LDL.LU R21, [R1+0x4c] ;  /* 0x00004c0001157983 */ /* 0x000f280000300800 */
[----:B------:R-:W2:Y:S01]  /*536e0*/  LDS.128 R24, [R247] ;  /* 0x00000000f7187984 */ /* 0x000ea20000000c00 */
[----:B------:R-:W-:-:S02]  /*536f0*/  IMAD.MOV.U32 R14, RZ, RZ, R40 ;  /* 0x000000ffff0e7224 */ /* 0x000fc400078e0028 */
[----:B------:R-:W-:Y:S01]  /*53700*/  IMAD.MOV.U32 R15, RZ, RZ, R42 ;  /* 0x000000ffff0f7224 */ /* 0x000fe200078e002a */
[----:B------:R-:W-:Y:S06]  /*53710*/  BAR.SYNC.DEFER_BLOCKING 0x0 ;  /* 0x0000000000007b1d */ /* 0x000fec0000010000 */
[----:B---3--:R-:W-:Y:S02]  /*53720*/  STSM.16.M88.4 [R0], R12 ;  /* 0x0000000c00007844 */ /* 0x008fe40000000200 */
[----:B------:R-:W-:Y:S06]  /*53730*/  BAR.SYNC.DEFER_BLOCKING 0x0 ;  /* 0x0000000000007b1d */ /* 0x000fec0000010000 */
[----:B------:R-:W3:Y:S02]  /*53740*/  LDS.128 R12, [R247] ;  /* 0x00000000f70c7984 */ /* 0x000ee40000000c00 */
[----:B------:R-:W-:Y:S06]  /*53750*/  BAR.SYNC.DEFER_BLOCKING 0x0 ;  /* 0x0000000000007b1d */ /* 0x000fec0000010000 */
[----:B----4-:R4:W-:Y:S02]  /*53760*/  STSM.16.M88.4 [R0], R20 ;  /* 0x0000001400007844 */ /* 0x0109e40000000200 */
[----:B------:R-:W-:Y:S06]  /*53770*/  BAR.SYNC.DEFER_BLOCKING 0x0 ;  /* 0x0000000000007b1d */ /* 0x000fec0000010000 */
[----:B----4-:R-:W4:Y:S04]  /*53780*/  LDL.LU R20, [R1+0x50] ;  /* 0x0000500001147983 */ /* 0x010f280000300800 */
[----:B------:R-:W4:Y:S04]  /*53790*/  LDL.LU R21, [R1+0x58] ;  /* 0x0000580001157983 */ /* 0x000f280000300800 */
[----:B------:R-:W2:Y:S04]  /*537a0*/  LDL.LU R28, [R1+0x54] ;  /* 0x00005400011c7983 */ /* 0x000ea80000300800 */
[----:B------:R-:W2:Y:S04]  /*537b0*/  LDL.LU R29, [R1+0x5c] ;  /* 0x00005c00011d7983 */ /* 0x000ea80000300800 */
[----:B------:R-:W3:Y:S01]  /*537c0*/  LDS.128 R32, [R247] ;  /* 0x00000000f7207984 */ /* 0x000ee20000000c00 */
[----:B------:R-:W-:-:S02]  /*537d0*/  IMAD.MOV.U32 R22, RZ, RZ, R44 ;  /* 0x000000ffff167224 */ /* 0x000fc400078e002c */
[----:B------:R-:W-:Y:S01]  /*537e0*/  IMAD.MOV.U32 R23, RZ, RZ, R46 ;  /* 0x000000ffff177224 */ /* 0x000fe200078e002e */
[----:B------:R-:W-:Y:S01]  /*537f0*/  BAR.SYNC.DEFER_BLOCKING 0x0 ;  /* 0x0000000000007b1d */ /* 0x000fe20000010000 */
[----:B------:R-:W-:Y:S02]  /*53800*/  IMAD.MOV.U32 R30, RZ, RZ, R45 ;  /* 0x000000ffff1e7224 */ /* 0x000fe400078e002d */
[----:B------:R-:W-:-:S03]  /*53810*/  IMAD.MOV.U32 R31, RZ, RZ, R47 ;  /* 0x000000ffff1f7224 */ /* 0x000fc600078e002f */
[----:B----4-:R-:W-:Y:S02]  /*53820*/  STSM.16.M88.4 [R0], R20 ;  /* 0x0000001400007844 */ /* 0x010fe40000000200 */
[----:B------:R-:W-:Y:S06]  /*53830*/  BAR.SYNC.DEFER_BLOCKING 0x0 ;  /* 0x0000000000007b1d */ /* 0x000fec0000010000 */
[----:B------:R-:W4:Y:S02]  /*53840*/  LDS.128 R20, [R247] ;  /* 0x00000000f7147984 */ /* 0x000f240000000c00 */
        /* <DEDUP_REMOVED lines=8> */
[----:B------:R-:W-:Y:S01]  /*538d0*/  MOV R30, R48 ;  /* 0x00000030001e7202 */ /* 0x000fe20000000f00 */
[----:B------:R-:W-:Y:S01]  /*538e0*/  IMAD.MOV.U32 R31, RZ, RZ, R50 ;  /* 0x000000ffff1f7224 */ /* 0x000fe200078e0032 */
[----:B------:R-:W-:Y:S01]  /*538f0*/  BAR.SYNC.DEFER_BLOCKING 0x0 ;  /* 0x0000000000007b1d */ /* 0x000fe20000010000 */
[----:B------:R-:W-:-:S02]  /*53900*/  IMAD.MOV.U32 R38, RZ, RZ, R49 ;  /* 0x000000ffff267224 */ /* 0x000fc400078e0031 */
[----:B------:R-:W-:-:S03]  /*53910*/  IMAD.MOV.U32 R39, RZ, RZ, R51 ;  /* 0x000000ffff277224 */ /* 0x000fc600078e0033 */
        /* <DEDUP_REMOVED lines=11> */
[----:B------:R-:W-:Y:S01]  /*539d0*/  IMAD.MOV.U32 R38, RZ, RZ, R52 ;  /* 0x000000ffff267224 */ /* 0x000fe200078e0034 */
[----:B------:R-:W-:Y:S01]  /*539e0*/  MOV R39, R54 ;  /* 0x0000003600277202 */ /* 0x000fe20000000f00 */
[----:B------:R-:W-:Y:S01]  /*539f0*/  BAR.SYNC.DEFER_BLOCKING 0x0 ;  /* 0x0000000000007b1d */ /* 0x000fe20000010000 */
[----:B------:R-:W-:-:S02]  /*53a00*/  IMAD.MOV.U32 R46, RZ, RZ, R53 ;  /* 0x000000ffff2e7224 */ /* 0x000fc400078e0035 */
[----:B------:R-:W-:-:S03]  /*53a10*/  IMAD.MOV.U32 R47, RZ, RZ, R55 ;  /* 0x000000ffff2f7224 */ /* 0x000fc600078e0037 */
[----:B---3--:R-:W-:Y:S02]  /*53a20*/  STSM.16.M88.4 [R0], R36 ;  /* 0x0000002400007844 */ /* 0x008fe40000000200 */
[----:B------:R-:W-:Y:S06]  /*53a30*/  BAR.SYNC.DEFER_BLOCKING 0x0 ;  /* 0x0000000000007b1d */ /* 0x000fec0000010000 */
[----:B------:R-:W3:Y:S02]  /*53a40*/  LDS.128 R36, [R247] ;  /* 0x00000000f7247984 */ /* 0x000ee40000000c00 */
[----:B------:R-:W-:Y:S06]  /*53a50*/  BAR.SYNC.DEFER_BLOCKING 0x0 ;  /* 0x0000000000007b1d */ /* 0x000fec0000010000 */
[----:B----4-:R4:W-:Y:S04]  /*53a60*/  STSM.16.M88.4 [R0], R44 ;  /* 0x0000002c00007844 */ /* 0x0109e80000000200 */
[----:B----4-:R-:W4:Y:S04]  /*53a70*/  LDL.LU R44, [R1+0x80] ;  /* 0x00008000012c7983 */ /* 0x010f280000300800 */
[----:B------:R-:W4:Y:S04]  /*53a80*/  LDL.LU R45, [R1+0x88] ;  /* 0x00008800012d7983 */ /* 0x000f280000300800 */
[----:B------:R-:W2:Y:S04]  /*53a90*/  LDL.LU R52, [R1+0x84] ;  /* 0x0000840001347983 */ /* 0x000ea80000300800 */
[----:B------:R-:W2:Y:S01]  /*53aa0*/  LDL.LU R53, [R1+0x8c] ;  /* 0x00008c0001357983 */ /* 0x000ea20000300800 */
[----:B------:R-:W-:Y:S01]  /*53ab0*/  IMAD.MOV.U32 R46, RZ, RZ, R56 ;  /* 0x000000ffff2e7224 */ /* 0x000fe200078e0038 */
[----:B------:R-:W-:Y:S01]  /*53ac0*/  MOV R54, R57 ;  /* 0x0000003900367202 */ /* 0x000fe20000000f00 */
[----:B------:R-:W-:Y:S01]  /*53ad0*/  IMAD.MOV.U32 R47, RZ, RZ, R58 ;  /* 0x000000ffff2f7224 */ /* 0x000fe200078e003a */
[----:B------:R-:W-:Y:S01]  /*53ae0*/  BAR.SYNC.DEFER_BLOCKING 0x0 ;  /* 0x0000000000007b1d */ /* 0x000fe20000010000 */
[----:B------:R-:W-:-:S05]  /*53af0*/  IMAD.MOV.U32 R55, RZ, RZ, R59 ;  /* 0x000000ffff377224 */ /* 0x000fca00078e003b */
[----:B------:R-:W3:Y:S02]  /*53b00*/  LDS.128 R56, [R247] ;  /* 0x00000000f7387984 */ /* 0x000ee40000000c00 */
[----:B------:R-:W-:Y:S06]  /*53b10*/  BAR.SYNC.DEFER_BLOCKING 0x0 ;  /* 0x0000000000007b1d */ /* 0x000fec0000010000 */
[----:B----4-:R-:W-:Y:S02]  /*53b20*/  STSM.16.M88.4 [R0], R44 ;  /* 0x0000002c00007844 */ /* 0x010fe40000000200 */
[----:B------:R-:W-:Y:S06]  /*53b30*/  BAR.SYNC.DEFER_BLOCKING 0x0 ;  /* 0x0000000000007b1d */ /* 0x000fec0000010000 */
[----:B------:R-:W4:Y:S02]  /*53b40*/  LDS.128 R44, [R247] ;  /* 0x00000000f72c7984 */ /* 0x000f240000000c00 */
[----:B------:R-:W-:Y:S06]  /*53b50*/  BAR.SYNC.DEFER_BLOCKING 0x0 ;  /* 0x0000000000007b1d */ /* 0x000fec0000010000 */
[----:B--2---:R2:W-:Y:S04]  /*53b60*/  STSM.16.M88.4 [R0], R52 ;  /* 0x0000003400007844 */ /* 0x0045e80000000200 */
[----:B--2---:R-:W2:Y:S04]  /*53b70*/  LDL.LU R52, [R1+0x90] ;  /* 0x0000900001347983 */ /* 0x004ea80000300800 */
[----:B------:R-:W2:Y:S04]  /*53b80*/  LDL.LU R53, [R1+0x98] ;  /* 0x0000980001357983 */ /* 0x000ea80000300800 */
[----:B------:R-:W3:Y:S04]  /*53b90*/  LDL.LU R152, [R1+0x94] ;  /* 0x0000940001987983 */ /* 0x000ee80000300800 */
[----:B------:R-:W3:Y:S01]  /*53ba0*/  LDL.LU R153, [R1+0x9c] ;  /* 0x00009c0001997983 */ /* 0x000ee20000300800 */
[----:B------:R-:W-:Y:S01]  /*53bb0*/  BAR.SYNC.DEFER_BLOCKING 0x0 ;  /* 0x0000000000007b1d */ /* 0x000fe20000010000 */
[----:B------:R-:W-:-:S02]  /*53bc0*/  IMAD.MOV.U32 R54, RZ, RZ, R60 ;  /* 0x000000ffff367224 */ /* 0x000fc400078e003c */
[----:B------:R-:W-:-:S03]  /*53bd0*/  IMAD.MOV.U32 R55, RZ, RZ, R62 ;  /* 0x000000ffff377224 */ /* 0x000fc600078e003e */
[----:B------:R-:W4:Y:S02]  /*53be0*/  LDS.128 R60, [R247] ;  /* 0x00000000f73c7984 */ /* 0x000f240000000c00 */
[----:B------:R-:W-:Y:S06]  /*53bf0*/  BAR.SYNC.DEFER_BLOCKING 0x0 ;  /* 0x0000000000007b1d */ /* 0x000fec0000010000 */
[----:B--2---:R-:W-:Y:S02]  /*53c00*/  STSM.16.M88.4 [R0], R52 ;  /* 0x0000003400007844 */ /* 0x004fe40000000200 */
[----:B------:R-:W-:Y:S06]  /*53c10*/  BAR.SYNC.DEFER_BLOCKING 0x0 ;  /* 0x0000000000007b1d */ /* 0x000fec0000010000 */
[----:B------:R-:W2:Y:S02]  /*53c20*/  LDS.128 R52, [R247] ;  /* 0x00000000f7347984 */ /* 0x000ea40000000c00 */
[----:B------:R-:W-:Y:S06]  /*53c30*/  BAR.SYNC.DEFER_BLOCKING 0x0 ;  /* 0x0000000000007b1d */ /* 0x000fec0000010000 */
[----:B---3--:R3:W-:Y:S04]  /*53c40*/  STSM.16.M88.4 [R0], R152 ;  /* 0x0000009800007844 */ /* 0x0087e80000000200 */
[----:B---3--:R-:W3:Y:S04]  /*53c50*/  LDL.LU R152, [R1+0xa0] ;  /* 0x0000a00001987983 */ /* 0x008ee80000300800 */
[----:B------:R-:W3:Y:S04]  /*53c60*/  LDL.LU R153, [R1+0xa8] ;  /* 0x0000a80001997983 */ /* 0x000ee80000300800 */
[----:B------:R-:W4:Y:S04]  /*53c70*/  LDL.LU R156, [R1+0xa4] ;  /* 0x0000a400019c7983 */ /* 0x000f280000300800 */
[----:B------:R-:W4:Y:S01]  /*53c80*/  LDL.LU R157, [R1+0xac] ;  /* 0x0000ac00019d7983 */ /* 0x000f220000300800 */
[----:B------:R-:W-:Y:S01]  /*53c90*/  BAR.SYNC.DEFER_BLOCKING 0x0 ;  /* 0x0000000000007b1d */ /* 0x000fe20000010000 */
[----:B------:R-:W-:-:S02]  /*53ca0*/  IMAD.MOV.U32 R154, RZ, RZ, R64 ;  /* 0x000000ffff9a7224 */ /* 0x000fc400078e0040 */
[----:B------:R-:W-:-:S03]  /*53cb0*/  IMAD.MOV.U32 R155, RZ, RZ, R66 ;  /* 0x000000ffff9b7224 */ /* 0x000fc600078e0042 */
[----:B------:R-:W2:Y:S02]  /*53cc0*/  LDS.128 R64, [R247] ;  /* 0x00000000f7407984 */ /* 0x000ea40000000c00 */
[----:B------:R-:W-:Y:S06]  /*53cd0*/  BAR.SYNC.DEFER_BLOCKING 0x0 ;  /* 0x0000000000007b1d */ /* 0x000fec0000010000 */
        /* <DEDUP_REMOVED lines=9> */
[----:B------:R-:W-:Y:S01]  /*53d70*/  BAR.SYNC.DEFER_BLOCKING 0x0 ;  /* 0x0000000000007b1d */ /* 0x000fe20000010000 */
[----:B------:R-:W-:Y:S01]  /*53d80*/  MOV R158, R68 ;  /* 0x00000044009e7202 */ /* 0x000fe20000000f00 */
[----:B------:R-:W-:-:S04]  /*53d90*/  IMAD.MOV.U32 R159, RZ, RZ, R70 ;  /* 0x000000ffff9f7224 */ /* 0x000fc800078e0046 */
        /* <DEDUP_REMOVED lines=12> */
[----:B------:R-:W-:Y:S01]  /*53e60*/  IMAD.MOV.U32 R162, RZ, RZ, R72 ;  /* 0x000000ffffa27224 */ /* 0x000fe200078e0048 */
[----:B------:R-:W-:-:S04]  /*53e70*/  MOV R163, R74 ;  /* 0x0000004a00a37202 */ /* 0x000fc80000000f00 */
        /* <DEDUP_REMOVED lines=26> */
[----:B------:R-:W-:-:S02]  /*54020*/  IMAD.MOV.U32 R170, RZ, RZ, R80 ;  /* 0x000000ffffaa7224 */ /* 0x000fc400078e0050 */
[----:B------:R-:W-:-:S03]  /*54030*/  IMAD.MOV.U32 R171, RZ, RZ, R82 ;  /* 0x000000ffffab7224 */ /* 0x000fc600078e0052 */
        /* <DEDUP_REMOVED lines=26> */
[----:B------:R-:W-:Y:S01]  /*541e0*/  MOV R178, R88 ;  /* 0x0000005800b27202 */ /* 0x000fe20000000f00 */
[----:B------:R-:W-:-:S04]  /*541f0*/  IMAD.MOV.U32 R179, RZ, RZ, R90 ;  /* 0x000000ffffb37224 */ /* 0x000fc800078e005a */
        /* <DEDUP_REMOVED lines=12> */
[----:B------:R-:W-:Y:S01]  /*542c0*/  IMAD.MOV.U32 R182, RZ, RZ, R92 ;  /* 0x000000ffffb67224 */ /* 0x000fe200078e005c */
[----:B------:R-:W-:-:S04]  /*542d0*/  MOV R183, R94 ;  /* 0x0000005e00b77202 */ /* 0x000fc80000000f00 */
        /* <DEDUP_REMOVED lines=54> */
[----:B------:R-:W-:Y:S01]  /*54640*/  MOV R198, R108 ;  /* 0x0000006c00c67202 */ /* 0x000fe20000000f00 */
[----:B------:R-:W-:-:S04]  /*54650*/  IMAD.MOV.U32 R199, RZ, RZ, R110 ;  /* 0x000000ffffc77224 */ /* 0x000fc800078e006e */
        /* <DEDUP_REMOVED lines=12> */
[----:B------:R-:W-:Y:S01]  /*54720*/  IMAD.MOV.U32 R202, RZ, RZ, R112 ;  /* 0x000000ffffca7224 */ /* 0x000fe200078e0070 */
[----:B------:R-:W-:-:S04]  /*54730*/  MOV R203, R114 ;  /* 0x0000007200cb7202 */ /* 0x000fc80000000f00 */
        /* <DEDUP_REMOVED lines=118> */
[----:B---3--:R3:W-:Y:S02]  /*54ea0*/  STSM.16.M88.4 [R0], R236 ;  /* 0x000000ec00007844 */ /* 0x0087e40000000200 */
[----:B------:R-:W-:Y:S06]  /*54eb0*/  BAR.SYNC.DEFER_BLOCKING 0x0 ;  /* 0x0000000000007b1d */ /* 0x000fec0000010000 */
[----:B---3--:R-:W3:Y:S04]  /*54ec0*/  LDL.LU R236, [R1+0x1f0] ;  /* 0x0001f00001ec7983 */ /* 0x008ee80000300800 */
[----:B------:R-:W4:Y:S04]  /*54ed0*/  LDL.LU R251, [R1] ;  /* 0x0000000001fb7983 */ /* 0x000f280000300800 */
[----:B------:R-:W3:Y:S04]  /*54ee0*/  LDL.LU R237, [R1+0x1f8] ;  /* 0x0001f80001ed7983 */ /* 0x000ee80000300800 */
[----:B------:R-:W2:Y:S01]  /*54ef0*/  LDS.128 R240, [R247] ;  /* 0x00000000f7f07984 */ /* 0x000ea20000000c00 */
[----:B------:R-:W-:Y:S01]  /*54f00*/  MOV R238, R148 ;  /* 0x0000009400ee7202 */ /* 0x000fe20000000f00 */
[----:B------:R-:W-:Y:S01]  /*54f10*/  IMAD.MOV.U32 R239, RZ, RZ, R150 ;  /* 0x000000ffffef7224 */ /* 0x000fe200078e0096 */
[----:B------:R-:W-:Y:S01]  /*54f20*/  BAR.SYNC.DEFER_BLOCKING 0x0 ;  /* 0x0000000000007b1d */ /* 0x000fe20000010000 */
[----:B------:R-:W-:Y:S01]  /*54f30*/  IMAD R148, R3, UR4, RZ ;  /* 0x0000000403947c24 */ /* 0x000fe2000f8e02ff */
[----:B------:R-:W-:-:S04]  /*54f40*/  LEA R2, P6, R244, UR6, 0x2 ;  /* 0x00000006f4027c11 */ /* 0x000fc8000f8c10ff */
[----:B------:R-:W-:Y:S02]  /*54f50*/  LEA.HI.X.SX32 R3, R244, UR7, 0x2, P6 ;  /* 0x00000007f4037c11 */ /* 0x000fe4000b0f16ff */
[C---:B------:R-:W-:Y:S01]  /*54f60*/  LEA R244, P6, R148.reuse, R2, 0x2 ;  /* 0x0000000294f47211 */ /* 0x040fe200078c10ff */
[----:B------:R-:W-:-:S03]  /*54f70*/  VIADD R246, R148, UR4 ;  /* 0x0000000494f67c36 */ /* 0x000fc60008000000 */
[----:B------:R-:W-:Y:S01]  /*54f80*/  LEA.HI.X.SX32 R245, R148, R3, 0x2, P6 ;  /* 0x0000000394f57211 */ /* 0x000fe200030f16ff */
[----:B---3--:R3:W-:Y:S04]  /*54f90*/  STSM.16.M88.4 [R0], R236 ;  /* 0x000000ec00007844 */ /* 0x0087e80000000200 */
[----:B---3--:R-:W3:Y:S04]  /*54fa0*/  LDL.LU R236, [R1+0x1f4] ;  /* 0x0001f40001ec7983 */ /* 0x008ee80000300800 */
[----:B------:R-:W3:Y:S01]  /*54fb0*/  LDL.LU R237, [R1+0x1fc] ;  /* 0x0001fc0001ed7983 */ /* 0x000ee20000300800 */
[----:B------:R-:W-:-:S02]  /*54fc0*/  IMAD.MOV.U32 R238, RZ, RZ, R149 ;  /* 0x000000ffffee7224 */ /* 0x000fc400078e0095 */
[----:B------:R-:W-:Y:S01]  /*54fd0*/  IMAD.MOV.U32 R239, RZ, RZ, R151 ;  /* 0x000000ffffef7224 */ /* 0x000fe200078e0097 */
[----:B------:R-:W-:Y:S06]  /*54fe0*/  BAR.SYNC.DEFER_BLOCKING 0x0 ;  /* 0x0000000000007b1d */ /* 0x000fec0000010000 */
[----:B------:R-:W2:Y:S04]  /*54ff0*/  LDL.LU R252, [R1+0xf80] ;  /* 0x000f800001fc7983 */ /* 0x000ea80000300800 */
[----:B------:R-:W1:Y:S01]  /*55000*/  LDS.128 R148, [R247] ;  /* 0x00000000f7947984 */ /* 0x000e620000000c00 */
[----:B------:R-:W-:Y:S06]  /*55010*/  BAR.SYNC.DEFER_BLOCKING 0x0 ;  /* 0x0000000000007b1d */ /* 0x000fec0000010000 */
[----:B---3--:R3:W-:Y:S04]  /*55020*/  STSM.16.M88.4 [R0], R236 ;  /* 0x000000ec00007844 */ /* 0x0087e80000000200 */
[----:B---3--:R-:W3:Y:S01]  /*55030*/  LDL.LU R239, [R1+0x200] ;  /* 0x0002000001ef7983 */ /* 0x008ee20000300800 */
[----:B------:R-:W-:Y:S01]  /*55040*/  BAR.SYNC.DEFER_BLOCKING 0x0 ;  /* 0x0000000000007b1d */ /* 0x000fe20000010000 */
[----:B------:R-:W-:-:S02]  /*55050*/  LEA R236, P6, R246, R2, 0x2 ;  /* 0x00000002f6ec7211 */ /* 0x000fc400078c10ff */
[C---:B------:R-:W-:Y:S02]  /*55060*/  IADD3 R0, R246.reuse, UR4, RZ ;  /* 0x00000004f6007c10 */ /* 0x040fe4000fffe0ff */
[----:B------:R-:W-:Y:S02]  /*55070*/  LEA.HI.X.SX32 R237, R246, R3, 0x2, P6 ;  /* 0x00000003f6ed7211 */ /* 0x000fe400030f16ff */
[----:B------:R-:W-:Y:S01]  /*55080*/  LEA R238, P6, R0, R2, 0x2 ;  /* 0x0000000200ee7211 */ /* 0x000fe200078c10ff */
[----:B------:R-:W4:Y:S04]  /*55090*/  LDL.LU R246, [R1+0xf84] ;  /* 0x000f840001f67983 */ /* 0x000f280000300800 */
[----:B---3--:R3:W-:Y:S01]  /*550a0*/  @P5 STG.E desc[UR52][R244.64], R239 ;  /* 0x000000eff4005986 */ /* 0x0087e2000c101934 */
[----:B--2---:R-:W-:Y:S01]  /*550b0*/  ISETP.LT.AND P5, PT, R252, UR5, !P0 ;  /* 0x00000005fc007c0c */ /* 0x004fe2000c7a1270 */
[----:B------:R-:W-:-:S02]  /*550c0*/  ULDC UR5, c[0x0][0x22c] ;  /* 0x00008b0000057ab9 */ /* 0x000fc40000000800 */
[----:B---3--:R-:W2:Y:S01]  /*550d0*/  LDL.LU R245, [R1+0xf94] ;  /* 0x000f940001f57983 */ /* 0x008ea20000300800 */
[C---:B------:R-:W-:Y:S01]  /*550e0*/  VIADD R244, R0.reuse, UR4 ;  /* 0x0000000400f47c36 */ /* 0x040fe20008000000 */
[----:B------:R-:W-:Y:S02]  /*550f0*/  LEA.HI.X.SX32 R239, R0, R3, 0x2, P6 ;  /* 0x0000000300ef7211 */ /* 0x000fe400030f16ff */
[----:B------:R-:W3:Y:S04]  /*55100*/  LDL.LU R252, [R1+0x8] ;  /* 0x0000080001fc7983 */ /* 0x000ee80000300800 */
[----:B------:R-:W2:Y:S04]  /*55110*/  LDL.LU R0, [R1+0x204] ;  /* 0x0002040001007983 */ /* 0x000ea80000300800 */
[----:B----4-:R4:W-:Y:S01]  /*55120*/  @P4 STG.E desc[UR52][R236.64], R251 ;  /* 0x000000fbec004986 */ /* 0x0109e2000c101934 */
[----:B------:R-:W-:Y:S01]  /*55130*/  ISETP.LT.AND P4, PT, R246, UR5, !P0 ;  /* 0x00000005f6007c0c */ /* 0x000fe2000c781270 */
[----:B------:R-:W-:-:S02]  /*55140*/  ULDC UR5, c[0x0][0x22c] ;  /* 0x00008b0000057ab9 */ /* 0x000fc40000000800 */
[----:B----4-:R-:W4:Y:S04]  /*55150*/  LDL.LU R251, [R1+0x1358] ;  /* 0x0013580001fb7983 */ /* 0x010f280000300800 */
[----:B------:R-:W3:Y:S04]  /*55160*/  LDL.LU R246, [R1+0xf98] ;  /* 0x000f980001f67983 */ /* 0x000ee80000300800 */
[----:B--2---:R2:W-:Y:S04]  /*55170*/  @P3 STG.E desc[UR52][R238.64], R0 ;  /* 0x00000000ee003986 */ /* 0x0045e8000c101934 */
[----:B--2---:R-:W2:Y:S01]  /*55180*/  LDL.LU R239, [R1+0xf8c] ;  /* 0x000f8c0001ef7983 */ /* 0x004ea20000300800 */
[C---:B------:R-:W-:Y:S01]  /*55190*/  LEA R236, P6, R244.reuse, R2, 0x2 ;  /* 0x00000002f4ec7211 */ /* 0x040fe200078c10ff */
[----:B------:R-:W-:-:S03]  /*551a0*/  VIADD R0, R244, UR4 ;  /* 0x00000004f4007c36 */ /* 0x000fc60008000000 */
[-C--:B------:R-:W-:Y:S02]  /*551b0*/  LEA.HI.X.SX32 R237, R244, R3.reuse, 0x2, P6 ;  /* 0x00000003f4ed7211 */ /* 0x080fe400030f16ff */
[C---:B------:R-:W-:Y:S01]  /*551c0*/  LEA R238, P6, R0.reuse, R2, 0x2 ;  /* 0x0000000200ee7211 */ /* 0x040fe200078c10ff */
[C---:B------:R-:W-:Y:S01]  /*551d0*/  VIADD R244, R0.reuse, UR4 ;  /* 0x0000000400f47c36 */ /* 0x040fe20008000000 */
[----:B--2---:R-:W-:Y:S01]  /*551e0*/  ISETP.LT.AND P3, PT, R239, UR5, !P0 ;  /* 0x00000005ef007c0c */ /* 0x004fe2000c761270 */
[----:B------:R-:W-:Y:S01]  /*551f0*/  ULDC UR5, c[0x0][0x22c] ;  /* 0x00008b0000057ab9 */ /* 0x000fe20000000800 */
[----:B------:R-:W-:Y:S02]  /*55200*/  LEA.HI.X.SX32 R239, R0, R3, 0x2, P6 ;  /* 0x0000000300ef7211 */ /* 0x000fe400030f16ff */
[----:B------:R-:W2:Y:S04]  /*55210*/  LDL.LU R0, [R1+0x4] ;  /* 0x0000040001007983 */ /* 0x000ea80000300800 */
[----:B--2---:R2:W-:Y:S01]  /*55220*/  @P2 STG.E desc[UR52][R236.64], R0 ;  /* 0x00000000ec002986 */ /* 0x0045e2000c101934 */
[----:B------:R-:W-:Y:S01]  /*55230*/  ISETP.LT.AND P2, PT, R245, UR5, !P0 ;  /* 0x00000005f5007c0c */ /* 0x000fe2000c741270 */
[----:B------:R-:W-:-:S02]  /*55240*/  ULDC UR5, c[0x0][0x22c] ;  /* 0x00008b0000057ab9 */ /* 0x000fc40000000800 */
[----:B------:R-:W4:Y:S04]  /*55250*/  LDL.LU R245, [R1+0xfa8] ;  /* 0x000fa80001f57983 */ /* 0x000f280000300800 */
[----:B--2---:R-:W2:Y:S01]  /*55260*/  LDL.LU R237, [R1+0x208] ;  /* 0x0002080001ed7983 */ /* 0x004ea20000300800 */
[C---:B------:R-:W-:Y:S01]  /*55270*/  VIADD R0, R244.reuse, UR4 ;  /* 0x00000004f4007c36 */ /* 0x040fe20008000000 */
[----:B------:R-:W-:Y:S02]  /*55280*/  LEA R236, P6, R244, R2, 0x2 ;  /* 0x00000002f4ec7211 */ /* 0x000fe400078c10ff */
[----:B--2---:R2:W-:Y:S01]  /*55290*/  @P1 STG.E desc[UR52][R238.64], R237 ;  /* 0x000000edee001986 */ /* 0x0045e2000c101934 */
[----:B---3--:R-:W-:Y:S01]  /*552a0*/  ISETP.LT.AND P1, PT, R246, UR5, !P0 ;  /* 0x00000005f6007c0c */ /* 0x008fe2000c721270 */
[----:B------:R-:W-:-:S02]  /*552b0*/  ULDC UR5, c[0x0][0x22c] ;  /* 0x00008b0000057ab9 */ /* 0x000fc40000000800 */
[----:B------:R-:W3:Y:S01]  /*552c0*/  LDL.LU R246, [R1+0xfac] ;  /* 0x000fac0001f67983 */ /* 0x000ee20000300800 */
[-C--:B--2---:R-:W-:Y:S02]  /*552d0*/  LEA.HI.X.SX32 R237, R244, R3.reuse, 0x2, P6 ;  /* 0x00000003f4ed7211 */ /* 0x084fe400030f16ff */
[C---:B------:R-:W-:Y:S02]  /*552e0*/  LEA R238, P6, R0.reuse, R2, 0x2 ;  /* 0x0000000200ee7211 */ /* 0x040fe400078c10ff */
[C---:B------:R-:W-:Y:S01]  /*552f0*/  IADD3 R244, R0.reuse, UR4, RZ ;  /* 0x0000000400f47c10 */ /* 0x040fe2000fffe0ff */
[----:B------:R2:W-:Y:S01]  /*55300*/  @P5 STG.E desc[UR52][R236.64], R252 ;  /* 0x000000fcec005986 */ /* 0x0005e2000c101934 */
[----:B------:R-:W-:-:S03]  /*55310*/  LEA.HI.X.SX32 R239, R0, R3, 0x2, P6 ;  /* 0x0000000300ef7211 */ /* 0x000fc600030f16ff */
[----:B------:R-:W4:Y:S04]  /*55320*/  LDL.LU R0, [R1+0x20c] ;  /* 0x00020c0001007983 */ /* 0x000f280000300800 */
[----:B--2---:R-:W2:Y:S04]  /*55330*/  LDL.LU R252, [R1+0x1354] ;  /* 0x0013540001fc7983 */ /* 0x004ea80000300800 */
[----:B------:R-:W3:Y:S01]  /*55340*/  LDL.LU R237, [R1+0xfa0] ;  /* 0x000fa00001ed7983 */ /* 0x000ee20000300800 */
[----:B------:R-:W-:-:S03]  /*55350*/  LEA R236, P6, R244, R2, 0x2 ;  /* 0x00000002f4ec7211 */ /* 0x000fc600078c10ff */
[----:B----4-:R4:W-:Y:S01]  /*55360*/  @P4 STG.E desc[UR52][R238.64], R0 ;  /* 0x00000000ee004986 */ /* 0x0109e2000c101934 */
[----:B---3--:R-:W-:Y:S01]  /*55370*/  ISETP.LT.AND P5, PT, R237, UR5, !P0 ;  /* 0x00000005ed007c0c */ /* 0x008fe2000c7a1270 */
[C---:B----4-:R-:W-:Y:S01]  /*55380*/  VIADD R0, R244.reuse, UR4 ;  /* 0x00000004f4007c36 */ /* 0x050fe20008000000 */
[-C--:B------:R-:W-:Y:S01]  /*55390*/  LEA.HI.X.SX32 R237, R244, R3.reuse, 0x2, P6 ;  /* 0x00000003f4ed7211 */ /* 0x080fe200030f16ff */
[----:B------:R-:W-:Y:S01]  /*553a0*/  ULDC UR5, c[0x0][0x22c] ;  /* 0x00008b0000057ab9 */ /* 0x000fe20000000800 */
[----:B------:R-:W3:Y:S02]  /*553b0*/  LDL.LU R244, [R1+0xc] ;  /* 0x00000c0001f47983 */ /* 0x000ee40000300800 */
[C---:B------:R-:W-:Y:S02]  /*553c0*/  LEA R238, P6, R0.reuse, R2, 0x2 ;  /* 0x0000000200ee7211 */ /* 0x040fe400078c10ff */
[----:B------:R-:W-:Y:S01]  /*553d0*/  ISETP.LT.AND P4, PT, R245, UR5, !P0 ;  /* 0x00000005f5007c0c */ /* 0x000fe2000c781270 */
[----:B------:R-:W-:Y:S01]  /*553e0*/  ULDC UR5, c[0x0][0x22c] ;  /* 0x00008b0000057ab9 */ /* 0x000fe20000000800 */
[C---:B------:R-:W-:Y:S01]  /*553f0*/  VIADD R245, R0.reuse, UR4 ;  /* 0x0000000400f57c36 */ /* 0x040fe20008000000 */
[----:B------:R-:W-:-:S02]  /*55400*/  LEA.HI.X.SX32 R239, R0, R3, 0x2, P6 ;  /* 0x0000000300ef7211 */ /* 0x000fc400030f16ff */
[----:B------:R-:W4:Y:S04]  /*55410*/  LDL.LU R0, [R1+0xfb8] ;  /* 0x000fb80001007983 */ /* 0x000f280000300800 */
[----:B---3--:R3:W-:Y:S01]  /*55420*/  @P3 STG.E desc[UR52][R236.64], R244 ;  /* 0x000000f4ec003986 */ /* 0x0087e2000c101934 */
[----:B------:R-:W-:Y:S01]  /*55430*/  ISETP.LT.AND P3, PT, R246, UR5, !P0 ;  /* 0x00000005f6007c0c */ /* 0x000fe2000c761270 */
[----:B------:R-:W-:Y:S02]  /*55440*/  ULDC UR5, c[0x0][0x22c] ;  /* 0x00008b0000057ab9 */ /* 0x000fe40000000800 */
[----:B------:R-:W2:Y:S04]  /*55450*/  LDL.LU R246, [R1+0xfc0] ;  /* 0x000fc00001f67983 */ /* 0x000ea80000300800 */
[----:B---3--:R-:W3:Y:S01]  /*55460*/  LDL.LU R237, [R1+0x10] ;  /* 0x0000100001ed7983 */ /* 0x008ee20000300800 */
[C---:B------:R-:W-:Y:S01]  /*55470*/  VIADD R244, R245.reuse, UR4 ;  /* 0x00000004f5f47c36 */ /* 0x040fe20008000000 */
[----:B------:R-:W-:-:S02]  /*55480*/  LEA R236, P6, R245, R2, 0x2 ;  /* 0x00000002f5ec7211 */ /* 0x000fc400078c10ff */
[----:B---3--:R3:W-:Y:S01]  /*55490*/  @P2 STG.E desc[UR52][R238.64], R237 ;  /* 0x000000edee002986 */ /* 0x0087e2000c101934 */
[----:B----4-:R-:W-:Y:S01]  /*554a0*/  ISETP.LT.AND P2, PT, R0, UR5, !P0 ;  /* 0x0000000500007c0c */ /* 0x010fe2000c741270 */
[C---:B------:R-:W-:Y:S01]  /*554b0*/  VIADD R0, R244.reuse, UR4 ;  /* 0x00000004f4007c36 */ /* 0x040fe20008000000 */
[----:B------:R-:W-:Y:S01]  /*554c0*/  ULDC UR5, c[0x0][0x22c] ;  /* 0x00008b0000057ab9 */ /* 0x000fe20000000800 */
[-C--:B---3--:R-:W-:Y:S02]  /*554d0*/  LEA.HI.X.SX32 R237, R245, R3.reuse, 0x2, P6 ;  /* 0x00000003f5ed7211 */ /* 0x088fe400030f16ff */
[CC--:B------:R-:W-:Y:S01]  /*554e0*/  LEA R238, P6, R244.reuse, R2.reuse, 0x2 ;  /* 0x00000002f4ee7211 */ /* 0x0c0fe200078c10ff */
[----:B------:R-:W3:Y:S03]  /*554f0*/  LDL.LU R245, [R1+0xfc8] ;  /* 0x000fc80001f57983 */ /* 0x000ee60000300800 */
[----:B------:R-:W-:Y:S01]  /*55500*/  LEA.HI.X.SX32 R239, R244, R3, 0x2, P6 ;  /* 0x00000003f4ef7211 */ /* 0x000fe200030f16ff */
[----:B------:R4:W-:Y:S04]  /*55510*/  @P1 STG.E desc[UR52][R236.64], R248 ;  /* 0x000000f8ec001986 */ /* 0x0009e8000c101934 */
[----:B------:R-:W2:Y:S04]  /*55520*/  LDL.LU R244, [R1+0x14] ;  /* 0x0000140001f47983 */ /* 0x000ea80000300800 */
[----:B----4-:R-:W4:Y:S01]  /*55530*/  LDL.LU R237, [R1+0xfbc] ;  /* 0x000fbc0001ed7983 */ /* 0x010f220000300800 */
[----:B------:R-:W-:-:S03]  /*55540*/  LEA R236, P6, R0, R2, 0x2 ;  /* 0x0000000200ec7211 */ /* 0x000fc600078c10ff */
[----:B------:R-:W3:Y:S04]  /*55550*/  LDL.LU R248, [R1+0xfd0] ;  /* 0x000fd00001f87983 */ /* 0x000ee80000300800 */
[----:B--2---:R-:W-:Y:S01]  /*55560*/  @P5 STG.E desc[UR52][R238.64], R244 ;  /* 0x000000f4ee005986 */ /* 0x004fe2000c101934 */
[----:B----4-:R-:W-:Y:S01]  /*55570*/  ISETP.LT.AND P1, PT, R237, UR5, !P0 ;  /* 0x00000005ed007c0c */ /* 0x010fe2000c721270 */
[----:B------:R-:W-:Y:S01]  /*55580*/  ULDC UR5, c[0x0][0x22c] ;  /* 0x00008b0000057ab9 */ /* 0x000fe20000000800 */
[----:B------:R-:W-:Y:S02]  /*55590*/  LEA.HI.X.SX32 R237, R0, R3, 0x2, P6 ;  /* 0x0000000300ed7211 */ /* 0x000fe400030f16ff */
[----:B------:R-:W-:Y:S01]  /*555a0*/  ISETP.LT.AND P5, PT, R246, UR5, !P0 ;  /* 0x00000005f6007c0c */ /* 0x000fe2000c7a1270 */
[----:B------:R-:W-:Y:S01]  /*555b0*/  ULDC UR5, c[0x0][0x22c] ;  /* 0x00008b0000057ab9 */ /* 0x000fe20000000800 */
[----:B------:R-:W2:Y:S04]  /*555c0*/  LDL.LU R246, [R1+0xfd4] ;  /* 0x000fd40001f67983 */ /* 0x000ea80000300800 */
[----:B------:R4:W-:Y:S01]  /*555d0*/  @P4 STG.E desc[UR52][R236.64], R249 ;  /* 0x000000f9ec004986 */ /* 0x0009e2000c101934 */
[----:B---3--:R-:W-:Y:S01]  /*555e0*/  ISETP.LT.AND P4, PT, R245, UR5, !P0 ;  /* 0x00000005f5007c0c */ /* 0x008fe2000c781270 */
[----:B------:R-:W-:-:S02]  /*555f0*/  ULDC UR5, c[0x0][0x22c] ;  /* 0x00008b0000057ab9 */ /* 0x000fc40000000800 */
[----:B----4-:R-:W3:Y:S04]  /*55600*/  LDL.LU R249, [R1+0x18] ;  /* 0x0000180001f97983 */ /* 0x010ee80000300800 */
[----:B------:R-:W4:Y:S01]  /*55610*/  LDL.LU R245, [R1+0xfe0] ;  /* 0x000fe00001f57983 */ /* 0x000f220000300800 */
[----:B------:R-:W-:-:S04]  /*55620*/  IADD3 R239, R0, UR4, RZ ;  /* 0x0000000400ef7c10 */ /* 0x000fc8000fffe0ff */
[C---:B------:R-:W-:Y:S01]  /*55630*/  LEA R238, P6, R239.reuse, R2, 0x2 ;  /* 0x00000002efee7211 */ /* 0x040fe200078c10ff */
[----:B------:R-:W-:-:S03]  /*55640*/  VIADD R0, R239, UR4 ;  /* 0x00000004ef007c36 */ /* 0x000fc60008000000 */
[----:B------:R-:W-:Y:S01]  /*55650*/  LEA.HI.X.SX32 R239, R239, R3, 0x2, P6 ;  /* 0x00000003efef7211 */ /* 0x000fe200030f16ff */
[C---:B------:R-:W-:Y:S01]  /*55660*/  VIADD R244, R0.reuse, UR4 ;  /* 0x0000000400f47c36 */ /* 0x040fe20008000000 */
[----:B------:R-:W-:-:S04]  /*55670*/  LEA R236, P6, R0, R2, 0x2 ;  /* 0x0000000200ec7211 */ /* 0x000fc800078c10ff */
[----:B------:R-:W-:Y:S01]  /*55680*/  LEA.HI.X.SX32 R237, R0, R3, 0x2, P6 ;  /* 0x0000000300ed7211 */ /* 0x000fe200030f16ff */
[----:B------:R-:W-:Y:S01]  /*55690*/  VIADD R0, R244, UR4 ;  /* 0x00000004f4007c36 */ /* 0x000fe20008000000 */
[----:B---3--:R3:W-:Y:S01]  /*556a0*/  @P3 STG.E desc[UR52][R238.64], R249 ;  /* 0x000000f9ee003986 */ /* 0x0087e2000c101934 */
[----:B------:R-:W-:Y:S01]  /*556b0*/  ISETP.LT.AND P3, PT, R248, UR5, !P0 ;  /* 0x00000005f8007c0c */ /* 0x000fe2000c761270 */
[----:B------:R-:W-:Y:S02]  /*556c0*/  ULDC UR5, c[0x0][0x22c] ;  /* 0x00008b0000057ab9 */ /* 0x000fe40000000800 */
[----:B------:R-:W4:Y:S04]  /*556d0*/  LDL.LU R248, [R1+0xfe4] ;  /* 0x000fe40001f87983 */ /* 0x000f280000300800 */
[----:B------:R1:W-:Y:S01]  /*556e0*/  @P2 STG.E desc[UR52][R236.64], R250 ;  /* 0x000000faec002986 */ /* 0x0003e2000c101934 */
[----:B---3--:R-:W-:-:S02]  /*556f0*/  LEA R238, P6, R244, R2, 0x2 ;  /* 0x00000002f4ee7211 */ /* 0x008fc400078c10ff */
[----:B--2---:R-:W-:Y:S01]  /*55700*/  ISETP.LT.AND P2, PT, R246, UR5, !P0 ;  /* 0x00000005f6007c0c */ /* 0x004fe2000c741270 */
[----:B------:R-:W-:Y:S01]  /*55710*/  ULDC UR5, c[0x0][0x22c] ;  /* 0x00008b0000057ab9 */ /* 0x000fe20000000800 */
[----:B------:R-:W-:Y:S01]  /*55720*/  LEA.HI.X.SX32 R239, R244, R3, 0x2, P6 ;  /* 0x00000003f4ef7211 */ /* 0x000fe200030f16ff */
[----:B------:R-:W2:Y:S04]  /*55730*/  LDL.LU R246, [R1+0xfec] ;  /* 0x000fec0001f67983 */ /* 0x000ea80000300800 */
[----:B------:R3:W-:Y:S01]  /*55740*/  @P1 STG.E desc[UR52][R238.64], R252 ;  /* 0x000000fcee001986 */ /* 0x0007e2000c101934 */
[----:B----4-:R-:W-:Y:S01]  /*55750*/  ISETP.LT.AND P1, PT, R245, UR5, !P0 ;  /* 0x00000005f5007c0c */ /* 0x010fe2000c721270 */
[----:B------:R-:W-:Y:S02]  /*55760*/  ULDC UR5, c[0x0][0x22c] ;  /* 0x00008b0000057ab9 */ /* 0x000fe40000000800 */
[----:B------:R-:W4:Y:S01]  /*55770*/  LDL.LU R245, [R1+0xff4] ;  /* 0x000ff40001f57983 */ /* 0x000f220000300800 */
[----:B-1----:R-:W-:-:S03]  /*55780*/  LEA R236, P6, R0, R2, 0x2 ;  /* 0x0000000200ec7211 */ /* 0x002fc600078c10ff */
[----:B------:R-:W4:Y:S01]  /*55790*/  LDL.LU R250, [R1+0xffc] ;  /* 0x000ffc0001fa7983 */ /* 0x000f220000300800 */
[C---:B---3--:R-:W-:Y:S01]  /*557a0*/  VIADD R239, R0.reuse, UR4 ;  /* 0x0000000400ef7c36 */ /* 0x048fe20008000000 */
[-C--:B------:R-:W-:Y:S02]  /*557b0*/  LEA.HI.X.SX32 R237, R0, R3.reuse, 0x2, P6 ;  /* 0x0000000300ed7211 */ /* 0x080fe400030f16ff */
[----:B------:R-:W3:Y:S02]  /*557c0*/  LDL.LU R249, [R1+0x1000] ;  /* 0x0010000001f97983 */ /* 0x000ee40000300800 */
[C---:B------:R-:W-:Y:S02]  /*557d0*/  LEA R238, P6, R239.reuse, R2, 0x2 ;  /* 0x00000002efee7211 */ /* 0x040fe400078c10ff */
[C---:B------:R-:W-:Y:S01]  /*557e0*/  IADD3 R0, R239.reuse, UR4, RZ ;  /* 0x00000004ef007c10 */ /* 0x040fe2000fffe0ff */
[----:B------:R1:W-:Y:S01]  /*557f0*/  @P5 STG.E desc[UR52][R236.64], R251 ;  /* 0x000000fbec005986 */ /* 0x0003e2000c101934 */
[----:B------:R-:W-:-:S03]  /*55800*/  LEA.HI.X.SX32 R239, R239, R3, 0x2, P6 ;  /* 0x00000003efef7211 */ /* 0x000fc600030f16ff */
[C---:B------:R-:W-:Y:S02]  /*55810*/  VIADD R244, R0.reuse, UR4 ;  /* 0x0000000400f47c36 */ /* 0x040fe40008000000 */
[----:B------:R1:W-:Y:S02]  /*55820*/  @P4 STG.E desc[UR52][R238.64], R8 ;  /* 0x00000008ee004986 */ /* 0x0003e4000c101934 */
[----:B-1----:R-:W-:-:S04]  /*55830*/  LEA R236, P6, R0, R2, 0x2 ;  /* 0x0000000200ec7211 */ /* 0x002fc800078c10ff */
[----:B------:R-:W-:Y:S01]  /*55840*/  LEA.HI.X.SX32 R237, R0, R3, 0x2, P6 ;  /* 0x0000000300ed7211 */ /* 0x000fe200030f16ff */
[C---:B------:R-:W-:Y:S01]  /*55850*/  VIADD R0, R244.reuse, UR4 ;  /* 0x00000004f4007c36 */ /* 0x040fe20008000000 */
[----:B------:R-:W-:-:S03]  /*55860*/  LEA R238, P6, R244, R2, 0x2 ;  /* 0x00000002f4ee7211 */ /* 0x000fc600078c10ff */
[----:B------:R1:W-:Y:S01]  /*55870*/  @P3 STG.E desc[UR52][R236.64], R16 ;  /* 0x00000010ec003986 */ /* 0x0003e2000c101934 */
[----:B------:R-:W-:Y:S02]  /*55880*/  LEA.HI.X.SX32 R239, R244, R3, 0x2, P6 ;  /* 0x00000003f4ef7211 */ /* 0x000fe400030f16ff */
[----:B------:R-:W-:-:S03]  /*55890*/  LEA R8, P6, R0, R2, 0x2 ;  /* 0x0000000200087211 */ /* 0x000fc600078c10ff */
[----:B------:R1:W-:Y:S02]  /*558a0*/  @P2 STG.E desc[UR52][R238.64], R9 ;  /* 0x00000009ee002986 */ /* 0x0003e4000c101934 */
[C---:B-1----:R-:W-:Y:S01]  /*558b0*/  VIADD R16, R0.reuse, UR4 ;  /* 0x0000000400107c36 */ /* 0x042fe20008000000 */
[----:B------:R-:W-:-:S03]  /*558c0*/  LEA.HI.X.SX32 R9, R0, R3, 0x2, P6 ;  /* 0x0000000300097211 */ /* 0x000fc600030f16ff */
[C---:B------:R-:W-:Y:S01]  /*558d0*/  VIADD R0, R16.reuse, UR4 ;  /* 0x0000000410007c36 */ /* 0x040fe20008000000 */
[CC--:B------:R-:W-:Y:S01]  /*558e0*/  LEA R236, P6, R16.reuse, R2.reuse, 0x2 ;  /* 0x0000000210ec7211 */ /* 0x0c0fe200078c10ff */
[----:B------:R1:W-:Y:S03]  /*558f0*/  @P1 STG.E desc[UR52][R8.64], R17 ;  /* 0x0000001108001986 */ /* 0x0003e6000c101934 */
[-C--:B------:R-:W-:Y:S02]  /*55900*/  LEA.HI.X.SX32 R237, R16, R3.reuse, 0x2, P6 ;  /* 0x0000000310ed7211 */ /* 0x080fe400030f16ff */
[C---:B-1----:R-:W-:Y:S02]  /*55910*/  LEA R8, P6, R0.reuse, R2, 0x2 ;  /* 0x0000000200087211 */ /* 0x042fe400078c10ff */
[C---:B------:R-:W-:Y:S02]  /*55920*/  IADD3 R17, R0.reuse, UR4, RZ ;  /* 0x0000000400117c10 */ /* 0x040fe4000fffe0ff */
[----:B------:R-:W-:-:S02]  /*55930*/  LEA.HI.X.SX32 R9, R0, R3, 0x2, P6 ;  /* 0x0000000300097211 */ /* 0x000fc400030f16ff */
[C---:B------:R-:W-:Y:S01]  /*55940*/  LEA R16, P6, R17.reuse, R2, 0x2 ;  /* 0x0000000211107211 */ /* 0x040fe200078c10ff */
[----:B------:R-:W-:-:S03]  /*55950*/  VIADD R0, R17, UR4 ;  /* 0x0000000411007c36 */ /* 0x000fc60008000000 */
[----:B------:R-:W-:Y:S02]  /*55960*/  LEA.HI.X.SX32 R17, R17, R3, 0x2, P6 ;  /* 0x0000000311117211 */ /* 0x000fe400030f16ff */
[----:B------:R-:W-:Y:S01]  /*55970*/  ISETP.LT.AND P5, PT, R248, UR5, !P0 ;  /* 0x00000005f8007c0c */ /* 0x000fe2000c7a1270 */
[----:B------:R-:W-:Y:S01]  /*55980*/  ULDC UR5, c[0x0][0x22c] ;  /* 0x00008b0000057ab9 */ /* 0x000fe20000000800 */
[----:B------:R-:W3:Y:S01]  /*55990*/  LDL.LU R248, [R1+0x1008] ;  /* 0x0010080001f87983 */ /* 0x000ee20000300800 */
[----:B--2---:R-:W-:Y:S01]  /*559a0*/  ISETP.LT.AND P4, PT, R246, UR5, !P0 ;  /* 0x00000005f6007c0c */ /* 0x004fe2000c781270 */
[----:B------:R-:W-:Y:S02]  /*559b0*/  ULDC UR5, c[0x0][0x22c] ;  /* 0x00008b0000057ab9 */ /* 0x000fe40000000800 */
[----:B------:R-:W2:Y:S01]  /*559c0*/  LDL.LU R246, [R1+0x1010] ;  /* 0x0010100001f67983 */ /* 0x000ea20000300800 */
[----:B----4-:R-:W-:-:S06]  /*559d0*/  ISETP.LT.AND P3, PT, R245, UR5, !P0 ;  /* 0x00000005f5007c0c */ /* 0x010fcc000c761270 */
[----:B------:R-:W-:Y:S01]  /*559e0*/  @P5 STG.E desc[UR52][R236.64], R10 ;  /* 0x0000000aec005986 */ /* 0x000fe2000c101934 */
[----:B------:R-:W-:-:S03]  /*559f0*/  ULDC UR5, c[0x0][0x22c] ;  /* 0x00008b0000057ab9 */ /* 0x000fc60000000800 */
[----:B------:R-:W4:Y:S04]  /*55a00*/  LDL.LU R245, [R1+0x1014] ;  /* 0x0010140001f57983 */ /* 0x000f280000300800 */
[----:B------:R-:W4:Y:S04]  /*55a10*/  LDL.LU R244, [R1+0x101c] ;  /* 0x00101c0001f47983 */ /* 0x000f280000300800 */
[----:B------:R-:W4:Y:S04]  /*55a20*/  LDL.LU R239, [R1+0x1028] ;  /* 0x0010280001ef7983 */ /* 0x000f280000300800 */
[----:B------:R-:W4:Y:S04]  /*55a30*/  LDL.LU R238, [R1+0x102c] ;  /* 0x00102c0001ee7983 */ /* 0x000f280000300800 */
[----:B------:R1:W-:Y:S04]  /*55a40*/  @P4 STG.E desc[UR52][R8.64], R18 ;  /* 0x0000001208004986 */ /* 0x0003e8000c101934 */
[----:B------:R1:W-:Y:S04]  /*55a50*/  @P3 STG.E desc[UR52][R16.64], R11 ;  /* 0x0000000b10003986 */ /* 0x0003e8000c101934 */
[----:B-1----:R-:W4:Y:S04]  /*55a60*/  LDL.LU R18, [R1+0x1034] ;  /* 0x0010340001127983 */ /* 0x002f280000300800 */
[----:B------:R-:W4:Y:S04]  /*55a70*/  LDL.LU R237, [R1+0x103c] ;  /* 0x00103c0001ed7983 */ /* 0x000f280000300800 */
[----:B------:R-:W4:Y:S01]  /*55a80*/  LDL.LU R17, [R1+0x1040] ;  /* 0x0010400001117983 */ /* 0x000f220000300800 */
[----:B------:R-:W-:Y:S01]  /*55a90*/  ISETP.LT.AND P2, PT, R250, UR5, !P0 ;  /* 0x00000005fa007c0c */ /* 0x000fe2000c741270 */
[----:B------:R-:W-:Y:S01]  /*55aa0*/  ULDC UR5, c[0x0][0x22c] ;  /* 0x00008b0000057ab9 */ /* 0x000fe20000000800 */
[CC--:B------:R-:W-:Y:S01]  /*55ab0*/  LEA R8, P6, R0.reuse, R2.reuse, 0x2 ;  /* 0x0000000200087211 */ /* 0x0c0fe200078c10ff */
[C---:B------:R-:W-:Y:S01]  /*55ac0*/  VIADD R11, R0.reuse, UR4 ;  /* 0x00000004000b7c36 */ /* 0x040fe20008000000 */
[----:B---3--:R-:W-:Y:S01]  /*55ad0*/  ISETP.LT.AND P1, PT, R249, UR5, !P0 ;  /* 0x00000005f9007c0c */ /* 0x008fe2000c721270 */
[----:B------:R-:W-:Y:S01]  /*55ae0*/  ULDC UR5, c[0x0][0x22c] ;  /* 0x00008b0000057ab9 */ /* 0x000fe20000000800 */
[-C--:B------:R-:W-:Y:S01]  /*55af0*/  LEA.HI.X.SX32 R9, R0, R3.reuse, 0x2, P6 ;  /* 0x0000000300097211 */ /* 0x080fe200030f16ff */
[C---:B------:R-:W-:Y:S01]  /*55b00*/  VIADD R0, R11.reuse, UR4 ;  /* 0x000000040b007c36 */ /* 0x040fe20008000000 */
[CC--:B------:R-:W-:Y:S01]  /*55b10*/  LEA R10, P6, R11.reuse, R2.reuse, 0x2 ;  /* 0x000000020b0a7211 */ /* 0x0c0fe200078c10ff */
[----:B------:R-:W3:Y:S02]  /*55b20*/  LDL.LU R236, [R1+0x1044] ;  /* 0x0010440001ec7983 */ /* 0x000ee40000300800 */
[C---:B------:R-:W-:Y:S01]  /*55b30*/  VIADD R16, R0.reuse, UR4 ;  /* 0x0000000400107c36 */ /* 0x040fe20008000000 */
[----:B------:R-:W-:Y:S01]  /*55b40*/  LEA.HI.X.SX32 R11, R11, R3, 0x2, P6 ;  /* 0x000000030b0b7211 */ /* 0x000fe200030f16ff */
[----:B------:R1:W-:Y:S04]  /*55b50*/  @P2 STG.E desc[UR52][R8.64], R19 ;  /* 0x0000001308002986 */ /* 0x0003e8000c101934 */
[----:B------:R1:W-:Y:S02]  /*55b60*/  @P1 STG.E desc[UR52][R10.64], R4 ;  /* 0x000000040a001986 */ /* 0x0003e4000c101934 */
[----:B-1----:R-:W-:-:S02]  /*55b70*/  LEA R8, P6, R0, R2, 0x2 ;  /* 0x0000000200087211 */ /* 0x002fc400078c10ff */
[----:B------:R-:W3:Y:S02]  /*55b80*/  LDL.LU R19, [R1+0x104c] ;  /* 0x00104c0001137983 */ /* 0x000ee40000300800 */
[-C--:B------:R-:W-:Y:S02]  /*55b90*/  LEA.HI.X.SX32 R9, R0, R3.reuse, 0x2, P6 ;  /* 0x0000000300097211 */ /* 0x080fe400030f16ff */
[CC--:B------:R-:W-:Y:S02]  /*55ba0*/  LEA R10, P6, R16.reuse, R2.reuse, 0x2 ;  /* 0x00000002100a7211 */ /* 0x0c0fe400078c10ff */
[C---:B------:R-:W-:Y:S02]  /*55bb0*/  IADD3 R0, R16.reuse, UR4, RZ ;  /* 0x0000000410007c10 */ /* 0x040fe4000fffe0ff */
[----:B------:R-:W-:Y:S02]  /*55bc0*/  LEA.HI.X.SX32 R11, R16, R3, 0x2, P6 ;  /* 0x00000003100b7211 */ /* 0x000fe400030f16ff */
[----:B------:R-:W-:-:S02]  /*55bd0*/  LEA R4, P6, R0, R2, 0x2 ;  /* 0x0000000200047211 */ /* 0x000fc400078c10ff */
[----:B------:R-:W-:Y:S01]  /*55be0*/  ISETP.LT.AND P5, PT, R248, UR5, !P0 ;  /* 0x00000005f8007c0c */ /* 0x000fe2000c7a1270 */
[----:B------:R-:W-:Y:S02]  /*55bf0*/  ULDC UR5, c[0x0][0x22c] ;  /* 0x00008b0000057ab9 */ /* 0x000fe40000000800 */
[----:B--2---:R-:W-:Y:S01]  /*55c00*/  ISETP.LT.AND P4, PT, R246, UR5, !P0 ;  /* 0x00000005f6007c0c */ /* 0x004fe2000c781270 */
[----:B------:R-:W-:-:S09]  /*55c10*/  ULDC UR5, c[0x0][0x22c] ;  /* 0x00008b0000057ab9 */ /* 0x000fd20000000800 */
[----:B------:R1:W-:Y:S01]  /*55c20*/  @P5 STG.E desc[UR52][R8.64], R24 ;  /* 0x0000001808005986 */ /* 0x0003e2000c101934 */
[----:B----4-:R-:W-:Y:S01]  /*55c30*/  ISETP.LT.AND P3, PT, R245, UR5, !P0 ;  /* 0x00000005f5007c0c */ /* 0x010fe2000c761270 */
[----:B------:R-:W-:Y:S01]  /*55c40*/  ULDC UR5, c[0x0][0x22c] ;  /* 0x00008b0000057ab9 */ /* 0x000fe20000000800 */
[----:B-1----:R-:W-:Y:S01]  /*55c50*/  VIADD R9, R0, UR4 ;  /* 0x0000000400097c36 */ /* 0x002fe20008000000 */
[----:B------:R-:W-:Y:S01]  /*55c60*/  ISETP.LT.AND P2, PT, R244, UR5, !P0 ;  /* 0x00000005f4007c0c */ /* 0x000fe2000c741270 */
[----:B------:R-:W-:Y:S01]  /*55c70*/  ULDC UR5, c[0x0][0x22c] ;  /* 0x00008b0000057ab9 */ /* 0x000fe20000000800 */
[----:B------:R1:W-:Y:S01]  /*55c80*/  @P4 STG.E desc[UR52][R10.64], R5 ;  /* 0x000000050a004986 */ /* 0x0003e2000c101934 */
[----:B------:R-:W-:Y:S01]  /*55c90*/  ISETP.LT.AND P1, PT, R239, UR5, !P0 ;  /* 0x00000005ef007c0c */ /* 0x000fe2000c721270 */
[----:B------:R-:W-:Y:S02]  /*55ca0*/  ULDC UR5, c[0x0][0x22c] ;  /* 0x00008b0000057ab9 */ /* 0x000fe40000000800 */
[----:B------:R-:W2:Y:S01]  /*55cb0*/  LDS.128 R244, [R247] ;  /* 0x00000000f7f47984 */ /* 0x000ea20000000c00 */
[----:B------:R-:W-:Y:S01]  /*55cc0*/  ISETP.LT.AND P5, PT, R238, UR5, !P0 ;  /* 0x00000005ee007c0c */ /* 0x000fe2000c7a1270 */
[----:B------:R-:W-:Y:S01]  /*55cd0*/  ULDC UR5, c[0x0][0x22c] ;  /* 0x00008b0000057ab9 */ /* 0x000fe20000000800 */
[----:B-1----:R-:W-:Y:S01]  /*55ce0*/  LEA.HI.X.SX32 R5, R0, R3, 0x2, P6 ;  /* 0x0000000300057211 */ /* 0x002fe200030f16ff */
[C---:B------:R-:W-:Y:S01]  /*55cf0*/  VIADD R0, R9.reuse, UR4 ;  /* 0x0000000409007c36 */ /* 0x040fe20008000000 */
[----:B------:R-:W-:-:S03]  /*55d00*/  LEA R8, P6, R9, R2, 0x2 ;  /* 0x0000000209087211 */ /* 0x000fc600078c10ff */
[----:B------:R1:W-:Y:S01]  /*55d10*/  @P3 STG.E desc[UR52][R4.64], R25 ;  /* 0x0000001904003986 */ /* 0x0003e2000c101934 */
[----:B------:R-:W-:Y:S01]  /*55d20*/  LEA.HI.X.SX32 R9, R9, R3, 0x2, P6 ;  /* 0x0000000309097211 */ /* 0x000fe200030f16ff */
[----:B------:R-:W-:Y:S01]  /*55d30*/  VIADD R10, R0, UR4 ;  /* 0x00000004000a7c36 */ /* 0x000fe20008000000 */
[----:B------:R-:W-:Y:S01]  /*55d40*/  ISETP.LT.AND P4, PT, R18, UR5, !P0 ;  /* 0x0000000512007c0c */ /* 0x000fe2000c781270 */
[----:B------:R-:W-:Y:S01]  /*55d50*/  ULDC UR5, c[0x0][0x22c] ;  /* 0x00008b0000057ab9 */ /* 0x000fe20000000800 */
[----:B------:R-:W4:Y:S01]  /*55d60*/  LDL.LU R18, [R1+0x1058] ;  /* 0x0010580001127983 */ /* 0x000f220000300800 */
[----:B------:R-:W-:Y:S01]  /*55d70*/  ISETP.LT.AND P3, PT, R237, UR5, !P0 ;  /* 0x00000005ed007c0c */ /* 0x000fe2000c761270 */
[----:B------:R-:W-:Y:S02]  /*55d80*/  ULDC UR5, c[0x0][0x22c] ;  /* 0x00008b0000057ab9 */ /* 0x000fe40000000800 */
[----:B------:R-:W2:Y:S01]  /*55d90*/  LDL.LU R16, [R1+0x1060] ;  /* 0x0010600001107983 */ /* 0x000ea20000300800 */
[----:B-1----:R-:W-:-:S03]  /*55da0*/  LEA R4, P6, R0, R2, 0x2 ;  /* 0x0000000200047211 */ /* 0x002fc600078c10ff */
[----:B------:R1:W-:Y:S01]  /*55db0*/  @P2 STG.E desc[UR52][R8.64], R6 ;  /* 0x0000000608002986 */ /* 0x0003e2000c101934 */
[----:B------:R-:W-:Y:S02]  /*55dc0*/  LEA.HI.X.SX32 R5, R0, R3, 0x2, P6 ;  /* 0x0000000300057211 */ /* 0x000fe400030f16ff */
[----:B------:R-:W-:Y:S01]  /*55dd0*/  ISETP.LT.AND P2, PT, R17, UR5, !P0 ;  /* 0x0000000511007c0c */ /* 0x000fe2000c741270 */
[----:B------:R-:W-:Y:S01]  /*55de0*/  VIADD R0, R10, UR4 ;  /* 0x000000040a007c36 */ /* 0x000fe20008000000 */
[----:B------:R-:W2:Y:S01]  /*55df0*/  LDL.LU R17, [R1+0x1064] ;  /* 0x0010640001117983 */ /* 0x000ea20000300800 */
[----:B------:R-:W-:-:S03]  /*55e00*/  ULDC UR5, c[0x0][0x22c] ;  /* 0x00008b0000057ab9 */ /* 0x000fc60000000800 */
[----:B------:R-:W2:Y:S01]  /*55e10*/  LDL.LU R11, [R1+0x106c] ;  /* 0x00106c00010b7983 */ /* 0x000ea20000300800 */
[----:B-1----:R-:W-:-:S04]  /*55e20*/  LEA R8, P6, R10, R2, 0x2 ;  /* 0x000000020a087211 */ /* 0x002fc800078c10ff */
[----:B------:R-:W-:Y:S01]  /*55e30*/  LEA.HI.X.SX32 R9, R10, R3, 0x2, P6 ;  /* 0x000000030a097211 */ /* 0x000fe200030f16ff */
[----:B------:R-:W-:Y:S04]  /*55e40*/  @P1 STG.E desc[UR52][R4.64], R26 ;  /* 0x0000001a04001986 */ /* 0x000fe8000c101934 */
[----:B------:R-:W2:Y:S04]  /*55e50*/  LDL.LU R10, [R1+0x1070] ;  /* 0x00107000010a7983 */ /* 0x000ea80000300800 */
[----:B------:R1:W-:Y:S04]  /*55e60*/  @P5 STG.E desc[UR52][R8.64], R7 ;  /* 0x0000000708005986 */ /* 0x0003e8000c101934 */
[----:B-1----:R-:W2:Y:S01]  /*55e70*/  LDL.LU R9, [R1+0x107c] ;  /* 0x00107c0001097983 */ /* 0x002ea20000300800 */
[----:B------:R-:W-:-:S02]  /*55e80*/  LEA R4, P6, R0, R2, 0x2 ;  /* 0x0000000200047211 */ /* 0x000fc400078c10ff */
[C---:B------:R-:W-:Y:S02]  /*55e90*/  IADD3 R7, R0.reuse, UR4, RZ ;  /* 0x0000000400077c10 */ /* 0x040fe4000fffe0ff */
[-C--:B------:R-:W-:Y:S02]  /*55ea0*/  LEA.HI.X.SX32 R5, R0, R3.reuse, 0x2, P6 ;  /* 0x0000000300057211 */ /* 0x080fe400030f16ff */
[C---:B------:R-:W-:Y:S01]  /*55eb0*/  LEA R6, P6, R7.reuse, R2, 0x2 ;  /* 0x0000000207067211 */ /* 0x040fe200078c10ff */
[C---:B------:R-:W-:Y:S02]  /*55ec0*/  VIADD R0, R7.reuse, UR4 ;  /* 0x0000000407007c36 */ /* 0x040fe40008000000 */
[----:B------:R1:W-:Y:S01]  /*55ed0*/  @P4 STG.E desc[UR52][R4.64], R27 ;  /* 0x0000001b04004986 */ /* 0x0003e2000c101934 */
[----:B------:R-:W-:Y:S01]  /*55ee0*/  LEA.HI.X.SX32 R7, R7, R3, 0x2, P6 ;  /* 0x0000000307077211 */ /* 0x000fe200030f16ff */
[----:B------:R-:W-:Y:S01]  /*55ef0*/  VIADD R8, R0, UR4 ;  /* 0x0000000400087c36 */ /* 0x000fe20008000000 */
[----:B---3--:R-:W-:Y:S01]  /*55f00*/  ISETP.LT.AND P1, PT, R236, UR5, !P0 ;  /* 0x00000005ec007c0c */ /* 0x008fe2000c721270 */
[----:B------:R-:W-:-:S02]  /*55f10*/  ULDC UR5, c[0x0][0x22c] ;  /* 0x00008b0000057ab9 */ /* 0x000fc40000000800 */
[----:B------:R3:W-:Y:S01]  /*55f20*/  @P3 STG.E desc[UR52][R6.64], R12 ;  /* 0x0000000c06003986 */ /* 0x0007e2000c101934 */
[----:B-1----:R-:W-:-:S04]  /*55f30*/  LEA R4, P6, R0, R2, 0x2 ;  /* 0x0000000200047211 */ /* 0x002fc800078c10ff */
[----:B------:R-:W-:Y:S02]  /*55f40*/  LEA.HI.X.SX32 R5, R0, R3, 0x2, P6 ;  /* 0x0000000300057211 */ /* 0x000fe400030f16ff */
[C---:B---3--:R-:W-:Y:S01]  /*55f50*/  LEA R6, P6, R8.reuse, R2, 0x2 ;  /* 0x0000000208067211 */ /* 0x048fe200078c10ff */
[----:B------:R-:W-:-:S03]  /*55f60*/  VIADD R0, R8, UR4 ;  /* 0x0000000408007c36 */ /* 0x000fc60008000000 */
[----:B------:R-:W-:Y:S01]  /*55f70*/  LEA.HI.X.SX32 R7, R8, R3, 0x2, P6 ;  /* 0x0000000308077211 */ /* 0x000fe200030f16ff */
[----:B------:R1:W-:Y:S01]  /*55f80*/  @P2 STG.E desc[UR52][R4.64], R32 ;  /* 0x0000002004002986 */ /* 0x0003e2000c101934 */
[----:B------:R-:W-:Y:S01]  /*55f90*/  ISETP.LT.AND P5, PT, R19, UR5, !P0 ;  /* 0x0000000513007c0c */ /* 0x000fe2000c7a1270 */
[----:B------:R-:W-:Y:S02]  /*55fa0*/  ULDC UR5, c[0x0][0x22c] ;  /* 0x00008b0000057ab9 */ /* 0x000fe40000000800 */
[----:B------:R3:W-:Y:S01]  /*55fb0*/  @P1 STG.E desc[UR52][R6.64], R13 ;  /* 0x0000000d06001986 */ /* 0x0007e2000c101934 */
[C---:B-1----:R-:W-:Y:S01]  /*55fc0*/  LEA R4, P6, R0.reuse, R2, 0x2 ;  /* 0x0000000200047211 */ /* 0x042fe200078c10ff */
[----:B---3--:R-:W-:-:S03]  /*55fd0*/  VIADD R7, R0, UR4 ;  /* 0x0000000400077c36 */ /* 0x008fc60008000000 */
[-C--:B------:R-:W-:Y:S02]  /*55fe0*/  LEA.HI.X.SX32 R5, R0, R3.reuse, 0x2, P6 ;  /* 0x0000000300057211 */ /* 0x080fe400030f16ff */
[C---:B------:R-:W-:Y:S02]  /*55ff0*/  LEA R6, P6, R7.reuse, R2, 0x2 ;  /* 0x0000000207067211 */ /* 0x040fe400078c10ff */
[C---:B------:R-:W-:Y:S02]  /*56000*/  IADD3 R0, R7.reuse, UR4, RZ ;  /* 0x0000000407007c10 */ /* 0x040fe4000fffe0ff */
[----:B------:R-:W-:Y:S01]  /*56010*/  LEA.HI.X.SX32 R7, R7, R3, 0x2, P6 ;  /* 0x0000000307077211 */ /* 0x000fe200030f16ff */
[----:B------:R1:W-:Y:S01]  /*56020*/  @P5 STG.E desc[UR52][R4.64], R33 ;  /* 0x0000002104005986 */ /* 0x0003e2000c101934 */
[----:B----4-:R-:W-:Y:S01]  /*56030*/  ISETP.LT.AND P4, PT, R18, UR5, !P0 ;  /* 0x0000000512007c0c */ /* 0x010fe2000c781270 */
[----:B------:R-:W-:Y:S02]  /*56040*/  ULDC UR5, c[0x0][0x22c] ;  /* 0x00008b0000057ab9 */ /* 0x000fe40000000800 */
[----:B--2---:R-:W-:Y:S01]  /*56050*/  ISETP.LT.AND P3, PT, R16, UR5, !P0 ;  /* 0x0000000510007c0c */ /* 0x004fe2000c761270 */
[----:B------:R-:W-:Y:S01]  /*56060*/  ULDC UR5, c[0x0][0x22c] ;  /* 0x00008b0000057ab9 */ /* 0x000fe20000000800 */
[----:B------:R-:W2:Y:S04]  /*56070*/  LDL.LU R16, [R1+0x1084] ;  /* 0x0010840001107983 */ /* 0x000ea80000300800 */
[----:B------:R-:W3:Y:S01]  /*56080*/  LDL.LU R12, [R1+0x1088] ;  /* 0x00108800010c7983 */ /* 0x000ee20000300800 */
[----:B------:R-:W-:Y:S01]  /*56090*/  ISETP.LT.AND P2, PT, R17, UR5, !P0 ;  /* 0x0000000511007c0c */ /* 0x000fe2000c741270 */
[----:B------:R-:W-:-:S02]  /*560a0*/  ULDC UR5, c[0x0][0x22c] ;  /* 0x00008b0000057ab9 */ /* 0x000fc40000000800 */
[----:B------:R-:W-:Y:S01]  /*560b0*/  ISETP.LT.AND P1, PT, R11, UR5, !P0 ;  /* 0x000000050b007c0c */ /* 0x000fe2000c721270 */
[----:B------:R-:W-:Y:S01]  /*560c0*/  ULDC UR5, c[0x0][0x22c] ;  /* 0x00008b0000057ab9 */ /* 0x000fe20000000800 */
[----:B------:R-:W4:Y:S04]  /*560d0*/  LDL.LU R11, [R1+0x108c] ;  /* 0x00108c00010b7983 */ /* 0x000f280000300800 */
[----:B------:R1:W-:Y:S01]  /*560e0*/  @P4 STG.E desc[UR52][R6.64], R14 ;  /* 0x0000000e06004986 */ /* 0x0003e2000c101934 */
[----:B------:R-:W-:Y:S01]  /*560f0*/  ISETP.LT.AND P5, PT, R10, UR5, !P0 ;  /* 0x000000050a007c0c */ /* 0x000fe2000c7a1270 */
[----:B------:R-:W-:Y:S02]  /*56100*/  ULDC UR5, c[0x0][0x22c] ;  /* 0x00008b0000057ab9 */ /* 0x000fe40000000800 */
[----:B------:R-:W4:Y:S01]  /*56110*/  LDL.LU R10, [R1+0x1098] ;  /* 0x00109800010a7983 */ /* 0x000f220000300800 */
[----:B------:R-:W-:Y:S01]  /*56120*/  ISETP.LT.AND P4, PT, R9, UR5, !P0 ;  /* 0x0000000509007c0c */ /* 0x000fe2000c781270 */
[----:B------:R-:W-:-:S02]  /*56130*/  VIADD R8, R0, UR4 ;  /* 0x0000000400087c36 */ /* 0x000fc40008000000 */
[----:B------:R-:W4:Y:S01]  /*56140*/  LDL.LU R9, [R1+0x109c] ;  /* 0x00109c0001097983 */ /* 0x000f220000300800 */
[CC--:B-1----:R-:W-:Y:S01]  /*56150*/  LEA R4, P6, R0.reuse, R2.reuse, 0x2 ;  /* 0x0000000200047211 */ /* 0x0c2fe200078c10ff */
[----:B------:R-:W-:Y:S02]  /*56160*/  ULDC UR5, c[0x0][0x22c] ;  /* 0x00008b0000057ab9 */ /* 0x000fe40000000800 */
[----:B------:R-:W4:Y:S01]  /*56170*/  LDL.LU R13, [R1+0x10a4] ;  /* 0x0010a400010d7983 */ /* 0x000f220000300800 */
[----:B------:R-:W-:Y:S02]  /*56180*/  LEA.HI.X.SX32 R5, R0, R3, 0x2, P6 ;  /* 0x0000000300057211 */ /* 0x000fe400030f16ff */
[C---:B------:R-:W-:Y:S01]  /*56190*/  LEA R6, P6, R8.reuse, R2, 0x2 ;  /* 0x0000000208067211 */ /* 0x040fe200078c10ff */
[----:B------:R-:W-:-:S03]  /*561a0*/  VIADD R0, R8, UR4 ;  /* 0x0000000408007c36 */ /* 0x000fc60008000000 */
[----:B------:R-:W-:Y:S01]  /*561b0*/  LEA.HI.X.SX32 R7, R8, R3, 0x2, P6 ;  /* 0x0000000308077211 */ /* 0x000fe200030f16ff */
[----:B------:R1:W-:Y:S04]  /*561c0*/  @P3 STG.E desc[UR52][R4.64], R34 ;  /* 0x0000002204003986 */ /* 0x0003e8000c101934 */
[----:B------:R1:W-:Y:S02]  /*561d0*/  @P2 STG.E desc[UR52][R6.64], R15 ;  /* 0x0000000f06002986 */ /* 0x0003e4000c101934 */
[C---:B-1----:R-:W-:Y:S01]  /*561e0*/  LEA R4, P6, R0.reuse, R2, 0x2 ;  /* 0x0000000200047211 */ /* 0x042fe200078c10ff */
[----:B------:R-:W-:-:S03]  /*561f0*/  VIADD R7, R0, UR4 ;  /* 0x0000000400077c36 */ /* 0x000fc60008000000 */
[----:B------:R-:W-:Y:S01]  /*56200*/  LEA.HI.X.SX32 R5, R0, R3, 0x2, P6 ;  /* 0x0000000300057211 */ /* 0x000fe200030f16ff */
[C---:B------:R-:W-:Y:S01]  /*56210*/  VIADD R0, R7.reuse, UR4 ;  /* 0x0000000407007c36 */ /* 0x040fe20008000000 */
[----:B------:R-:W-:-:S03]  /*56220*/  LEA R6, P6, R7, R2, 0x2 ;  /* 0x0000000207067211 */ /* 0x000fc600078c10ff */
[----:B------:R1:W-:Y:S01]  /*56230*/  @P1 STG.E desc[UR52][R4.64], R35 ;  /* 0x0000002304001986 */ /* 0x0003e2000c101934 */
[----:B------:R-:W-:Y:S02]  /*56240*/  LEA.HI.X.SX32 R7, R7, R3, 0x2, P6 ;  /* 0x0000000307077211 */ /* 0x000fe400030f16ff */
[----:B-1----:R-:W-:-:S03]  /*56250*/  LEA R4, P6, R0, R2, 0x2 ;  /* 0x0000000200047211 */ /* 0x002fc600078c10ff */
[----:B------:R1:W-:Y:S01]  /*56260*/  @P5 STG.E desc[UR52][R6.64], R20 ;  /* 0x0000001406005986 */ /* 0x0003e2000c101934 */
[----:B------:R-:W-:-:S05]  /*56270*/  LEA.HI.X.SX32 R5, R0, R3, 0x2, P6 ;  /* 0x0000000300057211 */ /* 0x000fca00030f16ff */
[----:B------:R1:W-:Y:S01]  /*56280*/  @P4 STG.E desc[UR52][R4.64], R40 ;  /* 0x0000002804004986 */ /* 0x0003e2000c101934 */
[----:B--2---:R-:W-:Y:S01]  /*56290*/  ISETP.LT.AND P3, PT, R16, UR5, !P0 ;  /* 0x0000000510007c0c */ /* 0x004fe2000c761270 */
[----:B------:R-:W-:Y:S02]  /*562a0*/  ULDC UR5, c[0x0][0x22c] ;  /* 0x00008b0000057ab9 */ /* 0x000fe40000000800 */
[----:B---3--:R-:W-:Y:S01]  /*562b0*/  ISETP.LT.AND P2, PT, R12, UR5, !P0 ;  /* 0x000000050c007c0c */ /* 0x008fe2000c741270 */
[----:B------:R-:W-:Y:S01]  /*562c0*/  ULDC UR5, c[0x0][0x22c] ;  /* 0x00008b0000057ab9 */ /* 0x000fe20000000800 */
[----:B------:R-:W2:Y:S01]  /*562d0*/  LDL.LU R12, [R1+0x10ac] ;  /* 0x0010ac00010c7983 */ /* 0x000ea20000300800 */
[----:B----4-:R-:W-:Y:S01]  /*562e0*/  ISETP.LT.AND P1, PT, R11, UR5, !P0 ;  /* 0x000000050b007c0c */ /* 0x010fe2000c721270 */
[----:B------:R-:W-:Y:S02]  /*562f0*/  ULDC UR5, c[0x0][0x22c] ;  /* 0x00008b0000057ab9 */ /* 0x000fe40000000800 */
[----:B------:R-:W3:Y:S01]  /*56300*/  LDL.LU R11, [R1+0x10b4] ;  /* 0x0010b400010b7983 */ /* 0x000ee20000300800 */
[----:B------:R-:W-:Y:S01]  /*56310*/  ISETP.LT.AND P5, PT, R10, UR5, !P0 ;  /* 0x000000050a007c0c */ /* 0x000fe2000c7a1270 */
[----:B------:R-:W-:-:S02]  /*56320*/  ULDC UR5, c[0x0][0x22c] ;  /* 0x00008b0000057ab9 */ /* 0x000fc40000000800 */
[----:B------:R-:W4:Y:S01]  /*56330*/  LDL.LU R10, [R1+0x10b8] ;  /* 0x0010b800010a7983 */ /* 0x000f220000300800 */
[----:B------:R-:W-:Y:S01]  /*56340*/  ISETP.LT.AND P4, PT, R9, UR5, !P0 ;  /* 0x0000000509007c0c */ /* 0x000fe2000c781270 */
[----:B------:R-:W-:Y:S02]  /*56350*/  ULDC UR5, c[0x0][0x22c] ;  /* 0x00008b0000057ab9 */ /* 0x000fe40000000800 */
[----:B------:R-:W4:Y:S01]  /*56360*/  LDL.LU R9, [R1+0x10c0] ;  /* 0x0010c00001097983 */ /* 0x000f220000300800 */
[----:B------:R-:W-:-:S04]  /*56370*/  IADD3 R8, R0, UR4, RZ ;  /* 0x0000000400087c10 */ /* 0x000fc8000fffe0ff */
[C---:B-1----:R-:W-:Y:S01]  /*56380*/  LEA R6, P6, R8.reuse, R2, 0x2 ;  /* 0x0000000208067211 */ /* 0x042fe200078c10ff */
[----:B------:R-:W-:-:S03]  /*56390*/  VIADD R0, R8, UR4 ;  /* 0x0000000408007c36 */ /* 0x000fc60008000000 */
[----:B------:R-:W-:Y:S02]  /*563a0*/  LEA.HI.X.SX32 R7, R8, R3, 0x2, P6 ;  /* 0x0000000308077211 */ /* 0x000fe400030f16ff */
[----:B------:R-:W-:-:S03]  /*563b0*/  LEA R4, P6, R0, R2, 0x2 ;  /* 0x0000000200047211 */ /* 0x000fc600078c10ff */
[----:B------:R1:W-:Y:S01]  /*563c0*/  @P3 STG.E desc[UR52][R6.64], R21 ;  /* 0x0000001506003986 */ /* 0x0003e2000c101934 */
[C---:B------:R-:W-:Y:S01]  /*563d0*/  LEA.HI.X.SX32 R5, R0.reuse, R3, 0x2, P6 ;  /* 0x0000000300057211 */ /* 0x040fe200030f16ff */
[----:B-1----:R-:W-:-:S04]  /*563e0*/  VIADD R7, R0, UR4 ;  /* 0x0000000400077c36 */ /* 0x002fc80008000000 */
[C---:B------:R-:W-:Y:S01]  /*563f0*/  VIADD R0, R7.reuse, UR4 ;  /* 0x0000000407007c36 */ /* 0x040fe20008000000 */
[CC--:B------:R-:W-:Y:S01]  /*56400*/  LEA R6, P6, R7.reuse, R2.reuse, 0x2 ;  /* 0x0000000207067211 */ /* 0x0c0fe200078c10ff */
[----:B------:R1:W-:Y:S02]  /*56410*/  @P2 STG.E desc[UR52][R4.64], R41 ;  /* 0x0000002904002986 */ /* 0x0003e4000c101934 */
[C---:B------:R-:W-:Y:S01]  /*56420*/  VIADD R8, R0.reuse, UR4 ;  /* 0x0000000400087c36 */ /* 0x040fe20008000000 */
[----:B------:R-:W-:Y:S02]  /*56430*/  LEA.HI.X.SX32 R7, R7, R3, 0x2, P6 ;  /* 0x0000000307077211 */ /* 0x000fe400030f16ff */
[----:B------:R-:W-:Y:S01]  /*56440*/  ISETP.LT.AND P3, PT, R13, UR5, !P0 ;  /* 0x000000050d007c0c */ /* 0x000fe2000c761270 */
[----:B------:R-:W-:Y:S01]  /*56450*/  ULDC UR5, c[0x0][0x22c] ;  /* 0x00008b0000057ab9 */ /* 0x000fe20000000800 */
[----:B------:R-:W4:Y:S01]  /*56460*/  LDL.LU R13, [R1+0x10c8] ;  /* 0x0010c800010d7983 */ /* 0x000f220000300800 */
[----:B-1----:R-:W-:-:S03]  /*56470*/  LEA R4, P6, R0, R2, 0x2 ;  /* 0x0000000200047211 */ /* 0x002fc600078c10ff */
        /* <DEDUP_REMOVED lines=8> */
[----:B------:R-:W2:Y:S01]  /*56500*/  LDL.LU R12, [R1+0x10d0] ;  /* 0x0010d000010c7983 */ /* 0x000ea20000300800 */
[----:B---3--:R-:W-:Y:S01]  /*56510*/  ISETP.LT.AND P1, PT, R11, UR5, !P0 ;  /* 0x000000050b007c0c */ /* 0x008fe2000c721270 */
[----:B------:R-:W-:Y:S02]  /*56520*/  ULDC UR5, c[0x0][0x22c] ;  /* 0x00008b0000057ab9 */ /* 0x000fe40000000800 */
[----:B------:R-:W3:Y:S01]  /*56530*/  LDL.LU R11, [R1+0x10d4] ;  /* 0x0010d400010b7983 */ /* 0x000ee20000300800 */
[----:B----4-:R-:W-:Y:S01]  /*56540*/  ISETP.LT.AND P5, PT, R10, UR5, !P0 ;  /* 0x000000050a007c0c */ /* 0x010fe2000c7a1270 */
        /* <DEDUP_REMOVED lines=8> */
[----:B------:R-:W-:Y:S01]  /*565d0*/  LEA.HI.X.SX32 R5, R0, R3, 0x2, P6 ;  /* 0x0000000300057211 */ /* 0x000fe200030f16ff */
[C---:B------:R-:W-:Y:S01]  /*565e0*/  VIADD R0, R7.reuse, UR4 ;  /* 0x0000000407007c36 */ /* 0x040fe20008000000 */
[----:B------:R-:W-:-:S03]  /*565f0*/  LEA R6, P6, R7, R2, 0x2 ;  /* 0x0000000207067211 */ /* 0x000fc600078c10ff */
[----:B------:R1:W-:Y:S01]  /*56600*/  @P3 STG.E desc[UR52][R4.64], R43 ;  /* 0x0000002b04003986 */ /* 0x0003e2000c101934 */
[----:B------:R-:W-:Y:S01]  /*56610*/  LEA.HI.X.SX32 R7, R7, R3, 0x2, P6 ;  /* 0x0000000307077211 */ /* 0x000fe200030f16ff */
[----:B------:R-:W-:-:S04]  /*56620*/  VIADD R8, R0, UR4 ;  /* 0x0000000400087c36 */ /* 0x000fc80008000000 */
[----:B------:R1:W-:Y:S02]  /*56630*/  @P2 STG.E desc[UR52][R6.64], R28 ;  /* 0x0000001c06002986 */ /* 0x0003e4000c101934 */
[----:B-1----:R-:W-:-:S04]  /*56640*/  LEA R4, P6, R0, R2, 0x2 ;  /* 0x0000000200047211 */ /* 0x002fc800078c10ff */
[----:B------:R-:W-:Y:S01]  /*56650*/  LEA.HI.X.SX32 R5, R0, R3, 0x2, P6 ;  /* 0x0000000300057211 */ /* 0x000fe200030f16ff */
[C---:B------:R-:W-:Y:S01]  /*56660*/  VIADD R0, R8.reuse, UR4 ;  /* 0x0000000408007c36 */ /* 0x040fe20008000000 */
[----:B------:R-:W-:-:S03]  /*56670*/  LEA R6, P6, R8, R2, 0x2 ;  /* 0x0000000208067211 */ /* 0x000fc600078c10ff */
[----:B------:R1:W-:Y:S01]  /*56680*/  @P1 STG.E desc[UR52][R4.64], R48 ;  /* 0x0000003004001986 */ /* 0x0003e2000c101934 */
[----:B------:R-:W-:Y:S02]  /*56690*/  LEA.HI.X.SX32 R7, R8, R3, 0x2, P6 ;  /* 0x0000000308077211 */ /* 0x000fe400030f16ff */
[----:B------:R-:W-:Y:S01]  /*566a0*/  ISETP.LT.AND P3, PT, R13, UR5, !P0 ;  /* 0x000000050d007c0c */ /* 0x000fe2000c761270 */
[----:B------:R-:W-:Y:S01]  /*566b0*/  ULDC UR5, c[0x0][0x22c] ;  /* 0x00008b0000057ab9 */ /* 0x000fe20000000800 */
[----:B------:R-:W4:Y:S01]  /*566c0*/  LDL.LU R13, [R1+0x10ec] ;  /* 0x0010ec00010d7983 */ /* 0x000f220000300800 */
        /* <DEDUP_REMOVED lines=16> */
[----:B-1----:R-:W-:-:S04]  /*567d0*/  IADD3 R7, R0, UR4, RZ ;  /* 0x0000000400077c10 */ /* 0x002fc8000fffe0ff */
[C---:B------:R-:W-:Y:S01]  /*567e0*/  LEA R6, P6, R7.reuse, R2, 0x2 ;  /* 0x0000000207067211 */ /* 0x040fe200078c10ff */
[----:B------:R-:W-:-:S03]  /*567f0*/  VIADD R0, R7, UR4 ;  /* 0x0000000407007c36 */ /* 0x000fc60008000000 */
[----:B------:R-:W-:Y:S01]  /*56800*/  LEA.HI.X.SX32 R7, R7, R3, 0x2, P6 ;  /* 0x0000000307077211 */ /* 0x000fe200030f16ff */
[C---:B------:R-:W-:Y:S01]  /*56810*/  VIADD R8, R0.reuse, UR4 ;  /* 0x0000000400087c36 */ /* 0x040fe20008000000 */
[----:B------:R-:W-:-:S03]  /*56820*/  LEA R4, P6, R0, R2, 0x2 ;  /* 0x0000000200047211 */ /* 0x000fc600078c10ff */
[----:B------:R1:W-:Y:S01]  /*56830*/  @P3 STG.E desc[UR52][R6.64], R30 ;  /* 0x0000001e06003986 */ /* 0x0003e2000c101934 */
[----:B------:R-:W-:Y:S01]  /*56840*/  LEA.HI.X.SX32 R5, R0, R3, 0x2, P6 ;  /* 0x0000000300057211 */ /* 0x000fe200030f16ff */
[C---:B------:R-:W-:Y:S01]  /*56850*/  VIADD R0, R8.reuse, UR4 ;  /* 0x0000000408007c36 */ /* 0x040fe20008000000 */
[----:B-1----:R-:W-:-:S04]  /*56860*/  LEA R6, P6, R8, R2, 0x2 ;  /* 0x0000000208067211 */ /* 0x002fc800078c10ff */
[----:B------:R-:W-:Y:S01]  /*56870*/  LEA.HI.X.SX32 R7, R8, R3, 0x2, P6 ;  /* 0x0000000308077211 */ /* 0x000fe200030f16ff */
[----:B------:R1:W-:Y:S04]  /*56880*/  @P2 STG.E desc[UR52][R4.64], R50 ;  /* 0x0000003204002986 */ /* 0x0003e8000c101934 */
[----:B------:R1:W-:Y:S01]  /*56890*/  @P1 STG.E desc[UR52][R6.64], R31 ;  /* 0x0000001f06001986 */ /* 0x0003e2000c101934 */
[----:B------:R-:W-:Y:S01]  /*568a0*/  ISETP.LT.AND P3, PT, R13, UR5, !P0 ;  /* 0x000000050d007c0c */ /* 0x000fe2000c761270 */
[----:B------:R-:W-:Y:S02]  /*568b0*/  ULDC UR5, c[0x0][0x22c] ;  /* 0x00008b0000057ab9 */ /* 0x000fe40000000800 */
[----:B------:R-:W4:Y:S01]  /*568c0*/  LDL.LU R13, [R1+0x1110] ;  /* 0x00111000010d7983 */ /* 0x000f220000300800 */
[C---:B-1----:R-:W-:Y:S01]  /*568d0*/  LEA R4, P6, R0.reuse, R2, 0x2 ;  /* 0x0000000200047211 */ /* 0x042fe200078c10ff */
[----:B------:R-:W-:-:S03]  /*568e0*/  VIADD R7, R0, UR4 ;  /* 0x0000000400077c36 */ /* 0x000fc60008000000 */
[-C--:B------:R-:W-:Y:S02]  /*568f0*/  LEA.HI.X.SX32 R5, R0, R3.reuse, 0x2, P6 ;  /* 0x0000000300057211 */ /* 0x080fe400030f16ff */
[C---:B------:R-:W-:Y:S02]  /*56900*/  LEA R6, P6, R7.reuse, R2, 0x2 ;  /* 0x0000000207067211 */ /* 0x040fe400078c10ff */
[C---:B------:R-:W-:Y:S02]  /*56910*/  IADD3 R0, R7.reuse, UR4, RZ ;  /* 0x0000000407007c10 */ /* 0x040fe4000fffe0ff */
[----:B------:R-:W-:Y:S01]  /*56920*/  LEA.HI.X.SX32 R7, R7, R3, 0x2, P6 ;  /* 0x0000000307077211 */ /* 0x000fe200030f16ff */
[----:B------:R1:W-:Y:S04]  /*56930*/  @P5 STG.E desc[UR52][R4.64], R51 ;  /* 0x0000003304005986 */ /* 0x0003e8000c101934 */
[----:B------:R1:W-:Y:S01]  /*56940*/  @P4 STG.E desc[UR52][R6.64], R36 ;  /* 0x0000002406004986 */ /* 0x0003e2000c101934 */
[----:B--2---:R-:W-:Y:S01]  /*56950*/  ISETP.LT.AND P2, PT, R12, UR5, !P0 ;  /* 0x000000050c007c0c */ /* 0x004fe2000c741270 */
[----:B------:R-:W-:-:S02]  /*56960*/  ULDC UR5, c[0x0][0x22c] ;  /* 0x00008b0000057ab9 */ /* 0x000fc40000000800 */
[----:B------:R-:W2:Y:S01]  /*56970*/  LDL.LU R12, [R1+0x1118] ;  /* 0x00111800010c7983 */ /* 0x000ea20000300800 */
[----:B---3--:R-:W-:Y:S01]  /*56980*/  ISETP.LT.AND P1, PT, R11, UR5, !P0 ;  /* 0x000000050b007c0c */ /* 0x008fe2000c721270 */
[----:B------:R-:W-:Y:S02]  /*56990*/  ULDC UR5, c[0x0][0x22c] ;  /* 0x00008b0000057ab9 */ /* 0x000fe40000000800 */
[----:B------:R-:W3:Y:S01]  /*569a0*/  LDL.LU R11, [R1+0x111c] ;  /* 0x00111c00010b7983 */ /* 0x000ee20000300800 */
[----:B----4-:R-:W-:Y:S01]  /*569b0*/  ISETP.LT.AND P5, PT, R10, UR5, !P0 ;  /* 0x000000050a007c0c */ /* 0x010fe2000c7a1270 */
[----:B------:R-:W-:Y:S02]  /*569c0*/  ULDC UR5, c[0x0][0x22c] ;  /* 0x00008b0000057ab9 */ /* 0x000fe40000000800 */
[----:B------:R-:W4:Y:S01]  /*569d0*/  LDL.LU R10, [R1+0x1124] ;  /* 0x00112400010a7983 */ /* 0x000f220000300800 */
[----:B------:R-:W-:Y:S01]  /*569e0*/  ISETP.LT.AND P4, PT, R9, UR5, !P0 ;  /* 0x0000000509007c0c */ /* 0x000fe2000c781270 */
[----:B------:R-:W-:-:S02]  /*569f0*/  VIADD R8, R0, UR4 ;  /* 0x0000000400087c36 */ /* 0x000fc40008000000 */
[----:B------:R-:W4:Y:S01]  /*56a00*/  LDL.LU R9, [R1+0x112c] ;  /* 0x00112c0001097983 */ /* 0x000f220000300800 */
[----:B-1----:R-:W-:Y:S01]  /*56a10*/  LEA R4, P6, R0, R2, 0x2 ;  /* 0x0000000200047211 */ /* 0x002fe200078c10ff */
[----:B------:R-:W-:-:S03]  /*56a20*/  ULDC UR5, c[0x0][0x22c] ;  /* 0x00008b0000057ab9 */ /* 0x000fc60000000800 */
        /* <DEDUP_REMOVED lines=766> */
[----:B------:R-:W4:Y:S04]  /*59a10*/  LDL.LU R9, [R1+0x1220] ;  /* 0x0012200001097983 */ /* 0x000f280000300800 */
[----:B------:R-:W4:Y:S04]  /*59a20*/  LDL.LU R14, [R1+0x121c] ;  /* 0x00121c00010e7983 */ /* 0x000f280000300800 */
[----:B------:R-:W4:Y:S01]  /*59a30*/  LDL.LU R16, [R1+0x1218] ;  /* 0x0012180001107983 */ /* 0x000f220000300800 */
[----:B------:R-:W-:-:S03]  /*59a40*/  IADD3 R0, R8, UR4, RZ ;  /* 0x0000000408007c10 */ /* 0x000fc6000fffe0ff */
[----:B------:R-:W4:Y:S01]  /*59a50*/  LDL.LU R15, [R1+0x1204] ;  /* 0x00120400010f7983 */ /* 0x000f220000300800 */
        /* <DEDUP_REMOVED lines=10> */
[-C--:B------:R-:W-:Y:S01]  /*59b00*/  LEA.HI.X.SX32 R5, R0, R3.reuse, 0x2, P6 ;  /* 0x0000000300057211 */ /* 0x080fe200030f16ff */
[C---:B------:R-:W-:Y:S01]  /*59b10*/  VIADD R0, R8.reuse, UR4 ;  /* 0x0000000408007c36 */ /* 0x040fe20008000000 */
[C---:B------:R-:W-:Y:S02]  /*59b20*/  LEA R6, P6, R8.reuse, R2, 0x2 ;  /* 0x0000000208067211 */ /* 0x040fe400078c10ff */
[----:B------:R-:W-:Y:S01]  /*59b30*/  ISETP.LT.AND P3, PT, R13, UR5, !P0 ;  /* 0x000000050d007c0c */ /* 0x000fe2000c761270 */
[----:B------:R1:W-:Y:S01]  /*59b40*/  @P1 STG.E desc[UR52][R4.64], R112 ;  /* 0x0000007004001986 */ /* 0x0003e2000c101934 */
[----:B------:R-:W-:Y:S01]  /*59b50*/  LEA.HI.X.SX32 R7, R8, R3, 0x2, P6 ;  /* 0x0000000308077211 */ /* 0x000fe200030f16ff */
[----:B------:R-:W-:Y:S01]  /*59b60*/  ULDC UR5, c[0x0][0x22c] ;  /* 0x00008b0000057ab9 */ /* 0x000fe20000000800 */
[----:B------:R-:W-:-:S03]  /*59b70*/  IADD3 R8, R0, UR4, RZ ;  /* 0x0000000400087c10 */ /* 0x000fc6000fffe0ff */
[----:B------:R1:W-:Y:S02]  /*59b80*/  @P5 STG.E desc[UR52][R6.64], R197 ;  /* 0x000000c506005986 */ /* 0x0003e4000c101934 */
[----:B-1----:R-:W-:-:S04]  /*59b90*/  LEA R4, P6, R0, R2, 0x2 ;  /* 0x0000000200047211 */ /* 0x002fc800078c10ff */
[----:B------:R-:W-:Y:S02]  /*59ba0*/  LEA.HI.X.SX32 R5, R0, R3, 0x2, P6 ;  /* 0x0000000300057211 */ /* 0x000fe400030f16ff */
[----:B------:R-:W-:-:S04]  /*59bb0*/  LEA R6, P6, R8, R2, 0x2 ;  /* 0x0000000208067211 */ /* 0x000fc800078c10ff */
[C---:B------:R-:W-:Y:S01]  /*59bc0*/  LEA.HI.X.SX32 R7, R8.reuse, R3, 0x2, P6 ;  /* 0x0000000308077211 */ /* 0x040fe200030f16ff */
[----:B------:R1:W-:Y:S01]  /*59bd0*/  @P4 STG.E desc[UR52][R4.64], R113 ;  /* 0x0000007104004986 */ /* 0x0003e2000c101934 */
[----:B------:R-:W-:-:S03]  /*59be0*/  VIADD R0, R8, UR4 ;  /* 0x0000000408007c36 */ /* 0x000fc60008000000 */
[----:B------:R1:W-:Y:S02]  /*59bf0*/  @P3 STG.E desc[UR52][R6.64], R198 ;  /* 0x000000c606003986 */ /* 0x0003e4000c101934 */
[----:B------:R-:W-:Y:S02]  /*59c00*/  LEA R8, P6, R0, R2, 0x2 ;  /* 0x0000000200087211 */ /* 0x000fe400078c10ff */
[----:B--2---:R-:W-:Y:S01]  /*59c10*/  ISETP.LT.AND P2, PT, R12, UR5, !P0 ;  /* 0x000000050c007c0c */ /* 0x004fe2000c741270 */
[----:B------:R-:W-:Y:S01]  /*59c20*/  ULDC UR5, c[0x0][0x22c] ;  /* 0x00008b0000057ab9 */ /* 0x000fe20000000800 */
[----:B------:R-:W2:Y:S04]  /*59c30*/  LDL.LU R12, [R1+0x1200] ;  /* 0x00120000010c7983 */ /* 0x000ea80000300800 */
[----:B------:R-:W2:Y:S01]  /*59c40*/  LDL.LU R13, [R1+0x11f4] ;  /* 0x0011f400010d7983 */ /* 0x000ea20000300800 */
[----:B---3--:R-:W-:Y:S01]  /*59c50*/  ISETP.LT.AND P1, PT, R11, UR5, !P0 ;  /* 0x000000050b007c0c */ /* 0x008fe2000c721270 */
[----:B------:R-:W-:-:S02]  /*59c60*/  ULDC UR5, c[0x0][0x22c] ;  /* 0x00008b0000057ab9 */ /* 0x000fc40000000800 */
[----:B----4-:R-:W-:Y:S01]  /*59c70*/  ISETP.LT.AND P5, PT, R10, UR5, !P0 ;  /* 0x000000050a007c0c */ /* 0x010fe2000c7a1270 */
[----:B------:R-:W-:Y:S02]  /*59c80*/  ULDC UR5, c[0x0][0x22c] ;  /* 0x00008b0000057ab9 */ /* 0x000fe40000000800 */
[----:B------:R-:W-:Y:S01]  /*59c90*/  ISETP.LT.AND P4, PT, R9, UR5, !P0 ;  /* 0x0000000509007c0c */ /* 0x000fe2000c781270 */
[----:B------:R-:W-:Y:S02]  /*59ca0*/  ULDC UR5, c[0x0][0x22c] ;  /* 0x00008b0000057ab9 */ /* 0x000fe40000000800 */
[----:B------:R-:W-:Y:S01]  /*59cb0*/  ISETP.LT.AND P3, PT, R14, UR5, !P0 ;  /* 0x000000050e007c0c */ /* 0x000fe2000c761270 */
[----:B------:R-:W-:Y:S01]  /*59cc0*/  ULDC UR5, c[0x0][0x22c] ;  /* 0x00008b0000057ab9 */ /* 0x000fe20000000800 */
[----:B------:R-:W3:Y:S01]  /*59cd0*/  LDL.LU R14, [R1+0x11e8] ;  /* 0x0011e800010e7983 */ /* 0x000ee20000300800 */
[----:B------:R-:W-:-:S05]  /*59ce0*/  LEA.HI.X.SX32 R9, R0, R3, 0x2, P6 ;  /* 0x0000000300097211 */ /* 0x000fca00030f16ff */
[----:B------:R4:W-:Y:S01]  /*59cf0*/  @P2 STG.E desc[UR52][R8.64], R114 ;  /* 0x0000007208002986 */ /* 0x0009e2000c101934 */
[----:B------:R-:W-:Y:S01]  /*59d00*/  ISETP.LT.AND P2, PT, R16, UR5, !P0 ;  /* 0x0000000510007c0c */ /* 0x000fe2000c741270 */
[----:B------:R-:W-:Y:S01]  /*59d10*/  VIADD R11, R0, UR4 ;  /* 0x00000004000b7c36 */ /* 0x000fe20008000000 */
[----:B------:R-:W-:Y:S01]  /*59d20*/  ULDC UR5, c[0x0][0x22c] ;  /* 0x00008b0000057ab9 */ /* 0x000fe20000000800 */
[----:B------:R-:W3:Y:S02]  /*59d30*/  LDL.LU R16, [R1+0x11e4] ;  /* 0x0011e40001107983 */ /* 0x000ee40000300800 */
[C---:B------:R-:W-:Y:S01]  /*59d40*/  VIADD R0, R11.reuse, UR4 ;  /* 0x000000040b007c36 */ /* 0x040fe20008000000 */
[----:B------:R-:W-:-:S04]  /*59d50*/  LEA R10, P6, R11, R2, 0x2 ;  /* 0x000000020b0a7211 */ /* 0x000fc800078c10ff */
[----:B------:R-:W-:Y:S02]  /*59d60*/  LEA.HI.X.SX32 R11, R11, R3, 0x2, P6 ;  /* 0x000000030b0b7211 */ /* 0x000fe400030f16ff */
[C---:B-1----:R-:W-:Y:S01]  /*59d70*/  LEA R4, P6, R0.reuse, R2, 0x2 ;  /* 0x0000000200047211 */ /* 0x042fe200078c10ff */
[----:B------:R-:W-:-:S03]  /*59d80*/  VIADD R7, R0, UR4 ;  /* 0x0000000400077c36 */ /* 0x000fc60008000000 */
[----:B------:R-:W-:Y:S01]  /*59d90*/  LEA.HI.X.SX32 R5, R0, R3, 0x2, P6 ;  /* 0x0000000300057211 */ /* 0x000fe200030f16ff */
[----:B------:R1:W-:Y:S01]  /*59da0*/  @P1 STG.E desc[UR52][R10.64], R199 ;  /* 0x000000c70a001986 */ /* 0x0003e2000c101934 */
[----:B------:R-:W-:Y:S01]  /*59db0*/  ISETP.LT.AND P1, PT, R15, UR5, !P0 ;  /* 0x000000050f007c0c */ /* 0x000fe2000c721270 */
[----:B------:R-:W-:Y:S01]  /*59dc0*/  ULDC UR5, c[0x0][0x22c] ;  /* 0x00008b0000057ab9 */ /* 0x000fe20000000800 */
[C---:B------:R-:W-:Y:S01]  /*59dd0*/  LEA R6, P6, R7.reuse, R2, 0x2 ;  /* 0x0000000207067211 */ /* 0x040fe200078c10ff */
[----:B------:R-:W3:Y:S01]  /*59de0*/  LDL.LU R15, [R1+0x11d8] ;  /* 0x0011d800010f7983 */ /* 0x000ee20000300800 */
[----:B------:R-:W-:-:S03]  /*59df0*/  IADD3 R0, R7, UR4, RZ ;  /* 0x0000000407007c10 */ /* 0x000fc6000fffe0ff */
[----:B------:R-:W-:Y:S01]  /*59e00*/  @P5 STG.E desc[UR52][R4.64], R115 ;  /* 0x0000007304005986 */ /* 0x000fe2000c101934 */
[----:B------:R-:W-:Y:S02]  /*59e10*/  LEA.HI.X.SX32 R7, R7, R3, 0x2, P6 ;  /* 0x0000000307077211 */ /* 0x000fe400030f16ff */
[----:B----4-:R-:W-:-:S03]  /*59e20*/  LEA R8, P6, R0, R2, 0x2 ;  /* 0x0000000200087211 */ /* 0x010fc600078c10ff */
[----:B------:R4:W-:Y:S01]  /*59e30*/  @P4 STG.E desc[UR52][R6.64], R200 ;  /* 0x000000c806004986 */ /* 0x0009e2000c101934 */
[C---:B------:R-:W-:Y:S01]  /*59e40*/  LEA.HI.X.SX32 R9, R0.reuse, R3, 0x2, P6 ;  /* 0x0000000300097211 */ /* 0x040fe200030f16ff */
[----:B-1----:R-:W-:-:S04]  /*59e50*/  VIADD R11, R0, UR4 ;  /* 0x00000004000b7c36 */ /* 0x002fc80008000000 */
[----:B------:R1:W-:Y:S01]  /*59e60*/  @P3 STG.E desc[UR52][R8.64], R116 ;  /* 0x0000007408003986 */ /* 0x0003e2000c101934 */
[C---:B------:R-:W-:Y:S01]  /*59e70*/  LEA R10, P6, R11.reuse, R2, 0x2 ;  /* 0x000000020b0a7211 */ /* 0x040fe200078c10ff */
[----:B------:R-:W-:-:S03]  /*59e80*/  VIADD R0, R11, UR4 ;  /* 0x000000040b007c36 */ /* 0x000fc60008000000 */
[----:B------:R-:W-:-:S05]  /*59e90*/  LEA.HI.X.SX32 R11, R11, R3, 0x2, P6 ;  /* 0x000000030b0b7211 */ /* 0x000fca00030f16ff */
[----:B------:R1:W-:Y:S01]  /*59ea0*/  @P2 STG.E desc[UR52][R10.64], R201 ;  /* 0x000000c90a002986 */ /* 0x0003e2000c101934 */
[----:B--2---:R-:W-:Y:S01]  /*59eb0*/  ISETP.LT.AND P5, PT, R12, UR5, !P0 ;  /* 0x000000050c007c0c */ /* 0x004fe2000c7a1270 */
[----:B------:R-:W-:Y:S02]  /*59ec0*/  ULDC UR5, c[0x0][0x22c] ;  /* 0x00008b0000057ab9 */ /* 0x000fe40000000800 */
[----:B------:R-:W2:Y:S01]  /*59ed0*/  LDL.LU R12, [R1+0x11d4] ;  /* 0x0011d400010c7983 */ /* 0x000ea20000300800 */
[----:B------:R-:W-:Y:S01]  /*59ee0*/  ISETP.LT.AND P4, PT, R13, UR5, !P0 ;  /* 0x000000050d007c0c */ /* 0x000fe2000c781270 */
[----:B------:R-:W-:Y:S02]  /*59ef0*/  ULDC UR5, c[0x0][0x22c] ;  /* 0x00008b0000057ab9 */ /* 0x000fe40000000800 */
[----:B------:R-:W2:Y:S01]  /*59f00*/  LDL.LU R13, [R1+0x11c4] ;  /* 0x0011c400010d7983 */ /* 0x000ea20000300800 */
[----:B---3--:R-:W-:Y:S01]  /*59f10*/  ISETP.LT.AND P3, PT, R14, UR5, !P0 ;  /* 0x000000050e007c0c */ /* 0x008fe2000c761270 */
[----:B------:R-:W-:-:S02]  /*59f20*/  ULDC UR5, c[0x0][0x22c] ;  /* 0x00008b0000057ab9 */ /* 0x000fc40000000800 */
[----:B------:R-:W3:Y:S01]  /*59f30*/  LDL.LU R14, [R1+0x11bc] ;  /* 0x0011bc00010e7983 */ /* 0x000ee20000300800 */
[----:B------:R-:W-:Y:S01]  /*59f40*/  ISETP.LT.AND P2, PT, R16, UR5, !P0 ;  /* 0x0000000510007c0c */ /* 0x000fe2000c741270 */
[C---:B----4-:R-:W-:Y:S02]  /*59f50*/  VIADD R7, R0.reuse, UR4 ;  /* 0x0000000400077c36 */ /* 0x050fe40008000000 */
[----:B------:R-:W4:Y:S01]  /*59f60*/  LDL.LU R16, [R1+0x11b8] ;  /* 0x0011b80001107983 */ /* 0x000f220000300800 */
[----:B------:R-:W-:Y:S01]  /*59f70*/  LEA R4, P6, R0, R2, 0x2 ;  /* 0x0000000200047211 */ /* 0x000fe200078c10ff */
[----:B------:R-:W-:-:S03]  /*59f80*/  ULDC UR5, c[0x0][0x22c] ;  /* 0x00008b0000057ab9 */ /* 0x000fc60000000800 */
[----:B------:R-:W-:Y:S02]  /*59f90*/  LEA.HI.X.SX32 R5, R0, R3, 0x2, P6 ;  /* 0x0000000300057211 */ /* 0x000fe400030f16ff */
[C---:B------:R-:W-:Y:S01]  /*59fa0*/  LEA R6, P6, R7.reuse, R2, 0x2 ;  /* 0x0000000207067211 */ /* 0x040fe200078c10ff */
[----:B------:R-:W-:-:S03]  /*59fb0*/  VIADD R0, R7, UR4 ;  /* 0x0000000407007c36 */ /* 0x000fc60008000000 */
[-C--:B------:R-:W-:Y:S01]  /*59fc0*/  LEA.HI.X.SX32 R7, R7, R3.reuse, 0x2, P6 ;  /* 0x0000000307077211 */ /* 0x080fe200030f16ff */
[----:B------:R1:W-:Y:S02]  /*59fd0*/  @P1 STG.E desc[UR52][R4.64], R117 ;  /* 0x0000007504001986 */ /* 0x0003e4000c101934 */
[C---:B-1----:R-:W-:Y:S02]  /*59fe0*/  LEA R8, P6, R0.reuse, R2, 0x2 ;  /* 0x0000000200087211 */ /* 0x042fe400078c10ff */
[C---:B------:R-:W-:Y:S02]  /*59ff0*/  IADD3 R11, R0.reuse, UR4, RZ ;  /* 0x00000004000b7c10 */ /* 0x040fe4000fffe0ff */
[----:B------:R-:W-:Y:S01]  /*5a000*/  ISETP.LT.AND P1, PT, R15, UR5, !P0 ;  /* 0x000000050f007c0c */ /* 0x000fe2000c721270 */
[----:B------:R-:W-:Y:S01]  /*5a010*/  ULDC UR5, c[0x0][0x22c] ;  /* 0x00008b0000057ab9 */ /* 0x000fe20000000800 */
[----:B------:R-:W4:Y:S01]  /*5a020*/  LDL.LU R15, [R1+0x11a8] ;  /* 0x0011a800010f7983 */ /* 0x000f220000300800 */
[----:B------:R-:W-:-:S03]  /*5a030*/  LEA.HI.X.SX32 R9, R0, R3, 0x2, P6 ;  /* 0x0000000300097211 */ /* 0x000fc600030f16ff */
[----:B------:R1:W-:Y:S01]  /*5a040*/  @P5 STG.E desc[UR52][R6.64], R202 ;  /* 0x000000ca06005986 */ /* 0x0003e2000c101934 */
[C---:B------:R-:W-:Y:S01]  /*5a050*/  LEA R10, P6, R11.reuse, R2, 0x2 ;  /* 0x000000020b0a7211 */ /* 0x040fe200078c10ff */
[C---:B------:R-:W-:Y:S02]  /*5a060*/  VIADD R0, R11.reuse, UR4 ;  /* 0x000000040b007c36 */ /* 0x040fe40008000000 */
[----:B------:R1:W-:Y:S01]  /*5a070*/  @P4 STG.E desc[UR52][R8.64], R118 ;  /* 0x0000007608004986 */ /* 0x0003e2000c101934 */
[----:B------:R-:W-:-:S05]  /*5a080*/  LEA.HI.X.SX32 R11, R11, R3, 0x2, P6 ;  /* 0x000000030b0b7211 */ /* 0x000fca00030f16ff */
[----:B------:R1:W-:Y:S01]  /*5a090*/  @P3 STG.E desc[UR52][R10.64], R203 ;  /* 0x000000cb0a003986 */ /* 0x0003e2000c101934 */
[----:B------:R-:W-:-:S04]  /*5a0a0*/  LEA R4, P6, R0, R2, 0x2 ;  /* 0x0000000200047211 */ /* 0x000fc800078c10ff */
        /* <DEDUP_REMOVED lines=11> */
[----:B----4-:R-:W-:Y:S01]  /*5a160*/  ISETP.LT.AND P2, PT, R16, UR5, !P0 ;  /* 0x0000000510007c0c */ /* 0x010fe2000c741270 */
[----:B-1----:R-:W-:Y:S02]  /*5a170*/  VIADD R7, R0, UR4 ;  /* 0x0000000400077c36 */ /* 0x002fe40008000000 */
[----:B------:R-:W4:Y:S01]  /*5a180*/  LDL.LU R16, [R1+0x1188] ;  /* 0x0011880001107983 */ /* 0x000f220000300800 */
[----:B------:R-:W-:Y:S01]  /*5a190*/  ULDC UR5, c[0x0][0x22c] ;  /* 0x00008b0000057ab9 */ /* 0x000fe20000000800 */
[C---:B------:R-:W-:Y:S01]  /*5a1a0*/  VIADD R0, R7.reuse, UR4 ;  /* 0x0000000407007c36 */ /* 0x040fe20008000000 */
[----:B------:R-:W-:-:S04]  /*5a1b0*/  LEA R6, P6, R7, R2, 0x2 ;  /* 0x0000000207067211 */ /* 0x000fc800078c10ff */
[----:B------:R-:W-:Y:S02]  /*5a1c0*/  LEA.HI.X.SX32 R7, R7, R3, 0x2, P6 ;  /* 0x0000000307077211 */ /* 0x000fe400030f16ff */
[C---:B------:R-:W-:Y:S01]  /*5a1d0*/  LEA R8, P6, R0.reuse, R2, 0x2 ;  /* 0x0000000200087211 */ /* 0x040fe200078c10ff */
[----:B------:R-:W-:-:S03]  /*5a1e0*/  VIADD R11, R0, UR4 ;  /* 0x00000004000b7c36 */ /* 0x000fc60008000000 */
[----:B------:R-:W-:Y:S01]  /*5a1f0*/  LEA.HI.X.SX32 R9, R0, R3, 0x2, P6 ;  /* 0x0000000300097211 */ /* 0x000fe200030f16ff */
[----:B------:R1:W-:Y:S01]  /*5a200*/  @P1 STG.E desc[UR52][R6.64], R204 ;  /* 0x000000cc06001986 */ /* 0x0003e2000c101934 */
[----:B------:R-:W-:Y:S02]  /*5a210*/  LEA R10, P6, R11, R2, 0x2 ;  /* 0x000000020b0a7211 */ /* 0x000fe400078c10ff */
[----:B------:R-:W-:Y:S01]  /*5a220*/  ISETP.LT.AND P1, PT, R15, UR5, !P0 ;  /* 0x000000050f007c0c */ /* 0x000fe2000c721270 */
[----:B------:R-:W-:Y:S01]  /*5a230*/  ULDC UR5, c[0x0][0x22c] ;  /* 0x00008b0000057ab9 */ /* 0x000fe20000000800 */
[----:B------:R-:W4:Y:S01]  /*5a240*/  LDL.LU R15, [R1+0x1178] ;  /* 0x00117800010f7983 */ /* 0x000f220000300800 */
[----:B------:R-:W-:-:S03]  /*5a250*/  IADD3 R0, R11, UR4, RZ ;  /* 0x000000040b007c10 */ /* 0x000fc6000fffe0ff */
[----:B------:R-:W-:Y:S01]  /*5a260*/  @P5 STG.E desc[UR52][R8.64], R120 ;  /* 0x0000007808005986 */ /* 0x000fe2000c101934 */
[----:B------:R-:W-:Y:S02]  /*5a270*/  LEA.HI.X.SX32 R11, R11, R3, 0x2, P6 ;  /* 0x000000030b0b7211 */ /* 0x000fe400030f16ff */
[----:B------:R-:W-:-:S03]  /*5a280*/  LEA R4, P6, R0, R2, 0x2 ;  /* 0x0000000200047211 */ /* 0x000fc600078c10ff */
        /* <DEDUP_REMOVED lines=18> */
[C---:B------:R-:W-:Y:S02]  /*5a3b0*/  VIADD R11, R0.reuse, UR4 ;  /* 0x00000004000b7c36 */ /* 0x040fe40008000000 */
        /* <DEDUP_REMOVED lines=9> */
[C---:B------:R-:W-:Y:S01]  /*5a450*/  IADD3 R7, R0.reuse, UR4, RZ ;  /* 0x0000000400077c10 */ /* 0x040fe2000fffe0ff */
[----:B------:R1:W-:Y:S01]  /*5a460*/  @P5 STG.E desc[UR52][R10.64], R207 ;  /* 0x000000cf0a005986 */ /* 0x0003e2000c101934 */
[----:B------:R-:W-:Y:S01]  /*5a470*/  ISETP.LT.AND P1, PT, R15, UR5, !P0 ;  /* 0x000000050f007c0c */ /* 0x000fe2000c721270 */
[----:B------:R-:W-:Y:S02]  /*5a480*/  ULDC UR5, c[0x0][0x22c] ;  /* 0x00008b0000057ab9 */ /* 0x000fe40000000800 */
[----:B------:R-:W4:Y:S01]  /*5a490*/  LDL.LU R15, [R1+0x114c] ;  /* 0x00114c00010f7983 */ /* 0x000f220000300800 */
[----:B------:R-:W-:-:S02]  /*5a4a0*/  LEA.HI.X.SX32 R5, R0, R3, 0x2, P6 ;  /* 0x0000000300057211 */ /* 0x000fc400030f16ff */
        /* <DEDUP_REMOVED lines=352> */
[----:B------:R-:W-:Y:S01]  /*5bab0*/  @P4 STG.E desc[UR52][R8.64], R240 ;  /* 0x000000f008004986 */ /* 0x000fe2000c101934 */
        /* <DEDUP_REMOVED lines=17> */
[----:B------:R-:W-:-:S03]  /*5bbd0*/  ULDC UR5, c[0x0][0x22c] ;  /* 0x00008b0000057ab9 */ /* 0x000fc60000000800 */
[----:B------:R-:W4:Y:S04]  /*5bbe0*/  LDL.LU R19, [R1+0xf68] ;  /* 0x000f680001137983 */ /* 0x000f280000300800 */
[----:B------:R-:W4:Y:S01]  /*5bbf0*/  LDL.LU R18, [R1+0x1350] ;  /* 0x0013500001127983 */ /* 0x000f220000300800 */
[C---:B------:R-:W-:Y:S01]  /*5bc00*/  VIADD R0, R7.reuse, UR4 ;  /* 0x0000000407007c36 */ /* 0x040fe20008000000 */
[----:B------:R-:W-:-:S03]  /*5bc10*/  LEA R6, P6, R7, R2, 0x2 ;  /* 0x0000000207067211 */ /* 0x000fc600078c10ff */
[C---:B------:R-:W-:Y:S01]  /*5bc20*/  VIADD R11, R0.reuse, UR4 ;  /* 0x00000004000b7c36 */ /* 0x040fe20008000000 */
[----:B------:R-:W-:Y:S02]  /*5bc30*/  LEA.HI.X.SX32 R7, R7, R3, 0x2, P6 ;  /* 0x0000000307077211 */ /* 0x000fe400030f16ff */
[----:B------:R-:W-:-:S04]  /*5bc40*/  LEA R8, P6, R0, R2, 0x2 ;  /* 0x0000000200087211 */ /* 0x000fc800078c10ff */
[-C--:B------:R-:W-:Y:S01]  /*5bc50*/  LEA.HI.X.SX32 R9, R0, R3.reuse, 0x2, P6 ;  /* 0x0000000300097211 */ /* 0x080fe200030f16ff */
[----:B------:R1:W-:Y:S01]  /*5bc60*/  @P1 STG.E desc[UR52][R6.64], R234 ;  /* 0x000000ea06001986 */ /* 0x0003e2000c101934 */
[CC--:B------:R-:W-:Y:S02]  /*5bc70*/  LEA R10, P6, R11.reuse, R2.reuse, 0x2 ;  /* 0x000000020b0a7211 */ /* 0x0c0fe400078c10ff */
[----:B------:R-:W-:Y:S02]  /*5bc80*/  IADD3 R0, R11, UR4, RZ ;  /* 0x000000040b007c10 */ /* 0x000fe4000fffe0ff */
[----:B------:R-:W-:Y:S01]  /*5bc90*/  ISETP.LT.AND P1, PT, R15, UR5, !P0 ;  /* 0x000000050f007c0c */ /* 0x000fe2000c721270 */
[----:B------:R-:W-:Y:S01]  /*5bca0*/  ULDC UR5, c[0x0][0x22c] ;  /* 0x00008b0000057ab9 */ /* 0x000fe20000000800 */
[----:B------:R1:W-:Y:S01]  /*5bcb0*/  @P5 STG.E desc[UR52][R8.64], R242 ;  /* 0x000000f208005986 */ /* 0x0003e2000c101934 */
[----:B------:R-:W-:Y:S02]  /*5bcc0*/  LEA.HI.X.SX32 R11, R11, R3, 0x2, P6 ;  /* 0x000000030b0b7211 */ /* 0x000fe400030f16ff */
[----:B------:R-:W-:-:S04]  /*5bcd0*/  LEA R4, P6, R0, R2, 0x2 ;  /* 0x0000000200047211 */ /* 0x000fc800078c10ff */
[----:B------:R-:W-:Y:S01]  /*5bce0*/  LEA.HI.X.SX32 R5, R0, R3, 0x2, P6 ;  /* 0x0000000300057211 */ /* 0x000fe200030f16ff */
[----:B------:R-:W-:Y:S04]  /*5bcf0*/  @P4 STG.E desc[UR52][R10.64], R235 ;  /* 0x000000eb0a004986 */ /* 0x000fe8000c101934 */
[----:B------:R1:W-:Y:S01]  /*5bd00*/  @P3 STG.E desc[UR52][R4.64], R243 ;  /* 0x000000f304003986 */ /* 0x0003e2000c101934 */
[----:B--2---:R-:W-:Y:S01]  /*5bd10*/  ISETP.LT.AND P5, PT, R12, UR5, !P0 ;  /* 0x000000050c007c0c */ /* 0x004fe2000c7a1270 */
[----:B------:R-:W-:Y:S01]  /*5bd20*/  VIADD R12, R0, UR4 ;  /* 0x00000004000c7c36 */ /* 0x000fe20008000000 */
[----:B------:R-:W-:-:S03]  /*5bd30*/  ULDC UR5, c[0x0][0x22c] ;  /* 0x00008b0000057ab9 */ /* 0x000fc60000000800 */
[C---:B------:R-:W-:Y:S01]  /*5bd40*/  VIADD R0, R12.reuse, UR4 ;  /* 0x000000040c007c36 */ /* 0x040fe20008000000 */
[----:B------:R-:W-:Y:S01]  /*5bd50*/  ISETP.LT.AND P4, PT, R13, UR5, !P0 ;  /* 0x000000050d007c0c */ /* 0x000fe2000c781270 */
[----:B------:R-:W-:Y:S01]  /*5bd60*/  ULDC UR5, c[0x0][0x22c] ;  /* 0x00008b0000057ab9 */ /* 0x000fe20000000800 */
[----:B-1----:R-:W-:Y:S01]  /*5bd70*/  LEA R6, P6, R12, R2, 0x2 ;  /* 0x000000020c067211 */ /* 0x002fe200078c10ff */
[----:B------:R-:W-:-:S03]  /*5bd80*/  VIADD R13, R0, UR4 ;  /* 0x00000004000d7c36 */ /* 0x000fc60008000000 */
[----:B------:R-:W-:Y:S02]  /*5bd90*/  LEA.HI.X.SX32 R7, R12, R3, 0x2, P6 ;  /* 0x000000030c077211 */ /* 0x000fe400030f16ff */
[----:B------:R-:W-:-:S04]  /*5bda0*/  LEA R8, P6, R0, R2, 0x2 ;  /* 0x0000000200087211 */ /* 0x000fc800078c10ff */
[----:B------:R-:W-:Y:S01]  /*5bdb0*/  LEA.HI.X.SX32 R9, R0, R3, 0x2, P6 ;  /* 0x0000000300097211 */ /* 0x000fe200030f16ff */
[----:B------:R1:W-:Y:S01]  /*5bdc0*/  @P2 STG.E desc[UR52][R6.64], R148 ;  /* 0x0000009406002986 */ /* 0x0003e2000c101934 */
[----:B------:R-:W-:-:S03]  /*5bdd0*/  LEA R4, P6, R13, R2, 0x2 ;  /* 0x000000020d047211 */ /* 0x000fc600078c10ff */
[----:B------:R2:W-:Y:S01]  /*5bde0*/  @P1 STG.E desc[UR52][R8.64], R244 ;  /* 0x000000f408001986 */ /* 0x0005e2000c101934 */
[----:B---3--:R-:W-:Y:S01]  /*5bdf0*/  ISETP.LT.AND P3, PT, R14, UR5, !P0 ;  /* 0x000000050e007c0c */ /* 0x008fe2000c761270 */
[----:B------:R-:W-:Y:S01]  /*5be00*/  VIADD R14, R13, UR4 ;  /* 0x000000040d0e7c36 */ /* 0x000fe20008000000 */
[----:B------:R-:W-:-:S04]  /*5be10*/  ULDC UR5, c[0x0][0x22c] ;  /* 0x00008b0000057ab9 */ /* 0x000fc80000000800 */
[C---:B------:R-:W-:Y:S02]  /*5be20*/  IADD3 R15, R14.reuse, UR4, RZ ;  /* 0x000000040e0f7c10 */ /* 0x040fe4000fffe0ff */
[----:B------:R-:W-:-:S03]  /*5be30*/  LEA R10, P1, R14, R2, 0x2 ;  /* 0x000000020e0a7211 */ /* 0x000fc600078210ff */
[----:B------:R-:W-:Y:S01]  /*5be40*/  VIADD R0, R15, UR4 ;  /* 0x000000040f007c36 */ /* 0x000fe20008000000 */
[----:B----4-:R-:W-:-:S03]  /*5be50*/  ISETP.LT.AND P2, PT, R16, UR5, !P0 ;  /* 0x0000000510007c0c */ /* 0x010fc6000c741270 */
[----:B------:R-:W-:Y:S01]  /*5be60*/  VIADD R16, R0, UR4 ;  /* 0x0000000400107c36 */ /* 0x000fe20008000000 */
[-C--:B------:R-:W-:Y:S02]  /*5be70*/  LEA.HI.X.SX32 R11, R14, R3.reuse, 0x2, P1 ;  /* 0x000000030e0b7211 */ /* 0x080fe400008f16ff */
[-C--:B------:R-:W-:Y:S01]  /*5be80*/  LEA.HI.X.SX32 R5, R13, R3.reuse, 0x2, P6 ;  /* 0x000000030d057211 */ /* 0x080fe200030f16ff */
[----:B------:R-:W-:Y:S01]  /*5be90*/  VIADD R17, R16, UR4 ;  /* 0x0000000410117c36 */ /* 0x000fe20008000000 */
[CC--:B-1----:R-:W-:Y:S01]  /*5bea0*/  LEA R6, P1, R0.reuse, R2.reuse, 0x2 ;  /* 0x0000000200067211 */ /* 0x0c2fe200078210ff */
[----:B------:R-:W-:Y:S01]  /*5beb0*/  ULDC UR4, c[0x0][0x22c] ;  /* 0x00008b0000047ab9 */ /* 0x000fe20000000800 */
[C---:B------:R-:W-:Y:S02]  /*5bec0*/  LEA R12, P6, R15.reuse, R2, 0x2 ;  /* 0x000000020f0c7211 */ /* 0x040fe400078c10ff */
[-C--:B------:R-:W-:Y:S02]  /*5bed0*/  LEA.HI.X.SX32 R7, R0, R3.reuse, 0x2, P1 ;  /* 0x0000000300077211 */ /* 0x080fe400008f16ff */
[----:B------:R-:W-:-:S02]  /*5bee0*/  LEA.HI.X.SX32 R13, R15, R3, 0x2, P6 ;  /* 0x000000030f0d7211 */ /* 0x000fc400030f16ff */
[----:B------:R-:W-:Y:S01]  /*5bef0*/  ISETP.LT.AND P1, PT, R19, UR4, !P0 ;  /* 0x0000000413007c0c */ /* 0x000fe2000c721270 */
[----:B------:R-:W-:Y:S01]  /*5bf00*/  ULDC UR4, c[0x0][0x22c] ;  /* 0x00008b0000047ab9 */ /* 0x000fe20000000800 */
[CC--:B------:R-:W-:Y:S02]  /*5bf10*/  LEA R14, P6, R17.reuse, R2.reuse, 0x2 ;  /* 0x00000002110e7211 */ /* 0x0c0fe400078c10ff */
[----:B------:R-:W-:Y:S02]  /*5bf20*/  ISETP.LT.AND P0, PT, R18, UR4, !P0 ;  /* 0x0000000412007c0c */ /* 0x000fe4000c701270 */
[-C--:B------:R-:W-:Y:S02]  /*5bf30*/  LEA.HI.X.SX32 R15, R17, R3.reuse, 0x2, P6 ;  /* 0x00000003110f7211 */ /* 0x080fe400030f16ff */
[C---:B------:R-:W-:Y:S01]  /*5bf40*/  LEA R2, P6, R16.reuse, R2, 0x2 ;  /* 0x0000000210027211 */ /* 0x040fe200078c10ff */
[----:B------:R2:W-:Y:S03]  /*5bf50*/  @P5 STG.E desc[UR52][R4.64], R149 ;  /* 0x0000009504005986 */ /* 0x0005e6000c101934 */
[----:B------:R-:W-:Y:S01]  /*5bf60*/  LEA.HI.X.SX32 R3, R16, R3, 0x2, P6 ;  /* 0x0000000310037211 */ /* 0x000fe200030f16ff */
[----:B------:R2:W-:Y:S04]  /*5bf70*/  @P4 STG.E desc[UR52][R10.64], R245 ;  /* 0x000000f50a004986 */ /* 0x0005e8000c101934 */
[----:B------:R2:W-:Y:S04]  /*5bf80*/  @P3 STG.E desc[UR52][R12.64], R150 ;  /* 0x000000960c003986 */ /* 0x0005e8000c101934 */
[----:B------:R2:W-:Y:S04]  /*5bf90*/  @P2 STG.E desc[UR52][R6.64], R246 ;  /* 0x000000f606002986 */ /* 0x0005e8000c101934 */
[----:B------:R2:W-:Y:S01]  /*5bfa0*/  @P1 STG.E desc[UR52][R2.64], R151 ;  /* 0x0000009702001986 */ /* 0x0005e2000c101934 */
[----:B------:R-:W-:Y:S05]  /*5bfb0*/  @!P0 EXIT ;  /* 0x000000000000894d */ /* 0x000fea0003800000 */
[----:B------:R-:W-:Y:S01]  /*5bfc0*/  STG.E desc[UR52][R14.64], R247 ;  /* 0x000000f70e007986 */ /* 0x000fe2000c101934 */
[----:B------:R-:W-:Y:S05]  /*5bfd0*/  EXIT ;  /* 0x000000000000794d */ /* 0x000fea0003800000 */
.L_x_2:
[----:B------:R-:W-:-:S00]  /*5bfe0*/  BRA `(.L_x_2) ;  /* 0xfffffffc00fc7947 */ /* 0x000fc0000383ffff */
[----:B------:R-:W-:-:S00]  /*5bff0*/  NOP ;  /* 0x0000000000007918 */ /* 0x000fc00000000000 */
        /* <DEDUP_REMOVED lines=8> */
.L_x_3:


//--------------------- .nv.shared.matmul_kernel  --------------------------
	.section	.nv.shared.matmul_kernel,"aw",@nobits
	.sectionflags	@""
	.align	16
	.zero		1024


//--------------------- .nv.shared.reserved.0     --------------------------
	.section	.nv.shared.reserved.0,"aw",@nobits
	.weak		__nv_reservedSMEM_offset_0_alias
	.size		__nv_reservedSMEM_offset_0_alias, 0, 0
	.other		__nv_reservedSMEM_offset_0_alias,@"STO_CUDA_RESERVED_SHARED STV_DEFAULT"
__nv_reservedSMEM_offset_0_alias:
	.zero		0


//--------------------- .nv.constant0.matmul_kernel --------------------------
	.section	.nv.constant0.matmul_kernel,"a",@progbits
	.sectionflags	@""
	.align	4
.nv.constant0.matmul_kernel:
	.zero		608


//--------------------- SYMBOLS --------------------------

	.type		.nv.reservedSmem.offset0,@object
	.size		.nv.reservedSmem.offset0,0x4
